	.target	sm_90

	.elftype	@"ET_EXEC"


//--------------------- .note.nv.tkinfo           --------------------------
	.section	.note.nv.tkinfo,"",@"SHT_NOTE"
	.sectionflags	@"SHF_NOTE_NV_TKINFO"
	.tkinfo
        /*0018*/ 	.word	0x00000002
        /*0030*/ 	.string	""
        /*0030*/ 	.string	"ptxas"
        /*0030*/ 	.string	"Cuda compilation tools, release 13.0, V13.0.88"
        /*0030*/ 	.string	"Build cuda_13.0.r13.0/compiler.36424714_0"
        /*0030*/ 	.string	"-arch sm_90 -m 64 "



//--------------------- .note.nv.cuinfo           --------------------------
	.section	.note.nv.cuinfo,"",@"SHT_NOTE"
	.sectionflags	@"SHF_NOTE_NV_CUINFO"
        /*0018*/ 	.short	0x0002
        /*001a*/ 	.short	0x005a
        /*001c*/ 	.short	0x0082
	.zero		2


//--------------------- .nv.info                  --------------------------
	.section	.nv.info,"",@"SHT_CUDA_INFO"
	.align	4


	//----- nvinfo : EIATTR_REGCOUNT
	.align		4
        /*0000*/ 	.byte	0x04, 0x2f
        /*0002*/ 	.short	(.L_39 - .L_38)
	.align		4
.L_38:
        /*0004*/ 	.word	index@(_ZN2at6native29vectorized_elementwise_kernelILi8EZZZNS0_65_GLOBAL__N__cd49fe81_27_ActivationSoftplusKernel_cu_f5210f67_354515softplus_kernelERNS_18TensorIteratorBaseERKN3c106ScalarES8_ENKUlvE_clEvENKUlvE_clEvEUldE_St5arrayIPcLm2EEEEviT0_T1_)
        /*0008*/ 	.word	0x00000028


	//----- nvinfo : EIATTR_FRAME_SIZE
	.align		4
.L_39:
        /*000c*/ 	.byte	0x04, 0x11
        /*000e*/ 	.short	(.L_41 - .L_40)
	.align		4
.L_40:
        /*0010*/ 	.word	index@($__internal_13_$__cuda_sm20_div_rn_f64_full)
        /*0014*/ 	.word	0x00000000


	//----- nvinfo : EIATTR_FRAME_SIZE
	.align		4
.L_41:
        /*0018*/ 	.byte	0x04, 0x11
        /*001a*/ 	.short	(.L_43 - .L_42)
	.align		4
.L_42:
        /*001c*/ 	.word	index@(_ZN2at6native29vectorized_elementwise_kernelILi8EZZZNS0_65_GLOBAL__N__cd49fe81_27_ActivationSoftplusKernel_cu_f5210f67_354515softplus_kernelERNS_18TensorIteratorBaseERKN3c106ScalarES8_ENKUlvE_clEvENKUlvE_clEvEUldE_St5arrayIPcLm2EEEEviT0_T1_)
        /*0020*/ 	.word	0x00000000


	//----- nvinfo : EIATTR_REGCOUNT
	.align		4
.L_43:
        /*0024*/ 	.byte	0x04, 0x2f
        /*0026*/ 	.short	(.L_45 - .L_44)
	.align		4
.L_44:
        /*0028*/ 	.word	index@(_ZN2at6native29vectorized_elementwise_kernelILi4EZZZNS0_65_GLOBAL__N__cd49fe81_27_ActivationSoftplusKernel_cu_f5210f67_354515softplus_kernelERNS_18TensorIteratorBaseERKN3c106ScalarES8_ENKUlvE_clEvENKUlvE_clEvEUldE_St5arrayIPcLm2EEEEviT0_T1_)
        /*002c*/ 	.word	0x00000028


	//----- nvinfo : EIATTR_FRAME_SIZE
	.align		4
.L_45:
        /*0030*/ 	.byte	0x04, 0x11
        /*0032*/ 	.short	(.L_47 - .L_46)
	.align		4
.L_46:
        /*0034*/ 	.word	index@($__internal_12_$__cuda_sm20_div_rn_f64_full)
        /*0038*/ 	.word	0x00000000


	//----- nvinfo : EIATTR_FRAME_SIZE
	.align		4
.L_47:
        /*003c*/ 	.byte	0x04, 0x11
        /*003e*/ 	.short	(.L_49 - .L_48)
	.align		4
.L_48:
        /*0040*/ 	.word	index@(_ZN2at6native29vectorized_elementwise_kernelILi4EZZZNS0_65_GLOBAL__N__cd49fe81_27_ActivationSoftplusKernel_cu_f5210f67_354515softplus_kernelERNS_18TensorIteratorBaseERKN3c106ScalarES8_ENKUlvE_clEvENKUlvE_clEvEUldE_St5arrayIPcLm2EEEEviT0_T1_)
        /*0044*/ 	.word	0x00000000


	//----- nvinfo : EIATTR_REGCOUNT
	.align		4
.L_49:
        /*0048*/ 	.byte	0x04, 0x2f
        /*004a*/ 	.short	(.L_51 - .L_50)
	.align		4
.L_50:
        /*004c*/ 	.word	index@(_ZN2at6native29vectorized_elementwise_kernelILi2EZZZNS0_65_GLOBAL__N__cd49fe81_27_ActivationSoftplusKernel_cu_f5210f67_354515softplus_kernelERNS_18TensorIteratorBaseERKN3c106ScalarES8_ENKUlvE_clEvENKUlvE_clEvEUldE_St5arrayIPcLm2EEEEviT0_T1_)
        /*0050*/ 	.word	0x00000028


	//----- nvinfo : EIATTR_FRAME_SIZE
	.align		4
.L_51:
        /*0054*/ 	.byte	0x04, 0x11
        /*0056*/ 	.short	(.L_53 - .L_52)
	.align		4
.L_52:
        /*0058*/ 	.word	index@($__internal_11_$__cuda_sm20_div_rn_f64_full)
        /*005c*/ 	.word	0x00000000


	//----- nvinfo : EIATTR_FRAME_SIZE
	.align		4
.L_53:
        /*0060*/ 	.byte	0x04, 0x11
        /*0062*/ 	.short	(.L_55 - .L_54)
	.align		4
.L_54:
        /*0064*/ 	.word	index@(_ZN2at6native29vectorized_elementwise_kernelILi2EZZZNS0_65_GLOBAL__N__cd49fe81_27_ActivationSoftplusKernel_cu_f5210f67_354515softplus_kernelERNS_18TensorIteratorBaseERKN3c106ScalarES8_ENKUlvE_clEvENKUlvE_clEvEUldE_St5arrayIPcLm2EEEEviT0_T1_)
        /*0068*/ 	.word	0x00000000


	//----- nvinfo : EIATTR_REGCOUNT
	.align		4
.L_55:
        /*006c*/ 	.byte	0x04, 0x2f
        /*006e*/ 	.short	(.L_57 - .L_56)
	.align		4
.L_56:
        /*0070*/ 	.word	index@(_ZN2at6native27unrolled_elementwise_kernelIZZZNS0_65_GLOBAL__N__cd49fe81_27_ActivationSoftplusKernel_cu_f5210f67_354515softplus_kernelERNS_18TensorIteratorBaseERKN3c106ScalarES8_ENKUlvE_clEvENKUlvE_clEvEUldE_St5arrayIPcLm2EELi4E23TrivialOffsetCalculatorILi1EjESG_NS0_6memory15LoadWithoutCastENSH_16StoreWithoutCastEEEviT_T0_T2_T3_T4_T5_)
        /*0074*/ 	.word	0x00000020


	//----- nvinfo : EIATTR_FRAME_SIZE
	.align		4
.L_57:
        /*0078*/ 	.byte	0x04, 0x11
        /*007a*/ 	.short	(.L_59 - .L_58)
	.align		4
.L_58:
        /*007c*/ 	.word	index@($__internal_10_$__cuda_sm20_div_rn_f64_full)
        /*0080*/ 	.word	0x00000000


	//----- nvinfo : EIATTR_FRAME_SIZE
	.align		4
.L_59:
        /*0084*/ 	.byte	0x04, 0x11
        /*0086*/ 	.short	(.L_61 - .L_60)
	.align		4
.L_60:
        /*0088*/ 	.word	index@(_ZN2at6native27unrolled_elementwise_kernelIZZZNS0_65_GLOBAL__N__cd49fe81_27_ActivationSoftplusKernel_cu_f5210f67_354515softplus_kernelERNS_18TensorIteratorBaseERKN3c106ScalarES8_ENKUlvE_clEvENKUlvE_clEvEUldE_St5arrayIPcLm2EELi4E23TrivialOffsetCalculatorILi1EjESG_NS0_6memory15LoadWithoutCastENSH_16StoreWithoutCastEEEviT_T0_T2_T3_T4_T5_)
        /*008c*/ 	.word	0x00000000


	//----- nvinfo : EIATTR_REGCOUNT
	.align		4
.L_61:
        /*0090*/ 	.byte	0x04, 0x2f
        /*0092*/ 	.short	(.L_63 - .L_62)
	.align		4
.L_62:
        /*0094*/ 	.word	index@(_ZN2at6native18elementwise_kernelILi128ELi2EZNS0_22gpu_kernel_impl_nocastIZZZNS0_65_GLOBAL__N__cd49fe81_27_ActivationSoftplusKernel_cu_f5210f67_354515softplus_kernelERNS_18TensorIteratorBaseERKN3c106ScalarES9_ENKUlvE_clEvENKUlvE_clEvEUldE_EEvS5_RKT_EUliE_EEviT1_)
        /*0098*/ 	.word	0x0000001e


	//----- nvinfo : EIATTR_FRAME_SIZE
	.align		4
.L_63:
        /*009c*/ 	.byte	0x04, 0x11
        /*009e*/ 	.short	(.L_65 - .L_64)
	.align		4
.L_64:
        /*00a0*/ 	.word	index@($__internal_9_$__cuda_sm20_div_rn_f64_full)
        /*00a4*/ 	.word	0x00000000


	//----- nvinfo : EIATTR_FRAME_SIZE
	.align		4
.L_65:
        /*00a8*/ 	.byte	0x04, 0x11
        /*00aa*/ 	.short	(.L_67 - .L_66)
	.align		4
.L_66:
        /*00ac*/ 	.word	index@(_ZN2at6native18elementwise_kernelILi128ELi2EZNS0_22gpu_kernel_impl_nocastIZZZNS0_65_GLOBAL__N__cd49fe81_27_ActivationSoftplusKernel_cu_f5210f67_354515softplus_kernelERNS_18TensorIteratorBaseERKN3c106ScalarES9_ENKUlvE_clEvENKUlvE_clEvEUldE_EEvS5_RKT_EUliE_EEviT1_)
        /*00b0*/ 	.word	0x00000000


	//----- nvinfo : EIATTR_REGCOUNT
	.align		4
.L_67:
        /*00b4*/ 	.byte	0x04, 0x2f
        /*00b6*/ 	.short	(.L_69 - .L_68)
	.align		4
.L_68:
        /*00b8*/ 	.word	index@(_ZN2at6native27unrolled_elementwise_kernelIZZZNS0_65_GLOBAL__N__cd49fe81_27_ActivationSoftplusKernel_cu_f5210f67_354515softplus_kernelERNS_18TensorIteratorBaseERKN3c106ScalarES8_ENKUlvE_clEvENKUlvE_clEvEUldE_St5arrayIPcLm2EELi4E23TrivialOffsetCalculatorILi1EjESG_NS0_6memory12LoadWithCastILi1EEENSH_13StoreWithCastILi1EEEEEviT_T0_T2_T3_T4_T5_)
        /*00bc*/ 	.word	0x00000026


	//----- nvinfo : EIATTR_FRAME_SIZE
	.align		4
.L_69:
        /*00c0*/ 	.byte	0x04, 0x11
        /*00c2*/ 	.short	(.L_71 - .L_70)
	.align		4
.L_70:
        /*00c4*/ 	.word	index@($__internal_8_$__cuda_sm20_div_rn_f64_full)
        /*00c8*/ 	.word	0x00000000


	//----- nvinfo : EIATTR_FRAME_SIZE
	.align		4
.L_71:
        /*00cc*/ 	.byte	0x04, 0x11
        /*00ce*/ 	.short	(.L_73 - .L_72)
	.align		4
.L_72:
        /*00d0*/ 	.word	index@(_ZN2at6native27unrolled_elementwise_kernelIZZZNS0_65_GLOBAL__N__cd49fe81_27_ActivationSoftplusKernel_cu_f5210f67_354515softplus_kernelERNS_18TensorIteratorBaseERKN3c106ScalarES8_ENKUlvE_clEvENKUlvE_clEvEUldE_St5arrayIPcLm2EELi4E23TrivialOffsetCalculatorILi1EjESG_NS0_6memory12LoadWithCastILi1EEENSH_13StoreWithCastILi1EEEEEviT_T0_T2_T3_T4_T5_)
        /*00d4*/ 	.word	0x00000000


	//----- nvinfo : EIATTR_REGCOUNT
	.align		4
.L_73:
        /*00d8*/ 	.byte	0x04, 0x2f
        /*00da*/ 	.short	(.L_75 - .L_74)
	.align		4
.L_74:
        /*00dc*/ 	.word	index@(_ZN2at6native18elementwise_kernelILi128ELi4EZNS0_15gpu_kernel_implIZZZNS0_65_GLOBAL__N__cd49fe81_27_ActivationSoftplusKernel_cu_f5210f67_354515softplus_kernelERNS_18TensorIteratorBaseERKN3c106ScalarES9_ENKUlvE_clEvENKUlvE_clEvEUldE_EEvS5_RKT_EUliE_EEviT1_)
        /*00e0*/ 	.word	0x00000020


	//----- nvinfo : EIATTR_FRAME_SIZE
	.align		4
.L_75:
        /*00e4*/ 	.byte	0x04, 0x11
        /*00e6*/ 	.short	(.L_77 - .L_76)
	.align		4
.L_76:
        /*00e8*/ 	.word	index@($__internal_7_$__cuda_sm20_div_rn_f64_full)
        /*00ec*/ 	.word	0x00000000


	//----- nvinfo : EIATTR_FRAME_SIZE
	.align		4
.L_77:
        /*00f0*/ 	.byte	0x04, 0x11
        /*00f2*/ 	.short	(.L_79 - .L_78)
	.align		4
.L_78:
        /*00f4*/ 	.word	index@(_ZN2at6native18elementwise_kernelILi128ELi4EZNS0_15gpu_kernel_implIZZZNS0_65_GLOBAL__N__cd49fe81_27_ActivationSoftplusKernel_cu_f5210f67_354515softplus_kernelERNS_18TensorIteratorBaseERKN3c106ScalarES9_ENKUlvE_clEvENKUlvE_clEvEUldE_EEvS5_RKT_EUliE_EEviT1_)
        /*00f8*/ 	.word	0x00000000


	//----- nvinfo : EIATTR_REGCOUNT
	.align		4
.L_79:
        /*00fc*/ 	.byte	0x04, 0x2f
        /*00fe*/ 	.short	(.L_81 - .L_80)
	.align		4
.L_80:
        /*0100*/ 	.word	index@(_ZN2at6native29vectorized_elementwise_kernelILi8EZZZNS0_65_GLOBAL__N__cd49fe81_27_ActivationSoftplusKernel_cu_f5210f67_354515softplus_kernelERNS_18TensorIteratorBaseERKN3c106ScalarES8_ENKUlvE_clEvENKUlvE0_clEvEUlfE_St5arrayIPcLm2EEEEviT0_T1_)
        /*0104*/ 	.word	0x0000001e


	//----- nvinfo : EIATTR_FRAME_SIZE
	.align		4
.L_81:
        /*0108*/ 	.byte	0x04, 0x11
        /*010a*/ 	.short	(.L_83 - .L_82)
	.align		4
.L_82:
        /*010c*/ 	.word	index@(_ZN2at6native29vectorized_elementwise_kernelILi8EZZZNS0_65_GLOBAL__N__cd49fe81_27_ActivationSoftplusKernel_cu_f5210f67_354515softplus_kernelERNS_18TensorIteratorBaseERKN3c106ScalarES8_ENKUlvE_clEvENKUlvE0_clEvEUlfE_St5arrayIPcLm2EEEEviT0_T1_)
        /*0110*/ 	.word	0x00000000


	//----- nvinfo : EIATTR_REGCOUNT
	.align		4
.L_83:
        /*0114*/ 	.byte	0x04, 0x2f
        /*0116*/ 	.short	(.L_85 - .L_84)
	.align		4
.L_84:
        /*0118*/ 	.word	index@(_ZN2at6native29vectorized_elementwise_kernelILi4EZZZNS0_65_GLOBAL__N__cd49fe81_27_ActivationSoftplusKernel_cu_f5210f67_354515softplus_kernelERNS_18TensorIteratorBaseERKN3c106ScalarES8_ENKUlvE_clEvENKUlvE0_clEvEUlfE_St5arrayIPcLm2EEEEviT0_T1_)
        /*011c*/ 	.word	0x0000001e


	//----- nvinfo : EIATTR_FRAME_SIZE
	.align		4
.L_85:
        /*0120*/ 	.byte	0x04, 0x11
        /*0122*/ 	.short	(.L_87 - .L_86)
	.align		4
.L_86:
        /*0124*/ 	.word	index@(_ZN2at6native29vectorized_elementwise_kernelILi4EZZZNS0_65_GLOBAL__N__cd49fe81_27_ActivationSoftplusKernel_cu_f5210f67_354515softplus_kernelERNS_18TensorIteratorBaseERKN3c106ScalarES8_ENKUlvE_clEvENKUlvE0_clEvEUlfE_St5arrayIPcLm2EEEEviT0_T1_)
        /*0128*/ 	.word	0x00000000


	//----- nvinfo : EIATTR_REGCOUNT
	.align		4
.L_87:
        /*012c*/ 	.byte	0x04, 0x2f
        /*012e*/ 	.short	(.L_89 - .L_88)
	.align		4
.L_88:
        /*0130*/ 	.word	index@(_ZN2at6native29vectorized_elementwise_kernelILi2EZZZNS0_65_GLOBAL__N__cd49fe81_27_ActivationSoftplusKernel_cu_f5210f67_354515softplus_kernelERNS_18TensorIteratorBaseERKN3c106ScalarES8_ENKUlvE_clEvENKUlvE0_clEvEUlfE_St5arrayIPcLm2EEEEviT0_T1_)
        /*0134*/ 	.word	0x0000001e


	//----- nvinfo : EIATTR_FRAME_SIZE
	.align		4
.L_89:
        /*0138*/ 	.byte	0x04, 0x11
        /*013a*/ 	.short	(.L_91 - .L_90)
	.align		4
.L_90:
        /*013c*/ 	.word	index@(_ZN2at6native29vectorized_elementwise_kernelILi2EZZZNS0_65_GLOBAL__N__cd49fe81_27_ActivationSoftplusKernel_cu_f5210f67_354515softplus_kernelERNS_18TensorIteratorBaseERKN3c106ScalarES8_ENKUlvE_clEvENKUlvE0_clEvEUlfE_St5arrayIPcLm2EEEEviT0_T1_)
        /*0140*/ 	.word	0x00000000


	//----- nvinfo : EIATTR_REGCOUNT
	.align		4
.L_91:
        /*0144*/ 	.byte	0x04, 0x2f
        /*0146*/ 	.short	(.L_93 - .L_92)
	.align		4
.L_92:
        /*0148*/ 	.word	index@(_ZN2at6native27unrolled_elementwise_kernelIZZZNS0_65_GLOBAL__N__cd49fe81_27_ActivationSoftplusKernel_cu_f5210f67_354515softplus_kernelERNS_18TensorIteratorBaseERKN3c106ScalarES8_ENKUlvE_clEvENKUlvE0_clEvEUlfE_St5arrayIPcLm2EELi4E23TrivialOffsetCalculatorILi1EjESG_NS0_6memory15LoadWithoutCastENSH_16StoreWithoutCastEEEviT_T0_T2_T3_T4_T5_)
        /*014c*/ 	.word	0x00000018


	//----- nvinfo : EIATTR_FRAME_SIZE
	.align		4
.L_93:
        /*0150*/ 	.byte	0x04, 0x11
        /*0152*/ 	.short	(.L_95 - .L_94)
	.align		4
.L_94:
        /*0154*/ 	.word	index@(_ZN2at6native27unrolled_elementwise_kernelIZZZNS0_65_GLOBAL__N__cd49fe81_27_ActivationSoftplusKernel_cu_f5210f67_354515softplus_kernelERNS_18TensorIteratorBaseERKN3c106ScalarES8_ENKUlvE_clEvENKUlvE0_clEvEUlfE_St5arrayIPcLm2EELi4E23TrivialOffsetCalculatorILi1EjESG_NS0_6memory15LoadWithoutCastENSH_16StoreWithoutCastEEEviT_T0_T2_T3_T4_T5_)
        /*0158*/ 	.word	0x00000000


	//----- nvinfo : EIATTR_REGCOUNT
	.align		4
.L_95:
        /*015c*/ 	.byte	0x04, 0x2f
        /*015e*/ 	.short	(.L_97 - .L_96)
	.align		4
.L_96:
        /*0160*/ 	.word	index@(_ZN2at6native18elementwise_kernelILi128ELi2EZNS0_22gpu_kernel_impl_nocastIZZZNS0_65_GLOBAL__N__cd49fe81_27_ActivationSoftplusKernel_cu_f5210f67_354515softplus_kernelERNS_18TensorIteratorBaseERKN3c106ScalarES9_ENKUlvE_clEvENKUlvE0_clEvEUlfE_EEvS5_RKT_EUliE_EEviT1_)
        /*0164*/ 	.word	0x00000012


	//----- nvinfo : EIATTR_FRAME_SIZE
	.align		4
.L_97:
        /*0168*/ 	.byte	0x04, 0x11
        /*016a*/ 	.short	(.L_99 - .L_98)
	.align		4
.L_98:
        /*016c*/ 	.word	index@(_ZN2at6native18elementwise_kernelILi128ELi2EZNS0_22gpu_kernel_impl_nocastIZZZNS0_65_GLOBAL__N__cd49fe81_27_ActivationSoftplusKernel_cu_f5210f67_354515softplus_kernelERNS_18TensorIteratorBaseERKN3c106ScalarES9_ENKUlvE_clEvENKUlvE0_clEvEUlfE_EEvS5_RKT_EUliE_EEviT1_)
        /*0170*/ 	.word	0x00000000


	//----- nvinfo : EIATTR_REGCOUNT
	.align		4
.L_99:
        /*0174*/ 	.byte	0x04, 0x2f
        /*0176*/ 	.short	(.L_101 - .L_100)
	.align		4
.L_100:
        /*0178*/ 	.word	index@(_ZN2at6native27unrolled_elementwise_kernelIZZZNS0_65_GLOBAL__N__cd49fe81_27_ActivationSoftplusKernel_cu_f5210f67_354515softplus_kernelERNS_18TensorIteratorBaseERKN3c106ScalarES8_ENKUlvE_clEvENKUlvE0_clEvEUlfE_St5arrayIPcLm2EELi4E23TrivialOffsetCalculatorILi1EjESG_NS0_6memory12LoadWithCastILi1EEENSH_13StoreWithCastILi1EEEEEviT_T0_T2_T3_T4_T5_)
        /*017c*/ 	.word	0x0000001e


	//----- nvinfo : EIATTR_FRAME_SIZE
	.align		4
.L_101:
        /*0180*/ 	.byte	0x04, 0x11
        /*0182*/ 	.short	(.L_103 - .L_102)
	.align		4
.L_102:
        /*0184*/ 	.word	index@(_ZN2at6native27unrolled_elementwise_kernelIZZZNS0_65_GLOBAL__N__cd49fe81_27_ActivationSoftplusKernel_cu_f5210f67_354515softplus_kernelERNS_18TensorIteratorBaseERKN3c106ScalarES8_ENKUlvE_clEvENKUlvE0_clEvEUlfE_St5arrayIPcLm2EELi4E23TrivialOffsetCalculatorILi1EjESG_NS0_6memory12LoadWithCastILi1EEENSH_13StoreWithCastILi1EEEEEviT_T0_T2_T3_T4_T5_)
        /*0188*/ 	.word	0x00000000


	//----- nvinfo : EIATTR_REGCOUNT
	.align		4
.L_103:
        /*018c*/ 	.byte	0x04, 0x2f
        /*018e*/ 	.short	(.L_105 - .L_104)
	.align		4
.L_104:
        /*0190*/ 	.word	index@(_ZN2at6native18elementwise_kernelILi128ELi4EZNS0_15gpu_kernel_implIZZZNS0_65_GLOBAL__N__cd49fe81_27_ActivationSoftplusKernel_cu_f5210f67_354515softplus_kernelERNS_18TensorIteratorBaseERKN3c106ScalarES9_ENKUlvE_clEvENKUlvE0_clEvEUlfE_EEvS5_RKT_EUliE_EEviT1_)
        /*0194*/ 	.word	0x0000001a


	//----- nvinfo : EIATTR_FRAME_SIZE
	.align		4
.L_105:
        /*0198*/ 	.byte	0x04, 0x11
        /*019a*/ 	.short	(.L_107 - .L_106)
	.align		4
.L_106:
        /*019c*/ 	.word	index@(_ZN2at6native18elementwise_kernelILi128ELi4EZNS0_15gpu_kernel_implIZZZNS0_65_GLOBAL__N__cd49fe81_27_ActivationSoftplusKernel_cu_f5210f67_354515softplus_kernelERNS_18TensorIteratorBaseERKN3c106ScalarES9_ENKUlvE_clEvENKUlvE0_clEvEUlfE_EEvS5_RKT_EUliE_EEviT1_)
        /*01a0*/ 	.word	0x00000000


	//----- nvinfo : EIATTR_REGCOUNT
	.align		4
.L_107:
        /*01a4*/ 	.byte	0x04, 0x2f
        /*01a6*/ 	.short	(.L_109 - .L_108)
	.align		4
.L_108:
        /*01a8*/ 	.word	index@(_ZN2at6native29vectorized_elementwise_kernelILi8EZZZNS0_65_GLOBAL__N__cd49fe81_27_ActivationSoftplusKernel_cu_f5210f67_354515softplus_kernelERNS_18TensorIteratorBaseERKN3c106ScalarES8_ENKUlvE_clEvENKUlvE1_clEvEUlNS5_4HalfEE_St5arrayIPcLm2EEEEviT0_T1_)
        /*01ac*/ 	.word	0x00000020


	//----- nvinfo : EIATTR_FRAME_SIZE
	.align		4
.L_109:
        /*01b0*/ 	.byte	0x04, 0x11
        /*01b2*/ 	.short	(.L_111 - .L_110)
	.align		4
.L_110:
        /*01b4*/ 	.word	index@(_ZN2at6native29vectorized_elementwise_kernelILi8EZZZNS0_65_GLOBAL__N__cd49fe81_27_ActivationSoftplusKernel_cu_f5210f67_354515softplus_kernelERNS_18TensorIteratorBaseERKN3c106ScalarES8_ENKUlvE_clEvENKUlvE1_clEvEUlNS5_4HalfEE_St5arrayIPcLm2EEEEviT0_T1_)
        /*01b8*/ 	.word	0x00000000


	//----- nvinfo : EIATTR_REGCOUNT
	.align		4
.L_111:
        /*01bc*/ 	.byte	0x04, 0x2f
        /*01be*/ 	.short	(.L_113 - .L_112)
	.align		4
.L_112:
        /*01c0*/ 	.word	index@(_ZN2at6native29vectorized_elementwise_kernelILi4EZZZNS0_65_GLOBAL__N__cd49fe81_27_ActivationSoftplusKernel_cu_f5210f67_354515softplus_kernelERNS_18TensorIteratorBaseERKN3c106ScalarES8_ENKUlvE_clEvENKUlvE1_clEvEUlNS5_4HalfEE_St5arrayIPcLm2EEEEviT0_T1_)
        /*01c4*/ 	.word	0x00000020


	//----- nvinfo : EIATTR_FRAME_SIZE
	.align		4
.L_113:
        /*01c8*/ 	.byte	0x04, 0x11
        /*01ca*/ 	.short	(.L_115 - .L_114)
	.align		4
.L_114:
        /*01cc*/ 	.word	index@(_ZN2at6native29vectorized_elementwise_kernelILi4EZZZNS0_65_GLOBAL__N__cd49fe81_27_ActivationSoftplusKernel_cu_f5210f67_354515softplus_kernelERNS_18TensorIteratorBaseERKN3c106ScalarES8_ENKUlvE_clEvENKUlvE1_clEvEUlNS5_4HalfEE_St5arrayIPcLm2EEEEviT0_T1_)
        /*01d0*/ 	.word	0x00000000


	//----- nvinfo : EIATTR_REGCOUNT
	.align		4
.L_115:
        /*01d4*/ 	.byte	0x04, 0x2f
        /*01d6*/ 	.short	(.L_117 - .L_116)
	.align		4
.L_116:
        /*01d8*/ 	.word	index@(_ZN2at6native29vectorized_elementwise_kernelILi2EZZZNS0_65_GLOBAL__N__cd49fe81_27_ActivationSoftplusKernel_cu_f5210f67_354515softplus_kernelERNS_18TensorIteratorBaseERKN3c106ScalarES8_ENKUlvE_clEvENKUlvE1_clEvEUlNS5_4HalfEE_St5arrayIPcLm2EEEEviT0_T1_)
        /*01dc*/ 	.word	0x00000020


	//----- nvinfo : EIATTR_FRAME_SIZE
	.align		4
.L_117:
        /*01e0*/ 	.byte	0x04, 0x11
        /*01e2*/ 	.short	(.L_119 - .L_118)
	.align		4
.L_118:
        /*01e4*/ 	.word	index@(_ZN2at6native29vectorized_elementwise_kernelILi2EZZZNS0_65_GLOBAL__N__cd49fe81_27_ActivationSoftplusKernel_cu_f5210f67_354515softplus_kernelERNS_18TensorIteratorBaseERKN3c106ScalarES8_ENKUlvE_clEvENKUlvE1_clEvEUlNS5_4HalfEE_St5arrayIPcLm2EEEEviT0_T1_)
        /*01e8*/ 	.word	0x00000000


	//----- nvinfo : EIATTR_REGCOUNT
	.align		4
.L_119:
        /*01ec*/ 	.byte	0x04, 0x2f
        /*01ee*/ 	.short	(.L_121 - .L_120)
	.align		4
.L_120:
        /*01f0*/ 	.word	index@(_ZN2at6native27unrolled_elementwise_kernelIZZZNS0_65_GLOBAL__N__cd49fe81_27_ActivationSoftplusKernel_cu_f5210f67_354515softplus_kernelERNS_18TensorIteratorBaseERKN3c106ScalarES8_ENKUlvE_clEvENKUlvE1_clEvEUlNS5_4HalfEE_St5arrayIPcLm2EELi4E23TrivialOffsetCalculatorILi1EjESH_NS0_6memory15LoadWithoutCastENSI_16StoreWithoutCastEEEviT_T0_T2_T3_T4_T5_)
        /*01f4*/ 	.word	0x00000016


	//----- nvinfo : EIATTR_FRAME_SIZE
	.align		4
.L_121:
        /*01f8*/ 	.byte	0x04, 0x11
        /*01fa*/ 	.short	(.L_123 - .L_122)
	.align		4
.L_122:
        /*01fc*/ 	.word	index@(_ZN2at6native27unrolled_elementwise_kernelIZZZNS0_65_GLOBAL__N__cd49fe81_27_ActivationSoftplusKernel_cu_f5210f67_354515softplus_kernelERNS_18TensorIteratorBaseERKN3c106ScalarES8_ENKUlvE_clEvENKUlvE1_clEvEUlNS5_4HalfEE_St5arrayIPcLm2EELi4E23TrivialOffsetCalculatorILi1EjESH_NS0_6memory15LoadWithoutCastENSI_16StoreWithoutCastEEEviT_T0_T2_T3_T4_T5_)
        /*0200*/ 	.word	0x00000000


	//----- nvinfo : EIATTR_REGCOUNT
	.align		4
.L_123:
        /*0204*/ 	.byte	0x04, 0x2f
        /*0206*/ 	.short	(.L_125 - .L_124)
	.align		4
.L_124:
        /*0208*/ 	.word	index@(_ZN2at6native18elementwise_kernelILi128ELi4EZNS0_22gpu_kernel_impl_nocastIZZZNS0_65_GLOBAL__N__cd49fe81_27_ActivationSoftplusKernel_cu_f5210f67_354515softplus_kernelERNS_18TensorIteratorBaseERKN3c106ScalarES9_ENKUlvE_clEvENKUlvE1_clEvEUlNS6_4HalfEE_EEvS5_RKT_EUliE_EEviT1_)
        /*020c*/ 	.word	0x00000012


	//----- nvinfo : EIATTR_FRAME_SIZE
	.align		4
.L_125:
        /*0210*/ 	.byte	0x04, 0x11
        /*0212*/ 	.short	(.L_127 - .L_126)
	.align		4
.L_126:
        /*0214*/ 	.word	index@(_ZN2at6native18elementwise_kernelILi128ELi4EZNS0_22gpu_kernel_impl_nocastIZZZNS0_65_GLOBAL__N__cd49fe81_27_ActivationSoftplusKernel_cu_f5210f67_354515softplus_kernelERNS_18TensorIteratorBaseERKN3c106ScalarES9_ENKUlvE_clEvENKUlvE1_clEvEUlNS6_4HalfEE_EEvS5_RKT_EUliE_EEviT1_)
        /*0218*/ 	.word	0x00000000


	//----- nvinfo : EIATTR_REGCOUNT
	.align		4
.L_127:
        /*021c*/ 	.byte	0x04, 0x2f
        /*021e*/ 	.short	(.L_129 - .L_128)
	.align		4
.L_128:
        /*0220*/ 	.word	index@(_ZN2at6native27unrolled_elementwise_kernelIZZZNS0_65_GLOBAL__N__cd49fe81_27_ActivationSoftplusKernel_cu_f5210f67_354515softplus_kernelERNS_18TensorIteratorBaseERKN3c106ScalarES8_ENKUlvE_clEvENKUlvE1_clEvEUlNS5_4HalfEE_St5arrayIPcLm2EELi4E23TrivialOffsetCalculatorILi1EjESH_NS0_6memory12LoadWithCastILi1EEENSI_13StoreWithCastILi1EEEEEviT_T0_T2_T3_T4_T5_)
        /*0224*/ 	.word	0x0000001c


	//----- nvinfo : EIATTR_FRAME_SIZE
	.align		4
.L_129:
        /*0228*/ 	.byte	0x04, 0x11
        /*022a*/ 	.short	(.L_131 - .L_130)
	.align		4
.L_130:
        /*022c*/ 	.word	index@(_ZN2at6native27unrolled_elementwise_kernelIZZZNS0_65_GLOBAL__N__cd49fe81_27_ActivationSoftplusKernel_cu_f5210f67_354515softplus_kernelERNS_18TensorIteratorBaseERKN3c106ScalarES8_ENKUlvE_clEvENKUlvE1_clEvEUlNS5_4HalfEE_St5arrayIPcLm2EELi4E23TrivialOffsetCalculatorILi1EjESH_NS0_6memory12LoadWithCastILi1EEENSI_13StoreWithCastILi1EEEEEviT_T0_T2_T3_T4_T5_)
        /*0230*/ 	.word	0x00000000


	//----- nvinfo : EIATTR_REGCOUNT
	.align		4
.L_131:
        /*0234*/ 	.byte	0x04, 0x2f
        /*0236*/ 	.short	(.L_133 - .L_132)
	.align		4
.L_132:
        /*0238*/ 	.word	index@(_ZN2at6native18elementwise_kernelILi128ELi4EZNS0_15gpu_kernel_implIZZZNS0_65_GLOBAL__N__cd49fe81_27_ActivationSoftplusKernel_cu_f5210f67_354515softplus_kernelERNS_18TensorIteratorBaseERKN3c106ScalarES9_ENKUlvE_clEvENKUlvE1_clEvEUlNS6_4HalfEE_EEvS5_RKT_EUliE_EEviT1_)
        /*023c*/ 	.word	0x0000001a


	//----- nvinfo : EIATTR_FRAME_SIZE
	.align		4
.L_133:
        /*0240*/ 	.byte	0x04, 0x11
        /*0242*/ 	.short	(.L_135 - .L_134)
	.align		4
.L_134:
        /*0244*/ 	.word	index@(_ZN2at6native18elementwise_kernelILi128ELi4EZNS0_15gpu_kernel_implIZZZNS0_65_GLOBAL__N__cd49fe81_27_ActivationSoftplusKernel_cu_f5210f67_354515softplus_kernelERNS_18TensorIteratorBaseERKN3c106ScalarES9_ENKUlvE_clEvENKUlvE1_clEvEUlNS6_4HalfEE_EEvS5_RKT_EUliE_EEviT1_)
        /*0248*/ 	.word	0x00000000


	//----- nvinfo : EIATTR_REGCOUNT
	.align		4
.L_135:
        /*024c*/ 	.byte	0x04, 0x2f
        /*024e*/ 	.short	(.L_137 - .L_136)
	.align		4
.L_136:
        /*0250*/ 	.word	index@(_ZN2at6native29vectorized_elementwise_kernelILi8EZZZNS0_65_GLOBAL__N__cd49fe81_27_ActivationSoftplusKernel_cu_f5210f67_354515softplus_kernelERNS_18TensorIteratorBaseERKN3c106ScalarES8_ENKUlvE_clEvENKUlvE2_clEvEUlNS5_8BFloat16EE_St5arrayIPcLm2EEEEviT0_T1_)
        /*0254*/ 	.word	0x00000020


	//----- nvinfo : EIATTR_FRAME_SIZE
	.align		4
.L_137:
        /*0258*/ 	.byte	0x04, 0x11
        /*025a*/ 	.short	(.L_139 - .L_138)
	.align		4
.L_138:
        /*025c*/ 	.word	index@(_ZN2at6native29vectorized_elementwise_kernelILi8EZZZNS0_65_GLOBAL__N__cd49fe81_27_ActivationSoftplusKernel_cu_f5210f67_354515softplus_kernelERNS_18TensorIteratorBaseERKN3c106ScalarES8_ENKUlvE_clEvENKUlvE2_clEvEUlNS5_8BFloat16EE_St5arrayIPcLm2EEEEviT0_T1_)
        /*0260*/ 	.word	0x00000000


	//----- nvinfo : EIATTR_REGCOUNT
	.align		4
.L_139:
        /*0264*/ 	.byte	0x04, 0x2f
        /*0266*/ 	.short	(.L_141 - .L_140)
	.align		4
.L_140:
        /*0268*/ 	.word	index@(_ZN2at6native29vectorized_elementwise_kernelILi4EZZZNS0_65_GLOBAL__N__cd49fe81_27_ActivationSoftplusKernel_cu_f5210f67_354515softplus_kernelERNS_18TensorIteratorBaseERKN3c106ScalarES8_ENKUlvE_clEvENKUlvE2_clEvEUlNS5_8BFloat16EE_St5arrayIPcLm2EEEEviT0_T1_)
        /*026c*/ 	.word	0x00000020


	//----- nvinfo : EIATTR_FRAME_SIZE
	.align		4
.L_141:
        /*0270*/ 	.byte	0x04, 0x11
        /*0272*/ 	.short	(.L_143 - .L_142)
	.align		4
.L_142:
        /*0274*/ 	.word	index@(_ZN2at6native29vectorized_elementwise_kernelILi4EZZZNS0_65_GLOBAL__N__cd49fe81_27_ActivationSoftplusKernel_cu_f5210f67_354515softplus_kernelERNS_18TensorIteratorBaseERKN3c106ScalarES8_ENKUlvE_clEvENKUlvE2_clEvEUlNS5_8BFloat16EE_St5arrayIPcLm2EEEEviT0_T1_)
        /*0278*/ 	.word	0x00000000


	//----- nvinfo : EIATTR_REGCOUNT
	.align		4
.L_143:
        /*027c*/ 	.byte	0x04, 0x2f
        /*027e*/ 	.short	(.L_145 - .L_144)
	.align		4
.L_144:
        /*0280*/ 	.word	index@(_ZN2at6native29vectorized_elementwise_kernelILi2EZZZNS0_65_GLOBAL__N__cd49fe81_27_ActivationSoftplusKernel_cu_f5210f67_354515softplus_kernelERNS_18TensorIteratorBaseERKN3c106ScalarES8_ENKUlvE_clEvENKUlvE2_clEvEUlNS5_8BFloat16EE_St5arrayIPcLm2EEEEviT0_T1_)
        /*0284*/ 	.word	0x00000020


	//----- nvinfo : EIATTR_FRAME_SIZE
	.align		4
.L_145:
        /*0288*/ 	.byte	0x04, 0x11
        /*028a*/ 	.short	(.L_147 - .L_146)
	.align		4
.L_146:
        /*028c*/ 	.word	index@(_ZN2at6native29vectorized_elementwise_kernelILi2EZZZNS0_65_GLOBAL__N__cd49fe81_27_ActivationSoftplusKernel_cu_f5210f67_354515softplus_kernelERNS_18TensorIteratorBaseERKN3c106ScalarES8_ENKUlvE_clEvENKUlvE2_clEvEUlNS5_8BFloat16EE_St5arrayIPcLm2EEEEviT0_T1_)
        /*0290*/ 	.word	0x00000000


	//----- nvinfo : EIATTR_REGCOUNT
	.align		4
.L_147:
        /*0294*/ 	.byte	0x04, 0x2f
        /*0296*/ 	.short	(.L_149 - .L_148)
	.align		4
.L_148:
        /*0298*/ 	.word	index@(_ZN2at6native27unrolled_elementwise_kernelIZZZNS0_65_GLOBAL__N__cd49fe81_27_ActivationSoftplusKernel_cu_f5210f67_354515softplus_kernelERNS_18TensorIteratorBaseERKN3c106ScalarES8_ENKUlvE_clEvENKUlvE2_clEvEUlNS5_8BFloat16EE_St5arrayIPcLm2EELi4E23TrivialOffsetCalculatorILi1EjESH_NS0_6memory15LoadWithoutCastENSI_16StoreWithoutCastEEEviT_T0_T2_T3_T4_T5_)
        /*029c*/ 	.word	0x00000016


	//----- nvinfo : EIATTR_FRAME_SIZE
	.align		4
.L_149:
        /*02a0*/ 	.byte	0x04, 0x11
        /*02a2*/ 	.short	(.L_151 - .L_150)
	.align		4
.L_150:
        /*02a4*/ 	.word	index@(_ZN2at6native27unrolled_elementwise_kernelIZZZNS0_65_GLOBAL__N__cd49fe81_27_ActivationSoftplusKernel_cu_f5210f67_354515softplus_kernelERNS_18TensorIteratorBaseERKN3c106ScalarES8_ENKUlvE_clEvENKUlvE2_clEvEUlNS5_8BFloat16EE_St5arrayIPcLm2EELi4E23TrivialOffsetCalculatorILi1EjESH_NS0_6memory15LoadWithoutCastENSI_16StoreWithoutCastEEEviT_T0_T2_T3_T4_T5_)
        /*02a8*/ 	.word	0x00000000


	//----- nvinfo : EIATTR_REGCOUNT
	.align		4
.L_151:
        /*02ac*/ 	.byte	0x04, 0x2f
        /*02ae*/ 	.short	(.L_153 - .L_152)
	.align		4
.L_152:
        /*02b0*/ 	.word	index@(_ZN2at6native18elementwise_kernelILi128ELi4EZNS0_22gpu_kernel_impl_nocastIZZZNS0_65_GLOBAL__N__cd49fe81_27_ActivationSoftplusKernel_cu_f5210f67_354515softplus_kernelERNS_18TensorIteratorBaseERKN3c106ScalarES9_ENKUlvE_clEvENKUlvE2_clEvEUlNS6_8BFloat16EE_EEvS5_RKT_EUliE_EEviT1_)
        /*02b4*/ 	.word	0x00000012


	//----- nvinfo : EIATTR_FRAME_SIZE
	.align		4
.L_153:
        /*02b8*/ 	.byte	0x04, 0x11
        /*02ba*/ 	.short	(.L_155 - .L_154)
	.align		4
.L_154:
        /*02bc*/ 	.word	index@(_ZN2at6native18elementwise_kernelILi128ELi4EZNS0_22gpu_kernel_impl_nocastIZZZNS0_65_GLOBAL__N__cd49fe81_27_ActivationSoftplusKernel_cu_f5210f67_354515softplus_kernelERNS_18TensorIteratorBaseERKN3c106ScalarES9_ENKUlvE_clEvENKUlvE2_clEvEUlNS6_8BFloat16EE_EEvS5_RKT_EUliE_EEviT1_)
        /*02c0*/ 	.word	0x00000000


	//----- nvinfo : EIATTR_REGCOUNT
	.align		4
.L_155:
        /*02c4*/ 	.byte	0x04, 0x2f
        /*02c6*/ 	.short	(.L_157 - .L_156)
	.align		4
.L_156:
        /*02c8*/ 	.word	index@(_ZN2at6native27unrolled_elementwise_kernelIZZZNS0_65_GLOBAL__N__cd49fe81_27_ActivationSoftplusKernel_cu_f5210f67_354515softplus_kernelERNS_18TensorIteratorBaseERKN3c106ScalarES8_ENKUlvE_clEvENKUlvE2_clEvEUlNS5_8BFloat16EE_St5arrayIPcLm2EELi4E23TrivialOffsetCalculatorILi1EjESH_NS0_6memory12LoadWithCastILi1EEENSI_13StoreWithCastILi1EEEEEviT_T0_T2_T3_T4_T5_)
        /*02cc*/ 	.word	0x0000001c


	//----- nvinfo : EIATTR_FRAME_SIZE
	.align		4
.L_157:
        /*02d0*/ 	.byte	0x04, 0x11
        /*02d2*/ 	.short	(.L_159 - .L_158)
	.align		4
.L_158:
        /*02d4*/ 	.word	index@(_ZN2at6native27unrolled_elementwise_kernelIZZZNS0_65_GLOBAL__N__cd49fe81_27_ActivationSoftplusKernel_cu_f5210f67_354515softplus_kernelERNS_18TensorIteratorBaseERKN3c106ScalarES8_ENKUlvE_clEvENKUlvE2_clEvEUlNS5_8BFloat16EE_St5arrayIPcLm2EELi4E23TrivialOffsetCalculatorILi1EjESH_NS0_6memory12LoadWithCastILi1EEENSI_13StoreWithCastILi1EEEEEviT_T0_T2_T3_T4_T5_)
        /*02d8*/ 	.word	0x00000000


	//----- nvinfo : EIATTR_REGCOUNT
	.align		4
.L_159:
        /*02dc*/ 	.byte	0x04, 0x2f
        /*02de*/ 	.short	(.L_161 - .L_160)
	.align		4
.L_160:
        /*02e0*/ 	.word	index@(_ZN2at6native18elementwise_kernelILi128ELi4EZNS0_15gpu_kernel_implIZZZNS0_65_GLOBAL__N__cd49fe81_27_ActivationSoftplusKernel_cu_f5210f67_354515softplus_kernelERNS_18TensorIteratorBaseERKN3c106ScalarES9_ENKUlvE_clEvENKUlvE2_clEvEUlNS6_8BFloat16EE_EEvS5_RKT_EUliE_EEviT1_)
        /*02e4*/ 	.word	0x0000001a


	//----- nvinfo : EIATTR_FRAME_SIZE
	.align		4
.L_161:
        /*02e8*/ 	.byte	0x04, 0x11
        /*02ea*/ 	.short	(.L_163 - .L_162)
	.align		4
.L_162:
        /*02ec*/ 	.word	index@(_ZN2at6native18elementwise_kernelILi128ELi4EZNS0_15gpu_kernel_implIZZZNS0_65_GLOBAL__N__cd49fe81_27_ActivationSoftplusKernel_cu_f5210f67_354515softplus_kernelERNS_18TensorIteratorBaseERKN3c106ScalarES9_ENKUlvE_clEvENKUlvE2_clEvEUlNS6_8BFloat16EE_EEvS5_RKT_EUliE_EEviT1_)
        /*02f0*/ 	.word	0x00000000


	//----- nvinfo : EIATTR_REGCOUNT
	.align		4
.L_163:
        /*02f4*/ 	.byte	0x04, 0x2f
        /*02f6*/ 	.short	(.L_165 - .L_164)
	.align		4
.L_164:
        /*02f8*/ 	.word	index@(_ZN2at6native29vectorized_elementwise_kernelILi8EZZZNS0_65_GLOBAL__N__cd49fe81_27_ActivationSoftplusKernel_cu_f5210f67_354524softplus_backward_kernelERNS_18TensorIteratorBaseERKN3c106ScalarES8_ENKUlvE_clEvENKUlvE_clEvEUlddE_St5arrayIPcLm3EEEEviT0_T1_)
        /*02fc*/ 	.word	0x00000038


	//----- nvinfo : EIATTR_FRAME_SIZE
	.align		4
.L_165:
        /*0300*/ 	.byte	0x04, 0x11
        /*0302*/ 	.short	(.L_167 - .L_166)
	.align		4
.L_166:
        /*0304*/ 	.word	index@($__internal_6_$__cuda_sm20_div_rn_f64_full)
        /*0308*/ 	.word	0x00000000


	//----- nvinfo : EIATTR_FRAME_SIZE
	.align		4
.L_167:
        /*030c*/ 	.byte	0x04, 0x11
        /*030e*/ 	.short	(.L_169 - .L_168)
	.align		4
.L_168:
        /*0310*/ 	.word	index@(_ZN2at6native29vectorized_elementwise_kernelILi8EZZZNS0_65_GLOBAL__N__cd49fe81_27_ActivationSoftplusKernel_cu_f5210f67_354524softplus_backward_kernelERNS_18TensorIteratorBaseERKN3c106ScalarES8_ENKUlvE_clEvENKUlvE_clEvEUlddE_St5arrayIPcLm3EEEEviT0_T1_)
        /*0314*/ 	.word	0x00000000


	//----- nvinfo : EIATTR_REGCOUNT
	.align		4
.L_169:
        /*0318*/ 	.byte	0x04, 0x2f
        /*031a*/ 	.short	(.L_171 - .L_170)
	.align		4
.L_170:
        /*031c*/ 	.word	index@(_ZN2at6native29vectorized_elementwise_kernelILi4EZZZNS0_65_GLOBAL__N__cd49fe81_27_ActivationSoftplusKernel_cu_f5210f67_354524softplus_backward_kernelERNS_18TensorIteratorBaseERKN3c106ScalarES8_ENKUlvE_clEvENKUlvE_clEvEUlddE_St5arrayIPcLm3EEEEviT0_T1_)
        /*0320*/ 	.word	0x00000038


	//----- nvinfo : EIATTR_FRAME_SIZE
	.align		4
.L_171:
        /*0324*/ 	.byte	0x04, 0x11
        /*0326*/ 	.short	(.L_173 - .L_172)
	.align		4
.L_172:
        /*0328*/ 	.word	index@($__internal_5_$__cuda_sm20_div_rn_f64_full)
        /*032c*/ 	.word	0x00000000


	//----- nvinfo : EIATTR_FRAME_SIZE
	.align		4
.L_173:
        /*0330*/ 	.byte	0x04, 0x11
        /*0332*/ 	.short	(.L_175 - .L_174)
	.align		4
.L_174:
        /*0334*/ 	.word	index@(_ZN2at6native29vectorized_elementwise_kernelILi4EZZZNS0_65_GLOBAL__N__cd49fe81_27_ActivationSoftplusKernel_cu_f5210f67_354524softplus_backward_kernelERNS_18TensorIteratorBaseERKN3c106ScalarES8_ENKUlvE_clEvENKUlvE_clEvEUlddE_St5arrayIPcLm3EEEEviT0_T1_)
        /*0338*/ 	.word	0x00000000


	//----- nvinfo : EIATTR_REGCOUNT
	.align		4
.L_175:
        /*033c*/ 	.byte	0x04, 0x2f
        /*033e*/ 	.short	(.L_177 - .L_176)
	.align		4
.L_176:
        /*0340*/ 	.word	index@(_ZN2at6native29vectorized_elementwise_kernelILi2EZZZNS0_65_GLOBAL__N__cd49fe81_27_ActivationSoftplusKernel_cu_f5210f67_354524softplus_backward_kernelERNS_18TensorIteratorBaseERKN3c106ScalarES8_ENKUlvE_clEvENKUlvE_clEvEUlddE_St5arrayIPcLm3EEEEviT0_T1_)
        /*0344*/ 	.word	0x00000038


	//----- nvinfo : EIATTR_FRAME_SIZE
	.align		4
.L_177:
        /*0348*/ 	.byte	0x04, 0x11
        /*034a*/ 	.short	(.L_179 - .L_178)
	.align		4
.L_178:
        /*034c*/ 	.word	index@($__internal_4_$__cuda_sm20_div_rn_f64_full)
        /*0350*/ 	.word	0x00000000


	//----- nvinfo : EIATTR_FRAME_SIZE
	.align		4
.L_179:
        /*0354*/ 	.byte	0x04, 0x11
        /*0356*/ 	.short	(.L_181 - .L_180)
	.align		4
.L_180:
        /*0358*/ 	.word	index@(_ZN2at6native29vectorized_elementwise_kernelILi2EZZZNS0_65_GLOBAL__N__cd49fe81_27_ActivationSoftplusKernel_cu_f5210f67_354524softplus_backward_kernelERNS_18TensorIteratorBaseERKN3c106ScalarES8_ENKUlvE_clEvENKUlvE_clEvEUlddE_St5arrayIPcLm3EEEEviT0_T1_)
        /*035c*/ 	.word	0x00000000


	//----- nvinfo : EIATTR_REGCOUNT
	.align		4
.L_181:
        /*0360*/ 	.byte	0x04, 0x2f
        /*0362*/ 	.short	(.L_183 - .L_182)
	.align		4
.L_182:
        /*0364*/ 	.word	index@(_ZN2at6native27unrolled_elementwise_kernelIZZZNS0_65_GLOBAL__N__cd49fe81_27_ActivationSoftplusKernel_cu_f5210f67_354524softplus_backward_kernelERNS_18TensorIteratorBaseERKN3c106ScalarES8_ENKUlvE_clEvENKUlvE_clEvEUlddE_St5arrayIPcLm3EELi4E23TrivialOffsetCalculatorILi2EjESF_ILi1EjENS0_6memory15LoadWithoutCastENSI_16StoreWithoutCastEEEviT_T0_T2_T3_T4_T5_)
        /*0368*/ 	.word	0x00000026


	//----- nvinfo : EIATTR_FRAME_SIZE
	.align		4
.L_183:
        /*036c*/ 	.byte	0x04, 0x11
        /*036e*/ 	.short	(.L_185 - .L_184)
	.align		4
.L_184:
        /*0370*/ 	.word	index@($__internal_3_$__cuda_sm20_div_rn_f64_full)
        /*0374*/ 	.word	0x00000000


	//----- nvinfo : EIATTR_FRAME_SIZE
	.align		4
.L_185:
        /*0378*/ 	.byte	0x04, 0x11
        /*037a*/ 	.short	(.L_187 - .L_186)
	.align		4
.L_186:
        /*037c*/ 	.word	index@(_ZN2at6native27unrolled_elementwise_kernelIZZZNS0_65_GLOBAL__N__cd49fe81_27_ActivationSoftplusKernel_cu_f5210f67_354524softplus_backward_kernelERNS_18TensorIteratorBaseERKN3c106ScalarES8_ENKUlvE_clEvENKUlvE_clEvEUlddE_St5arrayIPcLm3EELi4E23TrivialOffsetCalculatorILi2EjESF_ILi1EjENS0_6memory15LoadWithoutCastENSI_16StoreWithoutCastEEEviT_T0_T2_T3_T4_T5_)
        /*0380*/ 	.word	0x00000000


	//----- nvinfo : EIATTR_REGCOUNT
	.align		4
.L_187:
        /*0384*/ 	.byte	0x04, 0x2f
        /*0386*/ 	.short	(.L_189 - .L_188)
	.align		4
.L_188:
        /*0388*/ 	.word	index@(_ZN2at6native18elementwise_kernelILi128ELi2EZNS0_22gpu_kernel_impl_nocastIZZZNS0_65_GLOBAL__N__cd49fe81_27_ActivationSoftplusKernel_cu_f5210f67_354524softplus_backward_kernelERNS_18TensorIteratorBaseERKN3c106ScalarES9_ENKUlvE_clEvENKUlvE_clEvEUlddE_EEvS5_RKT_EUliE_EEviT1_)
        /*038c*/ 	.word	0x0000001b


	//----- nvinfo : EIATTR_FRAME_SIZE
	.align		4
.L_189:
        /*0390*/ 	.byte	0x04, 0x11
        /*0392*/ 	.short	(.L_191 - .L_190)
	.align		4
.L_190:
        /*0394*/ 	.word	index@($__internal_2_$__cuda_sm20_div_rn_f64_full)
        /*0398*/ 	.word	0x00000000


	//----- nvinfo : EIATTR_FRAME_SIZE
	.align		4
.L_191:
        /*039c*/ 	.byte	0x04, 0x11
        /*039e*/ 	.short	(.L_193 - .L_192)
	.align		4
.L_192:
        /*03a0*/ 	.word	index@(_ZN2at6native18elementwise_kernelILi128ELi2EZNS0_22gpu_kernel_impl_nocastIZZZNS0_65_GLOBAL__N__cd49fe81_27_ActivationSoftplusKernel_cu_f5210f67_354524softplus_backward_kernelERNS_18TensorIteratorBaseERKN3c106ScalarES9_ENKUlvE_clEvENKUlvE_clEvEUlddE_EEvS5_RKT_EUliE_EEviT1_)
        /*03a4*/ 	.word	0x00000000


	//----- nvinfo : EIATTR_REGCOUNT
	.align		4
.L_193:
        /*03a8*/ 	.byte	0x04, 0x2f
        /*03aa*/ 	.short	(.L_195 - .L_194)
	.align		4
.L_194:
        /*03ac*/ 	.word	index@(_ZN2at6native27unrolled_elementwise_kernelIZZZNS0_65_GLOBAL__N__cd49fe81_27_ActivationSoftplusKernel_cu_f5210f67_354524softplus_backward_kernelERNS_18TensorIteratorBaseERKN3c106ScalarES8_ENKUlvE_clEvENKUlvE_clEvEUlddE_St5arrayIPcLm3EELi4E23TrivialOffsetCalculatorILi2EjESF_ILi1EjENS0_6memory12LoadWithCastILi2EEENSI_13StoreWithCastILi1EEEEEviT_T0_T2_T3_T4_T5_)
        /*03b0*/ 	.word	0x00000028


	//----- nvinfo : EIATTR_FRAME_SIZE
	.align		4
.L_195:
        /*03b4*/ 	.byte	0x04, 0x11
        /*03b6*/ 	.short	(.L_197 - .L_196)
	.align		4
.L_196:
        /*03b8*/ 	.word	index@($__internal_1_$__cuda_sm20_div_rn_f64_full)
        /*03bc*/ 	.word	0x00000000


	//----- nvinfo : EIATTR_FRAME_SIZE
	.align		4
.L_197:
        /*03c0*/ 	.byte	0x04, 0x11
        /*03c2*/ 	.short	(.L_199 - .L_198)
	.align		4
.L_198:
        /*03c4*/ 	.word	index@(_ZN2at6native27unrolled_elementwise_kernelIZZZNS0_65_GLOBAL__N__cd49fe81_27_ActivationSoftplusKernel_cu_f5210f67_354524softplus_backward_kernelERNS_18TensorIteratorBaseERKN3c106ScalarES8_ENKUlvE_clEvENKUlvE_clEvEUlddE_St5arrayIPcLm3EELi4E23TrivialOffsetCalculatorILi2EjESF_ILi1EjENS0_6memory12LoadWithCastILi2EEENSI_13StoreWithCastILi1EEEEEviT_T0_T2_T3_T4_T5_)
        /*03c8*/ 	.word	0x00000000


	//----- nvinfo : EIATTR_REGCOUNT
	.align		4
.L_199:
        /*03cc*/ 	.byte	0x04, 0x2f
        /*03ce*/ 	.short	(.L_201 - .L_200)
	.align		4
.L_200:
        /*03d0*/ 	.word	index@(_ZN2at6native18elementwise_kernelILi128ELi4EZNS0_15gpu_kernel_implIZZZNS0_65_GLOBAL__N__cd49fe81_27_ActivationSoftplusKernel_cu_f5210f67_354524softplus_backward_kernelERNS_18TensorIteratorBaseERKN3c106ScalarES9_ENKUlvE_clEvENKUlvE_clEvEUlddE_EEvS5_RKT_EUliE_EEviT1_)
        /*03d4*/ 	.word	0x00000020


	//----- nvinfo : EIATTR_FRAME_SIZE
	.align		4
.L_201:
        /*03d8*/ 	.byte	0x04, 0x11
        /*03da*/ 	.short	(.L_203 - .L_202)
	.align		4
.L_202:
        /*03dc*/ 	.word	index@($__internal_0_$__cuda_sm20_div_rn_f64_full)
        /*03e0*/ 	.word	0x00000000


	//----- nvinfo : EIATTR_FRAME_SIZE
	.align		4
.L_203:
        /*03e4*/ 	.byte	0x04, 0x11
        /*03e6*/ 	.short	(.L_205 - .L_204)
	.align		4
.L_204:
        /*03e8*/ 	.word	index@(_ZN2at6native18elementwise_kernelILi128ELi4EZNS0_15gpu_kernel_implIZZZNS0_65_GLOBAL__N__cd49fe81_27_ActivationSoftplusKernel_cu_f5210f67_354524softplus_backward_kernelERNS_18TensorIteratorBaseERKN3c106ScalarES9_ENKUlvE_clEvENKUlvE_clEvEUlddE_EEvS5_RKT_EUliE_EEviT1_)
        /*03ec*/ 	.word	0x00000000


	//----- nvinfo : EIATTR_REGCOUNT
	.align		4
.L_205:
        /*03f0*/ 	.byte	0x04, 0x2f
        /*03f2*/ 	.short	(.L_207 - .L_206)
	.align		4
.L_206:
        /*03f4*/ 	.word	index@(_ZN2at6native29vectorized_elementwise_kernelILi8EZZZNS0_65_GLOBAL__N__cd49fe81_27_ActivationSoftplusKernel_cu_f5210f67_354524softplus_backward_kernelERNS_18TensorIteratorBaseERKN3c106ScalarES8_ENKUlvE_clEvENKUlvE0_clEvEUlffE_St5arrayIPcLm3EEEEviT0_T1_)
        /*03f8*/ 	.word	0x00000020


	//----- nvinfo : EIATTR_FRAME_SIZE
	.align		4
.L_207:
        /*03fc*/ 	.byte	0x04, 0x11
        /*03fe*/ 	.short	(.L_209 - .L_208)
	.align		4
.L_208:
        /*0400*/ 	.word	index@(_ZN2at6native29vectorized_elementwise_kernelILi8EZZZNS0_65_GLOBAL__N__cd49fe81_27_ActivationSoftplusKernel_cu_f5210f67_354524softplus_backward_kernelERNS_18TensorIteratorBaseERKN3c106ScalarES8_ENKUlvE_clEvENKUlvE0_clEvEUlffE_St5arrayIPcLm3EEEEviT0_T1_)
        /*0404*/ 	.word	0x00000000


	//----- nvinfo : EIATTR_REGCOUNT
	.align		4
.L_209:
        /*0408*/ 	.byte	0x04, 0x2f
        /*040a*/ 	.short	(.L_211 - .L_210)
	.align		4
.L_210:
        /*040c*/ 	.word	index@(_ZN2at6native29vectorized_elementwise_kernelILi4EZZZNS0_65_GLOBAL__N__cd49fe81_27_ActivationSoftplusKernel_cu_f5210f67_354524softplus_backward_kernelERNS_18TensorIteratorBaseERKN3c106ScalarES8_ENKUlvE_clEvENKUlvE0_clEvEUlffE_St5arrayIPcLm3EEEEviT0_T1_)
        /*0410*/ 	.word	0x00000020


	//----- nvinfo : EIATTR_FRAME_SIZE
	.align		4
.L_211:
        /*0414*/ 	.byte	0x04, 0x11
        /*0416*/ 	.short	(.L_213 - .L_212)
	.align		4
.L_212:
        /*0418*/ 	.word	index@(_ZN2at6native29vectorized_elementwise_kernelILi4EZZZNS0_65_GLOBAL__N__cd49fe81_27_ActivationSoftplusKernel_cu_f5210f67_354524softplus_backward_kernelERNS_18TensorIteratorBaseERKN3c106ScalarES8_ENKUlvE_clEvENKUlvE0_clEvEUlffE_St5arrayIPcLm3EEEEviT0_T1_)
        /*041c*/ 	.word	0x00000000


	//----- nvinfo : EIATTR_REGCOUNT
	.align		4
.L_213:
        /*0420*/ 	.byte	0x04, 0x2f
        /*0422*/ 	.short	(.L_215 - .L_214)
	.align		4
.L_214:
        /*0424*/ 	.word	index@(_ZN2at6native29vectorized_elementwise_kernelILi2EZZZNS0_65_GLOBAL__N__cd49fe81_27_ActivationSoftplusKernel_cu_f5210f67_354524softplus_backward_kernelERNS_18TensorIteratorBaseERKN3c106ScalarES8_ENKUlvE_clEvENKUlvE0_clEvEUlffE_St5arrayIPcLm3EEEEviT0_T1_)
        /*0428*/ 	.word	0x00000020


	//----- nvinfo : EIATTR_FRAME_SIZE
	.align		4
.L_215:
        /*042c*/ 	.byte	0x04, 0x11
        /*042e*/ 	.short	(.L_217 - .L_216)
	.align		4
.L_216:
        /*0430*/ 	.word	index@(_ZN2at6native29vectorized_elementwise_kernelILi2EZZZNS0_65_GLOBAL__N__cd49fe81_27_ActivationSoftplusKernel_cu_f5210f67_354524softplus_backward_kernelERNS_18TensorIteratorBaseERKN3c106ScalarES8_ENKUlvE_clEvENKUlvE0_clEvEUlffE_St5arrayIPcLm3EEEEviT0_T1_)
        /*0434*/ 	.word	0x00000000


	//----- nvinfo : EIATTR_REGCOUNT
	.align		4
.L_217:
        /*0438*/ 	.byte	0x04, 0x2f
        /*043a*/ 	.short	(.L_219 - .L_218)
	.align		4
.L_218:
        /*043c*/ 	.word	index@(_ZN2at6native27unrolled_elementwise_kernelIZZZNS0_65_GLOBAL__N__cd49fe81_27_ActivationSoftplusKernel_cu_f5210f67_354524softplus_backward_kernelERNS_18TensorIteratorBaseERKN3c106ScalarES8_ENKUlvE_clEvENKUlvE0_clEvEUlffE_St5arrayIPcLm3EELi4E23TrivialOffsetCalculatorILi2EjESF_ILi1EjENS0_6memory15LoadWithoutCastENSI_16StoreWithoutCastEEEviT_T0_T2_T3_T4_T5_)
        /*0440*/ 	.word	0x00000020


	//----- nvinfo : EIATTR_FRAME_SIZE
	.align		4
.L_219:
        /*0444*/ 	.byte	0x04, 0x11
        /*0446*/ 	.short	(.L_221 - .L_220)
	.align		4
.L_220:
        /*0448*/ 	.word	index@(_ZN2at6native27unrolled_elementwise_kernelIZZZNS0_65_GLOBAL__N__cd49fe81_27_ActivationSoftplusKernel_cu_f5210f67_354524softplus_backward_kernelERNS_18TensorIteratorBaseERKN3c106ScalarES8_ENKUlvE_clEvENKUlvE0_clEvEUlffE_St5arrayIPcLm3EELi4E23TrivialOffsetCalculatorILi2EjESF_ILi1EjENS0_6memory15LoadWithoutCastENSI_16StoreWithoutCastEEEviT_T0_T2_T3_T4_T5_)
        /*044c*/ 	.word	0x00000000


	//----- nvinfo : EIATTR_REGCOUNT
	.align		4
.L_221:
        /*0450*/ 	.byte	0x04, 0x2f
        /*0452*/ 	.short	(.L_223 - .L_222)
	.align		4
.L_222:
        /*0454*/ 	.word	index@(_ZN2at6native18elementwise_kernelILi128ELi2EZNS0_22gpu_kernel_impl_nocastIZZZNS0_65_GLOBAL__N__cd49fe81_27_ActivationSoftplusKernel_cu_f5210f67_354524softplus_backward_kernelERNS_18TensorIteratorBaseERKN3c106ScalarES9_ENKUlvE_clEvENKUlvE0_clEvEUlffE_EEvS5_RKT_EUliE_EEviT1_)
        /*0458*/ 	.word	0x00000012


	//----- nvinfo : EIATTR_FRAME_SIZE
	.align		4
.L_223:
        /*045c*/ 	.byte	0x04, 0x11
        /*045e*/ 	.short	(.L_225 - .L_224)
	.align		4
.L_224:
        /*0460*/ 	.word	index@(_ZN2at6native18elementwise_kernelILi128ELi2EZNS0_22gpu_kernel_impl_nocastIZZZNS0_65_GLOBAL__N__cd49fe81_27_ActivationSoftplusKernel_cu_f5210f67_354524softplus_backward_kernelERNS_18TensorIteratorBaseERKN3c106ScalarES9_ENKUlvE_clEvENKUlvE0_clEvEUlffE_EEvS5_RKT_EUliE_EEviT1_)
        /*0464*/ 	.word	0x00000000


	//----- nvinfo : EIATTR_REGCOUNT
	.align		4
.L_225:
        /*0468*/ 	.byte	0x04, 0x2f
        /*046a*/ 	.short	(.L_227 - .L_226)
	.align		4
.L_226:
        /*046c*/ 	.word	index@(_ZN2at6native27unrolled_elementwise_kernelIZZZNS0_65_GLOBAL__N__cd49fe81_27_ActivationSoftplusKernel_cu_f5210f67_354524softplus_backward_kernelERNS_18TensorIteratorBaseERKN3c106ScalarES8_ENKUlvE_clEvENKUlvE0_clEvEUlffE_St5arrayIPcLm3EELi4E23TrivialOffsetCalculatorILi2EjESF_ILi1EjENS0_6memory12LoadWithCastILi2EEENSI_13StoreWithCastILi1EEEEEviT_T0_T2_T3_T4_T5_)
        /*0470*/ 	.word	0x00000020


	//----- nvinfo : EIATTR_FRAME_SIZE
	.align		4
.L_227:
        /*0474*/ 	.byte	0x04, 0x11
        /*0476*/ 	.short	(.L_229 - .L_228)
	.align		4
.L_228:
        /*0478*/ 	.word	index@(_ZN2at6native27unrolled_elementwise_kernelIZZZNS0_65_GLOBAL__N__cd49fe81_27_ActivationSoftplusKernel_cu_f5210f67_354524softplus_backward_kernelERNS_18TensorIteratorBaseERKN3c106ScalarES8_ENKUlvE_clEvENKUlvE0_clEvEUlffE_St5arrayIPcLm3EELi4E23TrivialOffsetCalculatorILi2EjESF_ILi1EjENS0_6memory12LoadWithCastILi2EEENSI_13StoreWithCastILi1EEEEEviT_T0_T2_T3_T4_T5_)
        /*047c*/ 	.word	0x00000000


	//----- nvinfo : EIATTR_REGCOUNT
	.align		4
.L_229:
        /*0480*/ 	.byte	0x04, 0x2f
        /*0482*/ 	.short	(.L_231 - .L_230)
	.align		4
.L_230:
        /*0484*/ 	.word	index@(_ZN2at6native18elementwise_kernelILi128ELi4EZNS0_15gpu_kernel_implIZZZNS0_65_GLOBAL__N__cd49fe81_27_ActivationSoftplusKernel_cu_f5210f67_354524softplus_backward_kernelERNS_18TensorIteratorBaseERKN3c106ScalarES9_ENKUlvE_clEvENKUlvE0_clEvEUlffE_EEvS5_RKT_EUliE_EEviT1_)
        /*0488*/ 	.word	0x0000001c


	//----- nvinfo : EIATTR_FRAME_SIZE
	.align		4
.L_231:
        /*048c*/ 	.byte	0x04, 0x11
        /*048e*/ 	.short	(.L_233 - .L_232)
	.align		4
.L_232:
        /*0490*/ 	.word	index@(_ZN2at6native18elementwise_kernelILi128ELi4EZNS0_15gpu_kernel_implIZZZNS0_65_GLOBAL__N__cd49fe81_27_ActivationSoftplusKernel_cu_f5210f67_354524softplus_backward_kernelERNS_18TensorIteratorBaseERKN3c106ScalarES9_ENKUlvE_clEvENKUlvE0_clEvEUlffE_EEvS5_RKT_EUliE_EEviT1_)
        /*0494*/ 	.word	0x00000000


	//----- nvinfo : EIATTR_REGCOUNT
	.align		4
.L_233:
        /*0498*/ 	.byte	0x04, 0x2f
        /*049a*/ 	.short	(.L_235 - .L_234)
	.align		4
.L_234:
        /*049c*/ 	.word	index@(_ZN2at6native29vectorized_elementwise_kernelILi8EZZZNS0_65_GLOBAL__N__cd49fe81_27_ActivationSoftplusKernel_cu_f5210f67_354524softplus_backward_kernelERNS_18TensorIteratorBaseERKN3c106ScalarES8_ENKUlvE_clEvENKUlvE1_clEvEUlNS5_4HalfESB_E_St5arrayIPcLm3EEEEviT0_T1_)
        /*04a0*/ 	.word	0x0000001e


	//----- nvinfo : EIATTR_FRAME_SIZE
	.align		4
.L_235:
        /*04a4*/ 	.byte	0x04, 0x11
        /*04a6*/ 	.short	(.L_237 - .L_236)
	.align		4
.L_236:
        /*04a8*/ 	.word	index@(_ZN2at6native29vectorized_elementwise_kernelILi8EZZZNS0_65_GLOBAL__N__cd49fe81_27_ActivationSoftplusKernel_cu_f5210f67_354524softplus_backward_kernelERNS_18TensorIteratorBaseERKN3c106ScalarES8_ENKUlvE_clEvENKUlvE1_clEvEUlNS5_4HalfESB_E_St5arrayIPcLm3EEEEviT0_T1_)
        /*04ac*/ 	.word	0x00000000


	//----- nvinfo : EIATTR_REGCOUNT
	.align		4
.L_237:
        /*04b0*/ 	.byte	0x04, 0x2f
        /*04b2*/ 	.short	(.L_239 - .L_238)
	.align		4
.L_238:
        /*04b4*/ 	.word	index@(_ZN2at6native29vectorized_elementwise_kernelILi4EZZZNS0_65_GLOBAL__N__cd49fe81_27_ActivationSoftplusKernel_cu_f5210f67_354524softplus_backward_kernelERNS_18TensorIteratorBaseERKN3c106ScalarES8_ENKUlvE_clEvENKUlvE1_clEvEUlNS5_4HalfESB_E_St5arrayIPcLm3EEEEviT0_T1_)
        /*04b8*/ 	.word	0x0000001e


	//----- nvinfo : EIATTR_FRAME_SIZE
	.align		4
.L_239:
        /*04bc*/ 	.byte	0x04, 0x11
        /*04be*/ 	.short	(.L_241 - .L_240)
	.align		4
.L_240:
        /*04c0*/ 	.word	index@(_ZN2at6native29vectorized_elementwise_kernelILi4EZZZNS0_65_GLOBAL__N__cd49fe81_27_ActivationSoftplusKernel_cu_f5210f67_354524softplus_backward_kernelERNS_18TensorIteratorBaseERKN3c106ScalarES8_ENKUlvE_clEvENKUlvE1_clEvEUlNS5_4HalfESB_E_St5arrayIPcLm3EEEEviT0_T1_)
        /*04c4*/ 	.word	0x00000000


	//----- nvinfo : EIATTR_REGCOUNT
	.align		4
.L_241:
        /*04c8*/ 	.byte	0x04, 0x2f
        /*04ca*/ 	.short	(.L_243 - .L_242)
	.align		4
.L_242:
        /*04cc*/ 	.word	index@(_ZN2at6native29vectorized_elementwise_kernelILi2EZZZNS0_65_GLOBAL__N__cd49fe81_27_ActivationSoftplusKernel_cu_f5210f67_354524softplus_backward_kernelERNS_18TensorIteratorBaseERKN3c106ScalarES8_ENKUlvE_clEvENKUlvE1_clEvEUlNS5_4HalfESB_E_St5arrayIPcLm3EEEEviT0_T1_)
        /*04d0*/ 	.word	0x0000001e


	//----- nvinfo : EIATTR_FRAME_SIZE
	.align		4
.L_243:
        /*04d4*/ 	.byte	0x04, 0x11
        /*04d6*/ 	.short	(.L_245 - .L_244)
	.align		4
.L_244:
        /*04d8*/ 	.word	index@(_ZN2at6native29vectorized_elementwise_kernelILi2EZZZNS0_65_GLOBAL__N__cd49fe81_27_ActivationSoftplusKernel_cu_f5210f67_354524softplus_backward_kernelERNS_18TensorIteratorBaseERKN3c106ScalarES8_ENKUlvE_clEvENKUlvE1_clEvEUlNS5_4HalfESB_E_St5arrayIPcLm3EEEEviT0_T1_)
        /*04dc*/ 	.word	0x00000000


	//----- nvinfo : EIATTR_REGCOUNT
	.align		4
.L_245:
        /*04e0*/ 	.byte	0x04, 0x2f
        /*04e2*/ 	.short	(.L_247 - .L_246)
	.align		4
.L_246:
        /*04e4*/ 	.word	index@(_ZN2at6native27unrolled_elementwise_kernelIZZZNS0_65_GLOBAL__N__cd49fe81_27_ActivationSoftplusKernel_cu_f5210f67_354524softplus_backward_kernelERNS_18TensorIteratorBaseERKN3c106ScalarES8_ENKUlvE_clEvENKUlvE1_clEvEUlNS5_4HalfESB_E_St5arrayIPcLm3EELi4E23TrivialOffsetCalculatorILi2EjESG_ILi1EjENS0_6memory15LoadWithoutCastENSJ_16StoreWithoutCastEEEviT_T0_T2_T3_T4_T5_)
        /*04e8*/ 	.word	0x0000001c


	//----- nvinfo : EIATTR_FRAME_SIZE
	.align		4
.L_247:
        /*04ec*/ 	.byte	0x04, 0x11
        /*04ee*/ 	.short	(.L_249 - .L_248)
	.align		4
.L_248:
        /*04f0*/ 	.word	index@(_ZN2at6native27unrolled_elementwise_kernelIZZZNS0_65_GLOBAL__N__cd49fe81_27_ActivationSoftplusKernel_cu_f5210f67_354524softplus_backward_kernelERNS_18TensorIteratorBaseERKN3c106ScalarES8_ENKUlvE_clEvENKUlvE1_clEvEUlNS5_4HalfESB_E_St5arrayIPcLm3EELi4E23TrivialOffsetCalculatorILi2EjESG_ILi1EjENS0_6memory15LoadWithoutCastENSJ_16StoreWithoutCastEEEviT_T0_T2_T3_T4_T5_)
        /*04f4*/ 	.word	0x00000000


	//----- nvinfo : EIATTR_REGCOUNT
	.align		4
.L_249:
        /*04f8*/ 	.byte	0x04, 0x2f
        /*04fa*/ 	.short	(.L_251 - .L_250)
	.align		4
.L_250:
        /*04fc*/ 	.word	index@(_ZN2at6native18elementwise_kernelILi128ELi4EZNS0_22gpu_kernel_impl_nocastIZZZNS0_65_GLOBAL__N__cd49fe81_27_ActivationSoftplusKernel_cu_f5210f67_354524softplus_backward_kernelERNS_18TensorIteratorBaseERKN3c106ScalarES9_ENKUlvE_clEvENKUlvE1_clEvEUlNS6_4HalfESC_E_EEvS5_RKT_EUliE_EEviT1_)
        /*0500*/ 	.word	0x00000012


	//----- nvinfo : EIATTR_FRAME_SIZE
	.align		4
.L_251:
        /*0504*/ 	.byte	0x04, 0x11
        /*0506*/ 	.short	(.L_253 - .L_252)
	.align		4
.L_252:
        /*0508*/ 	.word	index@(_ZN2at6native18elementwise_kernelILi128ELi4EZNS0_22gpu_kernel_impl_nocastIZZZNS0_65_GLOBAL__N__cd49fe81_27_ActivationSoftplusKernel_cu_f5210f67_354524softplus_backward_kernelERNS_18TensorIteratorBaseERKN3c106ScalarES9_ENKUlvE_clEvENKUlvE1_clEvEUlNS6_4HalfESC_E_EEvS5_RKT_EUliE_EEviT1_)
        /*050c*/ 	.word	0x00000000


	//----- nvinfo : EIATTR_REGCOUNT
	.align		4
.L_253:
        /*0510*/ 	.byte	0x04, 0x2f
        /*0512*/ 	.short	(.L_255 - .L_254)
	.align		4
.L_254:
        /*0514*/ 	.word	index@(_ZN2at6native27unrolled_elementwise_kernelIZZZNS0_65_GLOBAL__N__cd49fe81_27_ActivationSoftplusKernel_cu_f5210f67_354524softplus_backward_kernelERNS_18TensorIteratorBaseERKN3c106ScalarES8_ENKUlvE_clEvENKUlvE1_clEvEUlNS5_4HalfESB_E_St5arrayIPcLm3EELi4E23TrivialOffsetCalculatorILi2EjESG_ILi1EjENS0_6memory12LoadWithCastILi2EEENSJ_13StoreWithCastILi1EEEEEviT_T0_T2_T3_T4_T5_)
        /*0518*/ 	.word	0x0000001f


	//----- nvinfo : EIATTR_FRAME_SIZE
	.align		4
.L_255:
        /*051c*/ 	.byte	0x04, 0x11
        /*051e*/ 	.short	(.L_257 - .L_256)
	.align		4
.L_256:
        /*0520*/ 	.word	index@(_ZN2at6native27unrolled_elementwise_kernelIZZZNS0_65_GLOBAL__N__cd49fe81_27_ActivationSoftplusKernel_cu_f5210f67_354524softplus_backward_kernelERNS_18TensorIteratorBaseERKN3c106ScalarES8_ENKUlvE_clEvENKUlvE1_clEvEUlNS5_4HalfESB_E_St5arrayIPcLm3EELi4E23TrivialOffsetCalculatorILi2EjESG_ILi1EjENS0_6memory12LoadWithCastILi2EEENSJ_13StoreWithCastILi1EEEEEviT_T0_T2_T3_T4_T5_)
        /*0524*/ 	.word	0x00000000


	//----- nvinfo : EIATTR_REGCOUNT
	.align		4
.L_257:
        /*0528*/ 	.byte	0x04, 0x2f
        /*052a*/ 	.short	(.L_259 - .L_258)
	.align		4
.L_258:
        /*052c*/ 	.word	index@(_ZN2at6native18elementwise_kernelILi128ELi4EZNS0_15gpu_kernel_implIZZZNS0_65_GLOBAL__N__cd49fe81_27_ActivationSoftplusKernel_cu_f5210f67_354524softplus_backward_kernelERNS_18TensorIteratorBaseERKN3c106ScalarES9_ENKUlvE_clEvENKUlvE1_clEvEUlNS6_4HalfESC_E_EEvS5_RKT_EUliE_EEviT1_)
        /*0530*/ 	.word	0x0000001a


	//----- nvinfo : EIATTR_FRAME_SIZE
	.align		4
.L_259:
        /*0534*/ 	.byte	0x04, 0x11
        /*0536*/ 	.short	(.L_261 - .L_260)
	.align		4
.L_260:
        /*0538*/ 	.word	index@(_ZN2at6native18elementwise_kernelILi128ELi4EZNS0_15gpu_kernel_implIZZZNS0_65_GLOBAL__N__cd49fe81_27_ActivationSoftplusKernel_cu_f5210f67_354524softplus_backward_kernelERNS_18TensorIteratorBaseERKN3c106ScalarES9_ENKUlvE_clEvENKUlvE1_clEvEUlNS6_4HalfESC_E_EEvS5_RKT_EUliE_EEviT1_)
        /*053c*/ 	.word	0x00000000


	//----- nvinfo : EIATTR_REGCOUNT
	.align		4
.L_261:
        /*0540*/ 	.byte	0x04, 0x2f
        /*0542*/ 	.short	(.L_263 - .L_262)
	.align		4
.L_262:
        /*0544*/ 	.word	index@(_ZN2at6native29vectorized_elementwise_kernelILi8EZZZNS0_65_GLOBAL__N__cd49fe81_27_ActivationSoftplusKernel_cu_f5210f67_354524softplus_backward_kernelERNS_18TensorIteratorBaseERKN3c106ScalarES8_ENKUlvE_clEvENKUlvE2_clEvEUlNS5_8BFloat16ESB_E_St5arrayIPcLm3EEEEviT0_T1_)
        /*0548*/ 	.word	0x0000001e


	//----- nvinfo : EIATTR_FRAME_SIZE
	.align		4
.L_263:
        /*054c*/ 	.byte	0x04, 0x11
        /*054e*/ 	.short	(.L_265 - .L_264)
	.align		4
.L_264:
        /*0550*/ 	.word	index@(_ZN2at6native29vectorized_elementwise_kernelILi8EZZZNS0_65_GLOBAL__N__cd49fe81_27_ActivationSoftplusKernel_cu_f5210f67_354524softplus_backward_kernelERNS_18TensorIteratorBaseERKN3c106ScalarES8_ENKUlvE_clEvENKUlvE2_clEvEUlNS5_8BFloat16ESB_E_St5arrayIPcLm3EEEEviT0_T1_)
        /*0554*/ 	.word	0x00000000


	//----- nvinfo : EIATTR_REGCOUNT
	.align		4
.L_265:
        /*0558*/ 	.byte	0x04, 0x2f
        /*055a*/ 	.short	(.L_267 - .L_266)
	.align		4
.L_266:
        /*055c*/ 	.word	index@(_ZN2at6native29vectorized_elementwise_kernelILi4EZZZNS0_65_GLOBAL__N__cd49fe81_27_ActivationSoftplusKernel_cu_f5210f67_354524softplus_backward_kernelERNS_18TensorIteratorBaseERKN3c106ScalarES8_ENKUlvE_clEvENKUlvE2_clEvEUlNS5_8BFloat16ESB_E_St5arrayIPcLm3EEEEviT0_T1_)
        /*0560*/ 	.word	0x0000001e


	//----- nvinfo : EIATTR_FRAME_SIZE
	.align		4
.L_267:
        /*0564*/ 	.byte	0x04, 0x11
        /*0566*/ 	.short	(.L_269 - .L_268)
	.align		4
.L_268:
        /*0568*/ 	.word	index@(_ZN2at6native29vectorized_elementwise_kernelILi4EZZZNS0_65_GLOBAL__N__cd49fe81_27_ActivationSoftplusKernel_cu_f5210f67_354524softplus_backward_kernelERNS_18TensorIteratorBaseERKN3c106ScalarES8_ENKUlvE_clEvENKUlvE2_clEvEUlNS5_8BFloat16ESB_E_St5arrayIPcLm3EEEEviT0_T1_)
        /*056c*/ 	.word	0x00000000


	//----- nvinfo : EIATTR_REGCOUNT
	.align		4
.L_269:
        /*0570*/ 	.byte	0x04, 0x2f
        /*0572*/ 	.short	(.L_271 - .L_270)
	.align		4
.L_270:
        /*0574*/ 	.word	index@(_ZN2at6native29vectorized_elementwise_kernelILi2EZZZNS0_65_GLOBAL__N__cd49fe81_27_ActivationSoftplusKernel_cu_f5210f67_354524softplus_backward_kernelERNS_18TensorIteratorBaseERKN3c106ScalarES8_ENKUlvE_clEvENKUlvE2_clEvEUlNS5_8BFloat16ESB_E_St5arrayIPcLm3EEEEviT0_T1_)
        /*0578*/ 	.word	0x0000001e


	//----- nvinfo : EIATTR_FRAME_SIZE
	.align		4
.L_271:
        /*057c*/ 	.byte	0x04, 0x11
        /*057e*/ 	.short	(.L_273 - .L_272)
	.align		4
.L_272:
        /*0580*/ 	.word	index@(_ZN2at6native29vectorized_elementwise_kernelILi2EZZZNS0_65_GLOBAL__N__cd49fe81_27_ActivationSoftplusKernel_cu_f5210f67_354524softplus_backward_kernelERNS_18TensorIteratorBaseERKN3c106ScalarES8_ENKUlvE_clEvENKUlvE2_clEvEUlNS5_8BFloat16ESB_E_St5arrayIPcLm3EEEEviT0_T1_)
        /*0584*/ 	.word	0x00000000


	//----- nvinfo : EIATTR_REGCOUNT
	.align		4
.L_273:
        /*0588*/ 	.byte	0x04, 0x2f
        /*058a*/ 	.short	(.L_275 - .L_274)
	.align		4
.L_274:
        /*058c*/ 	.word	index@(_ZN2at6native27unrolled_elementwise_kernelIZZZNS0_65_GLOBAL__N__cd49fe81_27_ActivationSoftplusKernel_cu_f5210f67_354524softplus_backward_kernelERNS_18TensorIteratorBaseERKN3c106ScalarES8_ENKUlvE_clEvENKUlvE2_clEvEUlNS5_8BFloat16ESB_E_St5arrayIPcLm3EELi4E23TrivialOffsetCalculatorILi2EjESG_ILi1EjENS0_6memory15LoadWithoutCastENSJ_16StoreWithoutCastEEEviT_T0_T2_T3_T4_T5_)
        /*0590*/ 	.word	0x0000001c


	//----- nvinfo : EIATTR_FRAME_SIZE
	.align		4
.L_275:
        /*0594*/ 	.byte	0x04, 0x11
        /*0596*/ 	.short	(.L_277 - .L_276)
	.align		4
.L_276:
        /*0598*/ 	.word	index@(_ZN2at6native27unrolled_elementwise_kernelIZZZNS0_65_GLOBAL__N__cd49fe81_27_ActivationSoftplusKernel_cu_f5210f67_354524softplus_backward_kernelERNS_18TensorIteratorBaseERKN3c106ScalarES8_ENKUlvE_clEvENKUlvE2_clEvEUlNS5_8BFloat16ESB_E_St5arrayIPcLm3EELi4E23TrivialOffsetCalculatorILi2EjESG_ILi1EjENS0_6memory15LoadWithoutCastENSJ_16StoreWithoutCastEEEviT_T0_T2_T3_T4_T5_)
        /*059c*/ 	.word	0x00000000


	//----- nvinfo : EIATTR_REGCOUNT
	.align		4
.L_277:
        /*05a0*/ 	.byte	0x04, 0x2f
        /*05a2*/ 	.short	(.L_279 - .L_278)
	.align		4
.L_278:
        /*05a4*/ 	.word	index@(_ZN2at6native18elementwise_kernelILi128ELi4EZNS0_22gpu_kernel_impl_nocastIZZZNS0_65_GLOBAL__N__cd49fe81_27_ActivationSoftplusKernel_cu_f5210f67_354524softplus_backward_kernelERNS_18TensorIteratorBaseERKN3c106ScalarES9_ENKUlvE_clEvENKUlvE2_clEvEUlNS6_8BFloat16ESC_E_EEvS5_RKT_EUliE_EEviT1_)
        /*05a8*/ 	.word	0x00000012


	//----- nvinfo : EIATTR_FRAME_SIZE
	.align		4
.L_279:
        /*05ac*/ 	.byte	0x04, 0x11
        /*05ae*/ 	.short	(.L_281 - .L_280)
	.align		4
.L_280:
        /*05b0*/ 	.word	index@(_ZN2at6native18elementwise_kernelILi128ELi4EZNS0_22gpu_kernel_impl_nocastIZZZNS0_65_GLOBAL__N__cd49fe81_27_ActivationSoftplusKernel_cu_f5210f67_354524softplus_backward_kernelERNS_18TensorIteratorBaseERKN3c106ScalarES9_ENKUlvE_clEvENKUlvE2_clEvEUlNS6_8BFloat16ESC_E_EEvS5_RKT_EUliE_EEviT1_)
        /*05b4*/ 	.word	0x00000000


	//----- nvinfo : EIATTR_REGCOUNT
	.align		4
.L_281:
        /*05b8*/ 	.byte	0x04, 0x2f
        /*05ba*/ 	.short	(.L_283 - .L_282)
	.align		4
.L_282:
        /*05bc*/ 	.word	index@(_ZN2at6native27unrolled_elementwise_kernelIZZZNS0_65_GLOBAL__N__cd49fe81_27_ActivationSoftplusKernel_cu_f5210f67_354524softplus_backward_kernelERNS_18TensorIteratorBaseERKN3c106ScalarES8_ENKUlvE_clEvENKUlvE2_clEvEUlNS5_8BFloat16ESB_E_St5arrayIPcLm3EELi4E23TrivialOffsetCalculatorILi2EjESG_ILi1EjENS0_6memory12LoadWithCastILi2EEENSJ_13StoreWithCastILi1EEEEEviT_T0_T2_T3_T4_T5_)
        /*05c0*/ 	.word	0x0000001f


	//----- nvinfo : EIATTR_FRAME_SIZE
	.align		4
.L_283:
        /*05c4*/ 	.byte	0x04, 0x11
        /*05c6*/ 	.short	(.L_285 - .L_284)
	.align		4
.L_284:
        /*05c8*/ 	.word	index@(_ZN2at6native27unrolled_elementwise_kernelIZZZNS0_65_GLOBAL__N__cd49fe81_27_ActivationSoftplusKernel_cu_f5210f67_354524softplus_backward_kernelERNS_18TensorIteratorBaseERKN3c106ScalarES8_ENKUlvE_clEvENKUlvE2_clEvEUlNS5_8BFloat16ESB_E_St5arrayIPcLm3EELi4E23TrivialOffsetCalculatorILi2EjESG_ILi1EjENS0_6memory12LoadWithCastILi2EEENSJ_13StoreWithCastILi1EEEEEviT_T0_T2_T3_T4_T5_)
        /*05cc*/ 	.word	0x00000000


	//----- nvinfo : EIATTR_REGCOUNT
	.align		4
.L_285:
        /*05d0*/ 	.byte	0x04, 0x2f
        /*05d2*/ 	.short	(.L_287 - .L_286)
	.align		4
.L_286:
        /*05d4*/ 	.word	index@(_ZN2at6native18elementwise_kernelILi128ELi4EZNS0_15gpu_kernel_implIZZZNS0_65_GLOBAL__N__cd49fe81_27_ActivationSoftplusKernel_cu_f5210f67_354524softplus_backward_kernelERNS_18TensorIteratorBaseERKN3c106ScalarES9_ENKUlvE_clEvENKUlvE2_clEvEUlNS6_8BFloat16ESC_E_EEvS5_RKT_EUliE_EEviT1_)
        /*05d8*/ 	.word	0x0000001a


	//----- nvinfo : EIATTR_FRAME_SIZE
	.align		4
.L_287:
        /*05dc*/ 	.byte	0x04, 0x11
        /*05de*/ 	.short	(.L_289 - .L_288)
	.align		4
.L_288:
        /*05e0*/ 	.word	index@(_ZN2at6native18elementwise_kernelILi128ELi4EZNS0_15gpu_kernel_implIZZZNS0_65_GLOBAL__N__cd49fe81_27_ActivationSoftplusKernel_cu_f5210f67_354524softplus_backward_kernelERNS_18TensorIteratorBaseERKN3c106ScalarES9_ENKUlvE_clEvENKUlvE2_clEvEUlNS6_8BFloat16ESC_E_EEvS5_RKT_EUliE_EEviT1_)
        /*05e4*/ 	.word	0x00000000


	//----- nvinfo : EIATTR_MIN_STACK_SIZE
	.align		4
.L_289:
        /*05e8*/ 	.byte	0x04, 0x12
        /*05ea*/ 	.short	(.L_291 - .L_290)
	.align		4
.L_290:
        /*05ec*/ 	.word	index@(_ZN2at6native18elementwise_kernelILi128ELi4EZNS0_15gpu_kernel_implIZZZNS0_65_GLOBAL__N__cd49fe81_27_ActivationSoftplusKernel_cu_f5210f67_354524softplus_backward_kernelERNS_18TensorIteratorBaseERKN3c106ScalarES9_ENKUlvE_clEvENKUlvE2_clEvEUlNS6_8BFloat16ESC_E_EEvS5_RKT_EUliE_EEviT1_)
        /*05f0*/ 	.word	0x00000000


	//----- nvinfo : EIATTR_MIN_STACK_SIZE
	.align		4
.L_291:
        /*05f4*/ 	.byte	0x04, 0x12
        /*05f6*/ 	.short	(.L_293 - .L_292)
	.align		4
.L_292:
        /*05f8*/ 	.word	index@(_ZN2at6native27unrolled_elementwise_kernelIZZZNS0_65_GLOBAL__N__cd49fe81_27_ActivationSoftplusKernel_cu_f5210f67_354524softplus_backward_kernelERNS_18TensorIteratorBaseERKN3c106ScalarES8_ENKUlvE_clEvENKUlvE2_clEvEUlNS5_8BFloat16ESB_E_St5arrayIPcLm3EELi4E23TrivialOffsetCalculatorILi2EjESG_ILi1EjENS0_6memory12LoadWithCastILi2EEENSJ_13StoreWithCastILi1EEEEEviT_T0_T2_T3_T4_T5_)
        /*05fc*/ 	.word	0x00000000


	//----- nvinfo : EIATTR_MIN_STACK_SIZE
	.align		4
.L_293:
        /*0600*/ 	.byte	0x04, 0x12
        /*0602*/ 	.short	(.L_295 - .L_294)
	.align		4
.L_294:
        /*0604*/ 	.word	index@(_ZN2at6native18elementwise_kernelILi128ELi4EZNS0_22gpu_kernel_impl_nocastIZZZNS0_65_GLOBAL__N__cd49fe81_27_ActivationSoftplusKernel_cu_f5210f67_354524softplus_backward_kernelERNS_18TensorIteratorBaseERKN3c106ScalarES9_ENKUlvE_clEvENKUlvE2_clEvEUlNS6_8BFloat16ESC_E_EEvS5_RKT_EUliE_EEviT1_)
        /*0608*/ 	.word	0x00000000


	//----- nvinfo : EIATTR_MIN_STACK_SIZE
	.align		4
.L_295:
        /*060c*/ 	.byte	0x04, 0x12
        /*060e*/ 	.short	(.L_297 - .L_296)
	.align		4
.L_296:
        /*0610*/ 	.word	index@(_ZN2at6native27unrolled_elementwise_kernelIZZZNS0_65_GLOBAL__N__cd49fe81_27_ActivationSoftplusKernel_cu_f5210f67_354524softplus_backward_kernelERNS_18TensorIteratorBaseERKN3c106ScalarES8_ENKUlvE_clEvENKUlvE2_clEvEUlNS5_8BFloat16ESB_E_St5arrayIPcLm3EELi4E23TrivialOffsetCalculatorILi2EjESG_ILi1EjENS0_6memory15LoadWithoutCastENSJ_16StoreWithoutCastEEEviT_T0_T2_T3_T4_T5_)
        /*0614*/ 	.word	0x00000000


	//----- nvinfo : EIATTR_MIN_STACK_SIZE
	.align		4
.L_297:
        /*0618*/ 	.byte	0x04, 0x12
        /*061a*/ 	.short	(.L_299 - .L_298)
	.align		4
.L_298:
        /*061c*/ 	.word	index@(_ZN2at6native29vectorized_elementwise_kernelILi2EZZZNS0_65_GLOBAL__N__cd49fe81_27_ActivationSoftplusKernel_cu_f5210f67_354524softplus_backward_kernelERNS_18TensorIteratorBaseERKN3c106ScalarES8_ENKUlvE_clEvENKUlvE2_clEvEUlNS5_8BFloat16ESB_E_St5arrayIPcLm3EEEEviT0_T1_)
        /*0620*/ 	.word	0x00000000


	//----- nvinfo : EIATTR_MIN_STACK_SIZE
	.align		4
.L_299:
        /*0624*/ 	.byte	0x04, 0x12
        /*0626*/ 	.short	(.L_301 - .L_300)
	.align		4
.L_300:
        /*0628*/ 	.word	index@(_ZN2at6native29vectorized_elementwise_kernelILi4EZZZNS0_65_GLOBAL__N__cd49fe81_27_ActivationSoftplusKernel_cu_f5210f67_354524softplus_backward_kernelERNS_18TensorIteratorBaseERKN3c106ScalarES8_ENKUlvE_clEvENKUlvE2_clEvEUlNS5_8BFloat16ESB_E_St5arrayIPcLm3EEEEviT0_T1_)
        /*062c*/ 	.word	0x00000000


	//----- nvinfo : EIATTR_MIN_STACK_SIZE
	.align		4
.L_301:
        /*0630*/ 	.byte	0x04, 0x12
        /*0632*/ 	.short	(.L_303 - .L_302)
	.align		4
.L_302:
        /*0634*/ 	.word	index@(_ZN2at6native29vectorized_elementwise_kernelILi8EZZZNS0_65_GLOBAL__N__cd49fe81_27_ActivationSoftplusKernel_cu_f5210f67_354524softplus_backward_kernelERNS_18TensorIteratorBaseERKN3c106ScalarES8_ENKUlvE_clEvENKUlvE2_clEvEUlNS5_8BFloat16ESB_E_St5arrayIPcLm3EEEEviT0_T1_)
        /*0638*/ 	.word	0x00000000


	//----- nvinfo : EIATTR_MIN_STACK_SIZE
	.align		4
.L_303:
        /*063c*/ 	.byte	0x04, 0x12
        /*063e*/ 	.short	(.L_305 - .L_304)
	.align		4
.L_304:
        /*0640*/ 	.word	index@(_ZN2at6native18elementwise_kernelILi128ELi4EZNS0_15gpu_kernel_implIZZZNS0_65_GLOBAL__N__cd49fe81_27_ActivationSoftplusKernel_cu_f5210f67_354524softplus_backward_kernelERNS_18TensorIteratorBaseERKN3c106ScalarES9_ENKUlvE_clEvENKUlvE1_clEvEUlNS6_4HalfESC_E_EEvS5_RKT_EUliE_EEviT1_)
        /*0644*/ 	.word	0x00000000


	//----- nvinfo : EIATTR_MIN_STACK_SIZE
	.align		4
.L_305:
        /*0648*/ 	.byte	0x04, 0x12
        /*064a*/ 	.short	(.L_307 - .L_306)
	.align		4
.L_306:
        /*064c*/ 	.word	index@(_ZN2at6native27unrolled_elementwise_kernelIZZZNS0_65_GLOBAL__N__cd49fe81_27_ActivationSoftplusKernel_cu_f5210f67_354524softplus_backward_kernelERNS_18TensorIteratorBaseERKN3c106ScalarES8_ENKUlvE_clEvENKUlvE1_clEvEUlNS5_4HalfESB_E_St5arrayIPcLm3EELi4E23TrivialOffsetCalculatorILi2EjESG_ILi1EjENS0_6memory12LoadWithCastILi2EEENSJ_13StoreWithCastILi1EEEEEviT_T0_T2_T3_T4_T5_)
        /*0650*/ 	.word	0x00000000


	//----- nvinfo : EIATTR_MIN_STACK_SIZE
	.align		4
.L_307:
        /*0654*/ 	.byte	0x04, 0x12
        /*0656*/ 	.short	(.L_309 - .L_308)
	.align		4
.L_308:
        /*0658*/ 	.word	index@(_ZN2at6native18elementwise_kernelILi128ELi4EZNS0_22gpu_kernel_impl_nocastIZZZNS0_65_GLOBAL__N__cd49fe81_27_ActivationSoftplusKernel_cu_f5210f67_354524softplus_backward_kernelERNS_18TensorIteratorBaseERKN3c106ScalarES9_ENKUlvE_clEvENKUlvE1_clEvEUlNS6_4HalfESC_E_EEvS5_RKT_EUliE_EEviT1_)
        /*065c*/ 	.word	0x00000000


	//----- nvinfo : EIATTR_MIN_STACK_SIZE
	.align		4
.L_309:
        /*0660*/ 	.byte	0x04, 0x12
        /*0662*/ 	.short	(.L_311 - .L_310)
	.align		4
.L_310:
        /*0664*/ 	.word	index@(_ZN2at6native27unrolled_elementwise_kernelIZZZNS0_65_GLOBAL__N__cd49fe81_27_ActivationSoftplusKernel_cu_f5210f67_354524softplus_backward_kernelERNS_18TensorIteratorBaseERKN3c106ScalarES8_ENKUlvE_clEvENKUlvE1_clEvEUlNS5_4HalfESB_E_St5arrayIPcLm3EELi4E23TrivialOffsetCalculatorILi2EjESG_ILi1EjENS0_6memory15LoadWithoutCastENSJ_16StoreWithoutCastEEEviT_T0_T2_T3_T4_T5_)
        /*0668*/ 	.word	0x00000000


	//----- nvinfo : EIATTR_MIN_STACK_SIZE
	.align		4
.L_311:
        /*066c*/ 	.byte	0x04, 0x12
        /*066e*/ 	.short	(.L_313 - .L_312)
	.align		4
.L_312:
        /*0670*/ 	.word	index@(_ZN2at6native29vectorized_elementwise_kernelILi2EZZZNS0_65_GLOBAL__N__cd49fe81_27_ActivationSoftplusKernel_cu_f5210f67_354524softplus_backward_kernelERNS_18TensorIteratorBaseERKN3c106ScalarES8_ENKUlvE_clEvENKUlvE1_clEvEUlNS5_4HalfESB_E_St5arrayIPcLm3EEEEviT0_T1_)
        /*0674*/ 	.word	0x00000000


	//----- nvinfo : EIATTR_MIN_STACK_SIZE
	.align		4
.L_313:
        /*0678*/ 	.byte	0x04, 0x12
        /*067a*/ 	.short	(.L_315 - .L_314)
	.align		4
.L_314:
        /*067c*/ 	.word	index@(_ZN2at6native29vectorized_elementwise_kernelILi4EZZZNS0_65_GLOBAL__N__cd49fe81_27_ActivationSoftplusKernel_cu_f5210f67_354524softplus_backward_kernelERNS_18TensorIteratorBaseERKN3c106ScalarES8_ENKUlvE_clEvENKUlvE1_clEvEUlNS5_4HalfESB_E_St5arrayIPcLm3EEEEviT0_T1_)
        /*0680*/ 	.word	0x00000000


	//----- nvinfo : EIATTR_MIN_STACK_SIZE
	.align		4
.L_315:
        /*0684*/ 	.byte	0x04, 0x12
        /*0686*/ 	.short	(.L_317 - .L_316)
	.align		4
.L_316:
        /*0688*/ 	.word	index@(_ZN2at6native29vectorized_elementwise_kernelILi8EZZZNS0_65_GLOBAL__N__cd49fe81_27_ActivationSoftplusKernel_cu_f5210f67_354524softplus_backward_kernelERNS_18TensorIteratorBaseERKN3c106ScalarES8_ENKUlvE_clEvENKUlvE1_clEvEUlNS5_4HalfESB_E_St5arrayIPcLm3EEEEviT0_T1_)
        /*068c*/ 	.word	0x00000000


	//----- nvinfo : EIATTR_MIN_STACK_SIZE
	.align		4
.L_317:
        /*0690*/ 	.byte	0x04, 0x12
        /*0692*/ 	.short	(.L_319 - .L_318)
	.align		4
.L_318:
        /*0694*/ 	.word	index@(_ZN2at6native18elementwise_kernelILi128ELi4EZNS0_15gpu_kernel_implIZZZNS0_65_GLOBAL__N__cd49fe81_27_ActivationSoftplusKernel_cu_f5210f67_354524softplus_backward_kernelERNS_18TensorIteratorBaseERKN3c106ScalarES9_ENKUlvE_clEvENKUlvE0_clEvEUlffE_EEvS5_RKT_EUliE_EEviT1_)
        /*0698*/ 	.word	0x00000000


	//----- nvinfo : EIATTR_MIN_STACK_SIZE
	.align		4
.L_319:
        /*069c*/ 	.byte	0x04, 0x12
        /*069e*/ 	.short	(.L_321 - .L_320)
	.align		4
.L_320:
        /*06a0*/ 	.word	index@(_ZN2at6native27unrolled_elementwise_kernelIZZZNS0_65_GLOBAL__N__cd49fe81_27_ActivationSoftplusKernel_cu_f5210f67_354524softplus_backward_kernelERNS_18TensorIteratorBaseERKN3c106ScalarES8_ENKUlvE_clEvENKUlvE0_clEvEUlffE_St5arrayIPcLm3EELi4E23TrivialOffsetCalculatorILi2EjESF_ILi1EjENS0_6memory12LoadWithCastILi2EEENSI_13StoreWithCastILi1EEEEEviT_T0_T2_T3_T4_T5_)
        /*06a4*/ 	.word	0x00000000


	//----- nvinfo : EIATTR_MIN_STACK_SIZE
	.align		4
.L_321:
        /*06a8*/ 	.byte	0x04, 0x12
        /*06aa*/ 	.short	(.L_323 - .L_322)
	.align		4
.L_322:
        /*06ac*/ 	.word	index@(_ZN2at6native18elementwise_kernelILi128ELi2EZNS0_22gpu_kernel_impl_nocastIZZZNS0_65_GLOBAL__N__cd49fe81_27_ActivationSoftplusKernel_cu_f5210f67_354524softplus_backward_kernelERNS_18TensorIteratorBaseERKN3c106ScalarES9_ENKUlvE_clEvENKUlvE0_clEvEUlffE_EEvS5_RKT_EUliE_EEviT1_)
        /*06b0*/ 	.word	0x00000000


	//----- nvinfo : EIATTR_MIN_STACK_SIZE
	.align		4
.L_323:
        /*06b4*/ 	.byte	0x04, 0x12
        /*06b6*/ 	.short	(.L_325 - .L_324)
	.align		4
.L_324:
        /*06b8*/ 	.word	index@(_ZN2at6native27unrolled_elementwise_kernelIZZZNS0_65_GLOBAL__N__cd49fe81_27_ActivationSoftplusKernel_cu_f5210f67_354524softplus_backward_kernelERNS_18TensorIteratorBaseERKN3c106ScalarES8_ENKUlvE_clEvENKUlvE0_clEvEUlffE_St5arrayIPcLm3EELi4E23TrivialOffsetCalculatorILi2EjESF_ILi1EjENS0_6memory15LoadWithoutCastENSI_16StoreWithoutCastEEEviT_T0_T2_T3_T4_T5_)
        /*06bc*/ 	.word	0x00000000


	//----- nvinfo : EIATTR_MIN_STACK_SIZE
	.align		4
.L_325:
        /*06c0*/ 	.byte	0x04, 0x12
        /*06c2*/ 	.short	(.L_327 - .L_326)
	.align		4
.L_326:
        /*06c4*/ 	.word	index@(_ZN2at6native29vectorized_elementwise_kernelILi2EZZZNS0_65_GLOBAL__N__cd49fe81_27_ActivationSoftplusKernel_cu_f5210f67_354524softplus_backward_kernelERNS_18TensorIteratorBaseERKN3c106ScalarES8_ENKUlvE_clEvENKUlvE0_clEvEUlffE_St5arrayIPcLm3EEEEviT0_T1_)
        /*06c8*/ 	.word	0x00000000


	//----- nvinfo : EIATTR_MIN_STACK_SIZE
	.align		4
.L_327:
        /*06cc*/ 	.byte	0x04, 0x12
        /*06ce*/ 	.short	(.L_329 - .L_328)
	.align		4
.L_328:
        /*06d0*/ 	.word	index@(_ZN2at6native29vectorized_elementwise_kernelILi4EZZZNS0_65_GLOBAL__N__cd49fe81_27_ActivationSoftplusKernel_cu_f5210f67_354524softplus_backward_kernelERNS_18TensorIteratorBaseERKN3c106ScalarES8_ENKUlvE_clEvENKUlvE0_clEvEUlffE_St5arrayIPcLm3EEEEviT0_T1_)
        /*06d4*/ 	.word	0x00000000


	//----- nvinfo : EIATTR_MIN_STACK_SIZE
	.align		4
.L_329:
        /*06d8*/ 	.byte	0x04, 0x12
        /*06da*/ 	.short	(.L_331 - .L_330)
	.align		4
.L_330:
        /*06dc*/ 	.word	index@(_ZN2at6native29vectorized_elementwise_kernelILi8EZZZNS0_65_GLOBAL__N__cd49fe81_27_ActivationSoftplusKernel_cu_f5210f67_354524softplus_backward_kernelERNS_18TensorIteratorBaseERKN3c106ScalarES8_ENKUlvE_clEvENKUlvE0_clEvEUlffE_St5arrayIPcLm3EEEEviT0_T1_)
        /*06e0*/ 	.word	0x00000000


	//----- nvinfo : EIATTR_MIN_STACK_SIZE
	.align		4
.L_331:
        /*06e4*/ 	.byte	0x04, 0x12
        /*06e6*/ 	.short	(.L_333 - .L_332)
	.align		4
.L_332:
        /*06e8*/ 	.word	index@(_ZN2at6native18elementwise_kernelILi128ELi4EZNS0_15gpu_kernel_implIZZZNS0_65_GLOBAL__N__cd49fe81_27_ActivationSoftplusKernel_cu_f5210f67_354524softplus_backward_kernelERNS_18TensorIteratorBaseERKN3c106ScalarES9_ENKUlvE_clEvENKUlvE_clEvEUlddE_EEvS5_RKT_EUliE_EEviT1_)
        /*06ec*/ 	.word	0x00000000


	//----- nvinfo : EIATTR_MIN_STACK_SIZE
	.align		4
.L_333:
        /*06f0*/ 	.byte	0x04, 0x12
        /*06f2*/ 	.short	(.L_335 - .L_334)
	.align		4
.L_334:
        /*06f4*/ 	.word	index@(_ZN2at6native27unrolled_elementwise_kernelIZZZNS0_65_GLOBAL__N__cd49fe81_27_ActivationSoftplusKernel_cu_f5210f67_354524softplus_backward_kernelERNS_18TensorIteratorBaseERKN3c106ScalarES8_ENKUlvE_clEvENKUlvE_clEvEUlddE_St5arrayIPcLm3EELi4E23TrivialOffsetCalculatorILi2EjESF_ILi1EjENS0_6memory12LoadWithCastILi2EEENSI_13StoreWithCastILi1EEEEEviT_T0_T2_T3_T4_T5_)
        /*06f8*/ 	.word	0x00000000


	//----- nvinfo : EIATTR_MIN_STACK_SIZE
	.align		4
.L_335:
        /*06fc*/ 	.byte	0x04, 0x12
        /*06fe*/ 	.short	(.L_337 - .L_336)
	.align		4
.L_336:
        /*0700*/ 	.word	index@(_ZN2at6native18elementwise_kernelILi128ELi2EZNS0_22gpu_kernel_impl_nocastIZZZNS0_65_GLOBAL__N__cd49fe81_27_ActivationSoftplusKernel_cu_f5210f67_354524softplus_backward_kernelERNS_18TensorIteratorBaseERKN3c106ScalarES9_ENKUlvE_clEvENKUlvE_clEvEUlddE_EEvS5_RKT_EUliE_EEviT1_)
        /*0704*/ 	.word	0x00000000


	//----- nvinfo : EIATTR_MIN_STACK_SIZE
	.align		4
.L_337:
        /*0708*/ 	.byte	0x04, 0x12
        /*070a*/ 	.short	(.L_339 - .L_338)
	.align		4
.L_338:
        /*070c*/ 	.word	index@(_ZN2at6native27unrolled_elementwise_kernelIZZZNS0_65_GLOBAL__N__cd49fe81_27_ActivationSoftplusKernel_cu_f5210f67_354524softplus_backward_kernelERNS_18TensorIteratorBaseERKN3c106ScalarES8_ENKUlvE_clEvENKUlvE_clEvEUlddE_St5arrayIPcLm3EELi4E23TrivialOffsetCalculatorILi2EjESF_ILi1EjENS0_6memory15LoadWithoutCastENSI_16StoreWithoutCastEEEviT_T0_T2_T3_T4_T5_)
        /*0710*/ 	.word	0x00000000


	//----- nvinfo : EIATTR_MIN_STACK_SIZE
	.align		4
.L_339:
        /*0714*/ 	.byte	0x04, 0x12
        /*0716*/ 	.short	(.L_341 - .L_340)
	.align		4
.L_340:
        /*0718*/ 	.word	index@(_ZN2at6native29vectorized_elementwise_kernelILi2EZZZNS0_65_GLOBAL__N__cd49fe81_27_ActivationSoftplusKernel_cu_f5210f67_354524softplus_backward_kernelERNS_18TensorIteratorBaseERKN3c106ScalarES8_ENKUlvE_clEvENKUlvE_clEvEUlddE_St5arrayIPcLm3EEEEviT0_T1_)
        /*071c*/ 	.word	0x00000000


	//----- nvinfo : EIATTR_MIN_STACK_SIZE
	.align		4
.L_341:
        /*0720*/ 	.byte	0x04, 0x12
        /*0722*/ 	.short	(.L_343 - .L_342)
	.align		4
.L_342:
        /*0724*/ 	.word	index@(_ZN2at6native29vectorized_elementwise_kernelILi4EZZZNS0_65_GLOBAL__N__cd49fe81_27_ActivationSoftplusKernel_cu_f5210f67_354524softplus_backward_kernelERNS_18TensorIteratorBaseERKN3c106ScalarES8_ENKUlvE_clEvENKUlvE_clEvEUlddE_St5arrayIPcLm3EEEEviT0_T1_)
        /*0728*/ 	.word	0x00000000


	//----- nvinfo : EIATTR_MIN_STACK_SIZE
	.align		4
.L_343:
        /*072c*/ 	.byte	0x04, 0x12
        /*072e*/ 	.short	(.L_345 - .L_344)
	.align		4
.L_344:
        /*0730*/ 	.word	index@(_ZN2at6native29vectorized_elementwise_kernelILi8EZZZNS0_65_GLOBAL__N__cd49fe81_27_ActivationSoftplusKernel_cu_f5210f67_354524softplus_backward_kernelERNS_18TensorIteratorBaseERKN3c106ScalarES8_ENKUlvE_clEvENKUlvE_clEvEUlddE_St5arrayIPcLm3EEEEviT0_T1_)
        /*0734*/ 	.word	0x00000000


	//----- nvinfo : EIATTR_MIN_STACK_SIZE
	.align		4
.L_345:
        /*0738*/ 	.byte	0x04, 0x12
        /*073a*/ 	.short	(.L_347 - .L_346)
	.align		4
.L_346:
        /*073c*/ 	.word	index@(_ZN2at6native18elementwise_kernelILi128ELi4EZNS0_15gpu_kernel_implIZZZNS0_65_GLOBAL__N__cd49fe81_27_ActivationSoftplusKernel_cu_f5210f67_354515softplus_kernelERNS_18TensorIteratorBaseERKN3c106ScalarES9_ENKUlvE_clEvENKUlvE2_clEvEUlNS6_8BFloat16EE_EEvS5_RKT_EUliE_EEviT1_)
        /*0740*/ 	.word	0x00000000


	//----- nvinfo : EIATTR_MIN_STACK_SIZE
	.align		4
.L_347:
        /*0744*/ 	.byte	0x04, 0x12
        /*0746*/ 	.short	(.L_349 - .L_348)
	.align		4
.L_348:
        /*0748*/ 	.word	index@(_ZN2at6native27unrolled_elementwise_kernelIZZZNS0_65_GLOBAL__N__cd49fe81_27_ActivationSoftplusKernel_cu_f5210f67_354515softplus_kernelERNS_18TensorIteratorBaseERKN3c106ScalarES8_ENKUlvE_clEvENKUlvE2_clEvEUlNS5_8BFloat16EE_St5arrayIPcLm2EELi4E23TrivialOffsetCalculatorILi1EjESH_NS0_6memory12LoadWithCastILi1EEENSI_13StoreWithCastILi1EEEEEviT_T0_T2_T3_T4_T5_)
        /*074c*/ 	.word	0x00000000


	//----- nvinfo : EIATTR_MIN_STACK_SIZE
	.align		4
.L_349:
        /*0750*/ 	.byte	0x04, 0x12
        /*0752*/ 	.short	(.L_351 - .L_350)
	.align		4
.L_350:
        /*0754*/ 	.word	index@(_ZN2at6native18elementwise_kernelILi128ELi4EZNS0_22gpu_kernel_impl_nocastIZZZNS0_65_GLOBAL__N__cd49fe81_27_ActivationSoftplusKernel_cu_f5210f67_354515softplus_kernelERNS_18TensorIteratorBaseERKN3c106ScalarES9_ENKUlvE_clEvENKUlvE2_clEvEUlNS6_8BFloat16EE_EEvS5_RKT_EUliE_EEviT1_)
        /*0758*/ 	.word	0x00000000


	//----- nvinfo : EIATTR_MIN_STACK_SIZE
	.align		4
.L_351:
        /*075c*/ 	.byte	0x04, 0x12
        /*075e*/ 	.short	(.L_353 - .L_352)
	.align		4
.L_352:
        /*0760*/ 	.word	index@(_ZN2at6native27unrolled_elementwise_kernelIZZZNS0_65_GLOBAL__N__cd49fe81_27_ActivationSoftplusKernel_cu_f5210f67_354515softplus_kernelERNS_18TensorIteratorBaseERKN3c106ScalarES8_ENKUlvE_clEvENKUlvE2_clEvEUlNS5_8BFloat16EE_St5arrayIPcLm2EELi4E23TrivialOffsetCalculatorILi1EjESH_NS0_6memory15LoadWithoutCastENSI_16StoreWithoutCastEEEviT_T0_T2_T3_T4_T5_)
        /*0764*/ 	.word	0x00000000


	//----- nvinfo : EIATTR_MIN_STACK_SIZE
	.align		4
.L_353:
        /*0768*/ 	.byte	0x04, 0x12
        /*076a*/ 	.short	(.L_355 - .L_354)
	.align		4
.L_354:
        /*076c*/ 	.word	index@(_ZN2at6native29vectorized_elementwise_kernelILi2EZZZNS0_65_GLOBAL__N__cd49fe81_27_ActivationSoftplusKernel_cu_f5210f67_354515softplus_kernelERNS_18TensorIteratorBaseERKN3c106ScalarES8_ENKUlvE_clEvENKUlvE2_clEvEUlNS5_8BFloat16EE_St5arrayIPcLm2EEEEviT0_T1_)
        /*0770*/ 	.word	0x00000000


	//----- nvinfo : EIATTR_MIN_STACK_SIZE
	.align		4
.L_355:
        /*0774*/ 	.byte	0x04, 0x12
        /*0776*/ 	.short	(.L_357 - .L_356)
	.align		4
.L_356:
        /*0778*/ 	.word	index@(_ZN2at6native29vectorized_elementwise_kernelILi4EZZZNS0_65_GLOBAL__N__cd49fe81_27_ActivationSoftplusKernel_cu_f5210f67_354515softplus_kernelERNS_18TensorIteratorBaseERKN3c106ScalarES8_ENKUlvE_clEvENKUlvE2_clEvEUlNS5_8BFloat16EE_St5arrayIPcLm2EEEEviT0_T1_)
        /*077c*/ 	.word	0x00000000


	//----- nvinfo : EIATTR_MIN_STACK_SIZE
	.align		4
.L_357:
        /*0780*/ 	.byte	0x04, 0x12
        /*0782*/ 	.short	(.L_359 - .L_358)
	.align		4
.L_358:
        /*0784*/ 	.word	index@(_ZN2at6native29vectorized_elementwise_kernelILi8EZZZNS0_65_GLOBAL__N__cd49fe81_27_ActivationSoftplusKernel_cu_f5210f67_354515softplus_kernelERNS_18TensorIteratorBaseERKN3c106ScalarES8_ENKUlvE_clEvENKUlvE2_clEvEUlNS5_8BFloat16EE_St5arrayIPcLm2EEEEviT0_T1_)
        /*0788*/ 	.word	0x00000000


	//----- nvinfo : EIATTR_MIN_STACK_SIZE
	.align		4
.L_359:
        /*078c*/ 	.byte	0x04, 0x12
        /*078e*/ 	.short	(.L_361 - .L_360)
	.align		4
.L_360:
        /*0790*/ 	.word	index@(_ZN2at6native18elementwise_kernelILi128ELi4EZNS0_15gpu_kernel_implIZZZNS0_65_GLOBAL__N__cd49fe81_27_ActivationSoftplusKernel_cu_f5210f67_354515softplus_kernelERNS_18TensorIteratorBaseERKN3c106ScalarES9_ENKUlvE_clEvENKUlvE1_clEvEUlNS6_4HalfEE_EEvS5_RKT_EUliE_EEviT1_)
        /*0794*/ 	.word	0x00000000


	//----- nvinfo : EIATTR_MIN_STACK_SIZE
	.align		4
.L_361:
        /*0798*/ 	.byte	0x04, 0x12
        /*079a*/ 	.short	(.L_363 - .L_362)
	.align		4
.L_362:
        /*079c*/ 	.word	index@(_ZN2at6native27unrolled_elementwise_kernelIZZZNS0_65_GLOBAL__N__cd49fe81_27_ActivationSoftplusKernel_cu_f5210f67_354515softplus_kernelERNS_18TensorIteratorBaseERKN3c106ScalarES8_ENKUlvE_clEvENKUlvE1_clEvEUlNS5_4HalfEE_St5arrayIPcLm2EELi4E23TrivialOffsetCalculatorILi1EjESH_NS0_6memory12LoadWithCastILi1EEENSI_13StoreWithCastILi1EEEEEviT_T0_T2_T3_T4_T5_)
        /*07a0*/ 	.word	0x00000000


	//----- nvinfo : EIATTR_MIN_STACK_SIZE
	.align		4
.L_363:
        /*07a4*/ 	.byte	0x04, 0x12
        /*07a6*/ 	.short	(.L_365 - .L_364)
	.align		4
.L_364:
        /*07a8*/ 	.word	index@(_ZN2at6native18elementwise_kernelILi128ELi4EZNS0_22gpu_kernel_impl_nocastIZZZNS0_65_GLOBAL__N__cd49fe81_27_ActivationSoftplusKernel_cu_f5210f67_354515softplus_kernelERNS_18TensorIteratorBaseERKN3c106ScalarES9_ENKUlvE_clEvENKUlvE1_clEvEUlNS6_4HalfEE_EEvS5_RKT_EUliE_EEviT1_)
        /*07ac*/ 	.word	0x00000000


	//----- nvinfo : EIATTR_MIN_STACK_SIZE
	.align		4
.L_365:
        /*07b0*/ 	.byte	0x04, 0x12
        /*07b2*/ 	.short	(.L_367 - .L_366)
	.align		4
.L_366:
        /*07b4*/ 	.word	index@(_ZN2at6native27unrolled_elementwise_kernelIZZZNS0_65_GLOBAL__N__cd49fe81_27_ActivationSoftplusKernel_cu_f5210f67_354515softplus_kernelERNS_18TensorIteratorBaseERKN3c106ScalarES8_ENKUlvE_clEvENKUlvE1_clEvEUlNS5_4HalfEE_St5arrayIPcLm2EELi4E23TrivialOffsetCalculatorILi1EjESH_NS0_6memory15LoadWithoutCastENSI_16StoreWithoutCastEEEviT_T0_T2_T3_T4_T5_)
        /*07b8*/ 	.word	0x00000000


	//----- nvinfo : EIATTR_MIN_STACK_SIZE
	.align		4
.L_367:
        /*07bc*/ 	.byte	0x04, 0x12
        /*07be*/ 	.short	(.L_369 - .L_368)
	.align		4
.L_368:
        /*07c0*/ 	.word	index@(_ZN2at6native29vectorized_elementwise_kernelILi2EZZZNS0_65_GLOBAL__N__cd49fe81_27_ActivationSoftplusKernel_cu_f5210f67_354515softplus_kernelERNS_18TensorIteratorBaseERKN3c106ScalarES8_ENKUlvE_clEvENKUlvE1_clEvEUlNS5_4HalfEE_St5arrayIPcLm2EEEEviT0_T1_)
        /*07c4*/ 	.word	0x00000000


	//----- nvinfo : EIATTR_MIN_STACK_SIZE
	.align		4
.L_369:
        /*07c8*/ 	.byte	0x04, 0x12
        /*07ca*/ 	.short	(.L_371 - .L_370)
	.align		4
.L_370:
        /*07cc*/ 	.word	index@(_ZN2at6native29vectorized_elementwise_kernelILi4EZZZNS0_65_GLOBAL__N__cd49fe81_27_ActivationSoftplusKernel_cu_f5210f67_354515softplus_kernelERNS_18TensorIteratorBaseERKN3c106ScalarES8_ENKUlvE_clEvENKUlvE1_clEvEUlNS5_4HalfEE_St5arrayIPcLm2EEEEviT0_T1_)
        /*07d0*/ 	.word	0x00000000


	//----- nvinfo : EIATTR_MIN_STACK_SIZE
	.align		4
.L_371:
        /*07d4*/ 	.byte	0x04, 0x12
        /*07d6*/ 	.short	(.L_373 - .L_372)
	.align		4
.L_372:
        /*07d8*/ 	.word	index@(_ZN2at6native29vectorized_elementwise_kernelILi8EZZZNS0_65_GLOBAL__N__cd49fe81_27_ActivationSoftplusKernel_cu_f5210f67_354515softplus_kernelERNS_18TensorIteratorBaseERKN3c106ScalarES8_ENKUlvE_clEvENKUlvE1_clEvEUlNS5_4HalfEE_St5arrayIPcLm2EEEEviT0_T1_)
        /*07dc*/ 	.word	0x00000000


	//----- nvinfo : EIATTR_MIN_STACK_SIZE
	.align		4
.L_373:
        /*07e0*/ 	.byte	0x04, 0x12
        /*07e2*/ 	.short	(.L_375 - .L_374)
	.align		4
.L_374:
        /*07e4*/ 	.word	index@(_ZN2at6native18elementwise_kernelILi128ELi4EZNS0_15gpu_kernel_implIZZZNS0_65_GLOBAL__N__cd49fe81_27_ActivationSoftplusKernel_cu_f5210f67_354515softplus_kernelERNS_18TensorIteratorBaseERKN3c106ScalarES9_ENKUlvE_clEvENKUlvE0_clEvEUlfE_EEvS5_RKT_EUliE_EEviT1_)
        /*07e8*/ 	.word	0x00000000


	//----- nvinfo : EIATTR_MIN_STACK_SIZE
	.align		4
.L_375:
        /*07ec*/ 	.byte	0x04, 0x12
        /*07ee*/ 	.short	(.L_377 - .L_376)
	.align		4
.L_376:
        /*07f0*/ 	.word	index@(_ZN2at6native27unrolled_elementwise_kernelIZZZNS0_65_GLOBAL__N__cd49fe81_27_ActivationSoftplusKernel_cu_f5210f67_354515softplus_kernelERNS_18TensorIteratorBaseERKN3c106ScalarES8_ENKUlvE_clEvENKUlvE0_clEvEUlfE_St5arrayIPcLm2EELi4E23TrivialOffsetCalculatorILi1EjESG_NS0_6memory12LoadWithCastILi1EEENSH_13StoreWithCastILi1EEEEEviT_T0_T2_T3_T4_T5_)
        /*07f4*/ 	.word	0x00000000


	//----- nvinfo : EIATTR_MIN_STACK_SIZE
	.align		4
.L_377:
        /*07f8*/ 	.byte	0x04, 0x12
        /*07fa*/ 	.short	(.L_379 - .L_378)
	.align		4
.L_378:
        /*07fc*/ 	.word	index@(_ZN2at6native18elementwise_kernelILi128ELi2EZNS0_22gpu_kernel_impl_nocastIZZZNS0_65_GLOBAL__N__cd49fe81_27_ActivationSoftplusKernel_cu_f5210f67_354515softplus_kernelERNS_18TensorIteratorBaseERKN3c106ScalarES9_ENKUlvE_clEvENKUlvE0_clEvEUlfE_EEvS5_RKT_EUliE_EEviT1_)
        /*0800*/ 	.word	0x00000000


	//----- nvinfo : EIATTR_MIN_STACK_SIZE
	.align		4
.L_379:
        /*0804*/ 	.byte	0x04, 0x12
        /*0806*/ 	.short	(.L_381 - .L_380)
	.align		4
.L_380:
        /*0808*/ 	.word	index@(_ZN2at6native27unrolled_elementwise_kernelIZZZNS0_65_GLOBAL__N__cd49fe81_27_ActivationSoftplusKernel_cu_f5210f67_354515softplus_kernelERNS_18TensorIteratorBaseERKN3c106ScalarES8_ENKUlvE_clEvENKUlvE0_clEvEUlfE_St5arrayIPcLm2EELi4E23TrivialOffsetCalculatorILi1EjESG_NS0_6memory15LoadWithoutCastENSH_16StoreWithoutCastEEEviT_T0_T2_T3_T4_T5_)
        /*080c*/ 	.word	0x00000000


	//----- nvinfo : EIATTR_MIN_STACK_SIZE
	.align		4
.L_381:
        /*0810*/ 	.byte	0x04, 0x12
        /*0812*/ 	.short	(.L_383 - .L_382)
	.align		4
.L_382:
        /*0814*/ 	.word	index@(_ZN2at6native29vectorized_elementwise_kernelILi2EZZZNS0_65_GLOBAL__N__cd49fe81_27_ActivationSoftplusKernel_cu_f5210f67_354515softplus_kernelERNS_18TensorIteratorBaseERKN3c106ScalarES8_ENKUlvE_clEvENKUlvE0_clEvEUlfE_St5arrayIPcLm2EEEEviT0_T1_)
        /*0818*/ 	.word	0x00000000


	//----- nvinfo : EIATTR_MIN_STACK_SIZE
	.align		4
.L_383:
        /*081c*/ 	.byte	0x04, 0x12
        /*081e*/ 	.short	(.L_385 - .L_384)
	.align		4
.L_384:
        /*0820*/ 	.word	index@(_ZN2at6native29vectorized_elementwise_kernelILi4EZZZNS0_65_GLOBAL__N__cd49fe81_27_ActivationSoftplusKernel_cu_f5210f67_354515softplus_kernelERNS_18TensorIteratorBaseERKN3c106ScalarES8_ENKUlvE_clEvENKUlvE0_clEvEUlfE_St5arrayIPcLm2EEEEviT0_T1_)
        /*0824*/ 	.word	0x00000000


	//----- nvinfo : EIATTR_MIN_STACK_SIZE
	.align		4
.L_385:
        /*0828*/ 	.byte	0x04, 0x12
        /*082a*/ 	.short	(.L_387 - .L_386)
	.align		4
.L_386:
        /*082c*/ 	.word	index@(_ZN2at6native29vectorized_elementwise_kernelILi8EZZZNS0_65_GLOBAL__N__cd49fe81_27_ActivationSoftplusKernel_cu_f5210f67_354515softplus_kernelERNS_18TensorIteratorBaseERKN3c106ScalarES8_ENKUlvE_clEvENKUlvE0_clEvEUlfE_St5arrayIPcLm2EEEEviT0_T1_)
        /*0830*/ 	.word	0x00000000


	//----- nvinfo : EIATTR_MIN_STACK_SIZE
	.align		4
.L_387:
        /*0834*/ 	.byte	0x04, 0x12
        /*0836*/ 	.short	(.L_389 - .L_388)
	.align		4
.L_388:
        /*0838*/ 	.word	index@(_ZN2at6native18elementwise_kernelILi128ELi4EZNS0_15gpu_kernel_implIZZZNS0_65_GLOBAL__N__cd49fe81_27_ActivationSoftplusKernel_cu_f5210f67_354515softplus_kernelERNS_18TensorIteratorBaseERKN3c106ScalarES9_ENKUlvE_clEvENKUlvE_clEvEUldE_EEvS5_RKT_EUliE_EEviT1_)
        /*083c*/ 	.word	0x00000000


	//----- nvinfo : EIATTR_MIN_STACK_SIZE
	.align		4
.L_389:
        /*0840*/ 	.byte	0x04, 0x12
        /*0842*/ 	.short	(.L_391 - .L_390)
	.align		4
.L_390:
        /*0844*/ 	.word	index@(_ZN2at6native27unrolled_elementwise_kernelIZZZNS0_65_GLOBAL__N__cd49fe81_27_ActivationSoftplusKernel_cu_f5210f67_354515softplus_kernelERNS_18TensorIteratorBaseERKN3c106ScalarES8_ENKUlvE_clEvENKUlvE_clEvEUldE_St5arrayIPcLm2EELi4E23TrivialOffsetCalculatorILi1EjESG_NS0_6memory12LoadWithCastILi1EEENSH_13StoreWithCastILi1EEEEEviT_T0_T2_T3_T4_T5_)
        /*0848*/ 	.word	0x00000000


	//----- nvinfo : EIATTR_MIN_STACK_SIZE
	.align		4
.L_391:
        /*084c*/ 	.byte	0x04, 0x12
        /*084e*/ 	.short	(.L_393 - .L_392)
	.align		4
.L_392:
        /*0850*/ 	.word	index@(_ZN2at6native18elementwise_kernelILi128ELi2EZNS0_22gpu_kernel_impl_nocastIZZZNS0_65_GLOBAL__N__cd49fe81_27_ActivationSoftplusKernel_cu_f5210f67_354515softplus_kernelERNS_18TensorIteratorBaseERKN3c106ScalarES9_ENKUlvE_clEvENKUlvE_clEvEUldE_EEvS5_RKT_EUliE_EEviT1_)
        /*0854*/ 	.word	0x00000000


	//----- nvinfo : EIATTR_MIN_STACK_SIZE
	.align		4
.L_393:
        /*0858*/ 	.byte	0x04, 0x12
        /*085a*/ 	.short	(.L_395 - .L_394)
	.align		4
.L_394:
        /*085c*/ 	.word	index@(_ZN2at6native27unrolled_elementwise_kernelIZZZNS0_65_GLOBAL__N__cd49fe81_27_ActivationSoftplusKernel_cu_f5210f67_354515softplus_kernelERNS_18TensorIteratorBaseERKN3c106ScalarES8_ENKUlvE_clEvENKUlvE_clEvEUldE_St5arrayIPcLm2EELi4E23TrivialOffsetCalculatorILi1EjESG_NS0_6memory15LoadWithoutCastENSH_16StoreWithoutCastEEEviT_T0_T2_T3_T4_T5_)
        /*0860*/ 	.word	0x00000000


	//----- nvinfo : EIATTR_MIN_STACK_SIZE
	.align		4
.L_395:
        /*0864*/ 	.byte	0x04, 0x12
        /*0866*/ 	.short	(.L_397 - .L_396)
	.align		4
.L_396:
        /*0868*/ 	.word	index@(_ZN2at6native29vectorized_elementwise_kernelILi2EZZZNS0_65_GLOBAL__N__cd49fe81_27_ActivationSoftplusKernel_cu_f5210f67_354515softplus_kernelERNS_18TensorIteratorBaseERKN3c106ScalarES8_ENKUlvE_clEvENKUlvE_clEvEUldE_St5arrayIPcLm2EEEEviT0_T1_)
        /*086c*/ 	.word	0x00000000


	//----- nvinfo : EIATTR_MIN_STACK_SIZE
	.align		4
.L_397:
        /*0870*/ 	.byte	0x04, 0x12
        /*0872*/ 	.short	(.L_399 - .L_398)
	.align		4
.L_398:
        /*0874*/ 	.word	index@(_ZN2at6native29vectorized_elementwise_kernelILi4EZZZNS0_65_GLOBAL__N__cd49fe81_27_ActivationSoftplusKernel_cu_f5210f67_354515softplus_kernelERNS_18TensorIteratorBaseERKN3c106ScalarES8_ENKUlvE_clEvENKUlvE_clEvEUldE_St5arrayIPcLm2EEEEviT0_T1_)
        /*0878*/ 	.word	0x00000000


	//----- nvinfo : EIATTR_MIN_STACK_SIZE
	.align		4
.L_399:
        /*087c*/ 	.byte	0x04, 0x12
        /*087e*/ 	.short	(.L_401 - .L_400)
	.align		4
.L_400:
        /*0880*/ 	.word	index@(_ZN2at6native29vectorized_elementwise_kernelILi8EZZZNS0_65_GLOBAL__N__cd49fe81_27_ActivationSoftplusKernel_cu_f5210f67_354515softplus_kernelERNS_18TensorIteratorBaseERKN3c106ScalarES8_ENKUlvE_clEvENKUlvE_clEvEUldE_St5arrayIPcLm2EEEEviT0_T1_)
        /*0884*/ 	.word	0x00000000
.L_401:


//--------------------- .nv.compat                --------------------------
	.section	.nv.compat,"",@"SHT_CUDA_COMPAT_INFO"
	.align	4
        /*0000*/ 	.byte	0x02, 0x09, 0x00, 0x00, 0x02, 0x02, 0x01, 0x00, 0x02, 0x05, 0x05, 0x00, 0x03, 0x07, 0x01, 0x01
        /*0010*/ 	.byte	0x02, 0x03, 0x00, 0x00, 0x02, 0x06, 0x01, 0x00, 0x04, 0x0b, 0x08, 0x00, 0x00, 0x00, 0x00, 0x00
        /*0020*/ 	.byte	0x00, 0x00, 0x00, 0x00


//--------------------- .nv.info._ZN2at6native18elementwise_kernelILi128ELi4EZNS0_15gpu_kernel_implIZZZNS0_65_GLOBAL__N__cd49fe81_27_ActivationSoftplusKernel_cu_f5210f67_354524softplus_backward_kernelERNS_18TensorIteratorBaseERKN3c106ScalarES9_ENKUlvE_clEvENKUlvE2_clEvEUlNS6_8BFloat16ESC_E_EEvS5_RKT_EUliE_EEviT1_ --------------------------
	.section	.nv.info._ZN2at6native18elementwise_kernelILi128ELi4EZNS0_15gpu_kernel_implIZZZNS0_65_GLOBAL__N__cd49fe81_27_ActivationSoftplusKernel_cu_f5210f67_354524softplus_backward_kernelERNS_18TensorIteratorBaseERKN3c106ScalarES9_ENKUlvE_clEvENKUlvE2_clEvEUlNS6_8BFloat16ESC_E_EEvS5_RKT_EUliE_EEviT1_,"",@"SHT_CUDA_INFO"
	.sectionflags	@""
	.align	4


	//----- nvinfo : EIATTR_CUDA_API_VERSION
	.align		4
        /*0000*/ 	.byte	0x04, 0x37
        /*0002*/ 	.short	(.L_403 - .L_402)
.L_402:
        /*0004*/ 	.word	0x00000082


	//----- nvinfo : EIATTR_KPARAM_INFO
	.align		4
.L_403:
        /*0008*/ 	.byte	0x04, 0x17
        /*000a*/ 	.short	(.L_405 - .L_404)
.L_404:
        /*000c*/ 	.word	0x00000000
        /*0010*/ 	.short	0x0001
        /*0012*/ 	.short	0x0008
        /*0014*/ 	.byte	0x00, 0xf0, 0x61, 0x0a


	//----- nvinfo : EIATTR_KPARAM_INFO
	.align		4
.L_405:
        /*0018*/ 	.byte	0x04, 0x17
        /*001a*/ 	.short	(.L_407 - .L_406)
.L_406:
        /*001c*/ 	.word	0x00000000
        /*0020*/ 	.short	0x0000
        /*0022*/ 	.short	0x0000
        /*0024*/ 	.byte	0x00, 0xf0, 0x11, 0x00


	//----- nvinfo : EIATTR_SPARSE_MMA_MASK
	.align		4
.L_407:
        /*0028*/ 	.byte	0x03, 0x50
        /*002a*/ 	.short	0x0000


	//----- nvinfo : EIATTR_MAXREG_COUNT
	.align		4
        /*002c*/ 	.byte	0x03, 0x1b
        /*002e*/ 	.short	0x0080


	//----- nvinfo : EIATTR_EXTERNS
	.align		4
        /*0030*/ 	.byte	0x04, 0x0f
        /*0032*/ 	.short	(.L_409 - .L_408)


	//   ....[0]....
	.align		4
.L_408:
        /*0034*/ 	.word	index@(__assertfail)


	//----- nvinfo : EIATTR_MERCURY_ISA_VERSION
	.align		4
.L_409:
        /*0038*/ 	.byte	0x03, 0x5f
        /*003a*/ 	.short	0x0101


	//----- nvinfo : EIATTR_SYSCALL_OFFSETS
	.align		4
        /*003c*/ 	.byte	0x04, 0x46
        /*003e*/ 	.short	(.L_411 - .L_410)


	//   ....[0]....
.L_410:
        /*0040*/ 	.word	0x000026f0


	//   ....[1]....
        /*0044*/ 	.word	0x000036c0


	//   ....[2]....
        /*0048*/ 	.word	0x000046f0


	//   ....[3]....
        /*004c*/ 	.word	0x00006e30


	//   ....[4]....
        /*0050*/ 	.word	0x00007e00


	//   ....[5]....
        /*0054*/ 	.word	0x00008e20


	//   ....[6]....
        /*0058*/ 	.word	0x0000b550


	//   ....[7]....
        /*005c*/ 	.word	0x0000c520


	//   ....[8]....
        /*0060*/ 	.word	0x0000d540


	//   ....[9]....
        /*0064*/ 	.word	0x0000fc60


	//   ....[10]....
        /*0068*/ 	.word	0x00010c30


	//   ....[11]....
        /*006c*/ 	.word	0x00011c60


	//----- nvinfo : EIATTR_EXIT_INSTR_OFFSETS
	.align		4
.L_411:
        /*0070*/ 	.byte	0x04, 0x1c
        /*0072*/ 	.short	(.L_413 - .L_412)


	//   ....[0]....
.L_412:
        /*0074*/ 	.word	0x0000d610


	//   ....[1]....
        /*0078*/ 	.word	0x00010e90


	//   ....[2]....
        /*007c*/ 	.word	0x00010ed0


	//   ....[3]....
        /*0080*/ 	.word	0x00010f70


	//   ....[4]....
        /*0084*/ 	.word	0x00010fb0


	//   ....[5]....
        /*0088*/ 	.word	0x00010ff0


	//   ....[6]....
        /*008c*/ 	.word	0x00011080


	//   ....[7]....
        /*0090*/ 	.word	0x000110c0


	//   ....[8]....
        /*0094*/ 	.word	0x00011160


	//   ....[9]....
        /*0098*/ 	.word	0x000111b0


	//   ....[10]....
        /*009c*/ 	.word	0x00011200


	//   ....[11]....
        /*00a0*/ 	.word	0x000112d0


	//   ....[12]....
        /*00a4*/ 	.word	0x00011330


	//   ....[13]....
        /*00a8*/ 	.word	0x000114c0


	//   ....[14]....
        /*00ac*/ 	.word	0x00011620


	//   ....[15]....
        /*00b0*/ 	.word	0x00011640


	//   ....[16]....
        /*00b4*/ 	.word	0x00011700


	//   ....[17]....
        /*00b8*/ 	.word	0x00011880


	//   ....[18]....
        /*00bc*/ 	.word	0x00011a00


	//   ....[19]....
        /*00c0*/ 	.word	0x00011b60


	//   ....[20]....
        /*00c4*/ 	.word	0x00011c70


	//   ....[21]....
        /*00c8*/ 	.word	0x00011cb0


	//   ....[22]....
        /*00cc*/ 	.word	0x00011cf0


	//----- nvinfo : EIATTR_MAX_THREADS
	.align		4
.L_413:
        /*00d0*/ 	.byte	0x04, 0x05
        /*00d2*/ 	.short	(.L_415 - .L_414)
.L_414:
        /*00d4*/ 	.word	0x00000080
        /*00d8*/ 	.word	0x00000001
        /*00dc*/ 	.word	0x00000001


	//----- nvinfo : EIATTR_CRS_STACK_SIZE
	.align		4
.L_415:
        /*00e0*/ 	.byte	0x04, 0x1e
        /*00e2*/ 	.short	(.L_417 - .L_416)
.L_416:
        /*00e4*/ 	.word	0x00000000


	//----- nvinfo : EIATTR_CBANK_PARAM_SIZE
	.align		4
.L_417:
        /*00e8*/ 	.byte	0x03, 0x19
        /*00ea*/ 	.short	0x02a0


	//----- nvinfo : EIATTR_PARAM_CBANK
	.align		4
        /*00ec*/ 	.byte	0x04, 0x0a
        /*00ee*/ 	.short	(.L_419 - .L_418)
	.align		4
.L_418:
        /*00f0*/ 	.word	index@(.nv.constant0._ZN2at6native18elementwise_kernelILi128ELi4EZNS0_15gpu_kernel_implIZZZNS0_65_GLOBAL__N__cd49fe81_27_ActivationSoftplusKernel_cu_f5210f67_354524softplus_backward_kernelERNS_18TensorIteratorBaseERKN3c106ScalarES9_ENKUlvE_clEvENKUlvE2_clEvEUlNS6_8BFloat16ESC_E_EEvS5_RKT_EUliE_EEviT1_)
        /*00f4*/ 	.short	0x0210
        /*00f6*/ 	.short	0x02a0


	//----- nvinfo : EIATTR_SW_WAR
	.align		4
.L_419:
        /*00f8*/ 	.byte	0x04, 0x36
        /*00fa*/ 	.short	(.L_421 - .L_420)
.L_420:
        /*00fc*/ 	.word	0x00000008
.L_421:


//--------------------- .nv.info._ZN2at6native27unrolled_elementwise_kernelIZZZNS0_65_GLOBAL__N__cd49fe81_27_ActivationSoftplusKernel_cu_f5210f67_354524softplus_backward_kernelERNS_18TensorIteratorBaseERKN3c106ScalarES8_ENKUlvE_clEvENKUlvE2_clEvEUlNS5_8BFloat16ESB_E_St5arrayIPcLm3EELi4E23TrivialOffsetCalculatorILi2EjESG_ILi1EjENS0_6memory12LoadWithCastILi2EEENSJ_13StoreWithCastILi1EEEEEviT_T0_T2_T3_T4_T5_ --------------------------
	.section	.nv.info._ZN2at6native27unrolled_elementwise_kernelIZZZNS0_65_GLOBAL__N__cd49fe81_27_ActivationSoftplusKernel_cu_f5210f67_354524softplus_backward_kernelERNS_18TensorIteratorBaseERKN3c106ScalarES8_ENKUlvE_clEvENKUlvE2_clEvEUlNS5_8BFloat16ESB_E_St5arrayIPcLm3EELi4E23TrivialOffsetCalculatorILi2EjESG_ILi1EjENS0_6memory12LoadWithCastILi2EEENSJ_13StoreWithCastILi1EEEEEviT_T0_T2_T3_T4_T5_,"",@"SHT_CUDA_INFO"
	.sectionflags	@""
	.align	4


	//----- nvinfo : EIATTR_CUDA_API_VERSION
	.align		4
        /*0000*/ 	.byte	0x04, 0x37
        /*0002*/ 	.short	(.L_423 - .L_422)
.L_422:
        /*0004*/ 	.word	0x00000082


	//----- nvinfo : EIATTR_KPARAM_INFO
	.align		4
.L_423:
        /*0008*/ 	.byte	0x04, 0x17
        /*000a*/ 	.short	(.L_425 - .L_424)
.L_424:
        /*000c*/ 	.word	0x00000000
        /*0010*/ 	.short	0x0006
        /*0012*/ 	.short	0x0040
        /*0014*/ 	.byte	0x00, 0xf0, 0x21, 0x00


	//----- nvinfo : EIATTR_KPARAM_INFO
	.align		4
.L_425:
        /*0018*/ 	.byte	0x04, 0x17
        /*001a*/ 	.short	(.L_427 - .L_426)
.L_426:
        /*001c*/ 	.word	0x00000000
        /*0020*/ 	.short	0x0005
        /*0022*/ 	.short	0x0034
        /*0024*/ 	.byte	0x00, 0xf0, 0x31, 0x00


	//----- nvinfo : EIATTR_KPARAM_INFO
	.align		4
.L_427:
        /*0028*/ 	.byte	0x04, 0x17
        /*002a*/ 	.short	(.L_429 - .L_428)
.L_428:
        /*002c*/ 	.word	0x00000000
        /*0030*/ 	.short	0x0004
        /*0032*/ 	.short	0x0031
        /*0034*/ 	.byte	0x00, 0xf0, 0x05, 0x00


	//----- nvinfo : EIATTR_KPARAM_INFO
	.align		4
.L_429:
        /*0038*/ 	.byte	0x04, 0x17
        /*003a*/ 	.short	(.L_431 - .L_430)
.L_430:
        /*003c*/ 	.word	0x00000000
        /*0040*/ 	.short	0x0003
        /*0042*/ 	.short	0x0030
        /*0044*/ 	.byte	0x00, 0xf0, 0x05, 0x00


	//----- nvinfo : EIATTR_KPARAM_INFO
	.align		4
.L_431:
        /*0048*/ 	.byte	0x04, 0x17
        /*004a*/ 	.short	(.L_433 - .L_432)
.L_432:
        /*004c*/ 	.word	0x00000000
        /*0050*/ 	.short	0x0002
        /*0052*/ 	.short	0x0018
        /*0054*/ 	.byte	0x00, 0xf0, 0x61, 0x00


	//----- nvinfo : EIATTR_KPARAM_INFO
	.align		4
.L_433:
        /*0058*/ 	.byte	0x04, 0x17
        /*005a*/ 	.short	(.L_435 - .L_434)
.L_434:
        /*005c*/ 	.word	0x00000000
        /*0060*/ 	.short	0x0001
        /*0062*/ 	.short	0x0008
        /*0064*/ 	.byte	0x00, 0xf0, 0x41, 0x00


	//----- nvinfo : EIATTR_KPARAM_INFO
	.align		4
.L_435:
        /*0068*/ 	.byte	0x04, 0x17
        /*006a*/ 	.short	(.L_437 - .L_436)
.L_436:
        /*006c*/ 	.word	0x00000000
        /*0070*/ 	.short	0x0000
        /*0072*/ 	.short	0x0000
        /*0074*/ 	.byte	0x00, 0xf0, 0x11, 0x00


	//----- nvinfo : EIATTR_SPARSE_MMA_MASK
	.align		4
.L_437:
        /*0078*/ 	.byte	0x03, 0x50
        /*007a*/ 	.short	0x0000


	//----- nvinfo : EIATTR_MAXREG_COUNT
	.align		4
        /*007c*/ 	.byte	0x03, 0x1b
        /*007e*/ 	.short	0x00ff


	//----- nvinfo : EIATTR_EXTERNS
	.align		4
        /*0080*/ 	.byte	0x04, 0x0f
        /*0082*/ 	.short	(.L_439 - .L_438)


	//   ....[0]....
	.align		4
.L_438:
        /*0084*/ 	.word	index@(__assertfail)


	//----- nvinfo : EIATTR_MERCURY_ISA_VERSION
	.align		4
.L_439:
        /*0088*/ 	.byte	0x03, 0x5f
        /*008a*/ 	.short	0x0101


	//----- nvinfo : EIATTR_SYSCALL_OFFSETS
	.align		4
        /*008c*/ 	.byte	0x04, 0x46
        /*008e*/ 	.short	(.L_441 - .L_440)


	//   ....[0]....
.L_440:
        /*0090*/ 	.word	0x000010f0


	//   ....[1]....
        /*0094*/ 	.word	0x000021b0


	//   ....[2]....
        /*0098*/ 	.word	0x000032f0


	//   ....[3]....
        /*009c*/ 	.word	0x000043b0


	//   ....[4]....
        /*00a0*/ 	.word	0x00005500


	//   ....[5]....
        /*00a4*/ 	.word	0x000065d0


	//   ....[6]....
        /*00a8*/ 	.word	0x00007700


	//   ....[7]....
        /*00ac*/ 	.word	0x000086e0


	//   ....[8]....
        /*00b0*/ 	.word	0x00009c40


	//   ....[9]....
        /*00b4*/ 	.word	0x0000ac60


	//   ....[10]....
        /*00b8*/ 	.word	0x0000bc40


	//   ....[11]....
        /*00bc*/ 	.word	0x0000cc20


	//----- nvinfo : EIATTR_EXIT_INSTR_OFFSETS
	.align		4
.L_441:
        /*00c0*/ 	.byte	0x04, 0x1c
        /*00c2*/ 	.short	(.L_443 - .L_442)


	//   ....[0]....
.L_442:
        /*00c4*/ 	.word	0x0000bd00


	//   ....[1]....
        /*00c8*/ 	.word	0x0000be50


	//   ....[2]....
        /*00cc*/ 	.word	0x0000be90


	//   ....[3]....
        /*00d0*/ 	.word	0x0000bf30


	//   ....[4]....
        /*00d4*/ 	.word	0x0000bf70


	//   ....[5]....
        /*00d8*/ 	.word	0x0000bfb0


	//   ....[6]....
        /*00dc*/ 	.word	0x0000c040


	//   ....[7]....
        /*00e0*/ 	.word	0x0000c080


	//   ....[8]....
        /*00e4*/ 	.word	0x0000c120


	//   ....[9]....
        /*00e8*/ 	.word	0x0000c170


	//   ....[10]....
        /*00ec*/ 	.word	0x0000c1c0


	//   ....[11]....
        /*00f0*/ 	.word	0x0000c290


	//   ....[12]....
        /*00f4*/ 	.word	0x0000c2f0


	//   ....[13]....
        /*00f8*/ 	.word	0x0000c480


	//   ....[14]....
        /*00fc*/ 	.word	0x0000c5e0


	//   ....[15]....
        /*0100*/ 	.word	0x0000c600


	//   ....[16]....
        /*0104*/ 	.word	0x0000c6c0


	//   ....[17]....
        /*0108*/ 	.word	0x0000c840


	//   ....[18]....
        /*010c*/ 	.word	0x0000c9c0


	//   ....[19]....
        /*0110*/ 	.word	0x0000cb20


	//   ....[20]....
        /*0114*/ 	.word	0x0000cc30


	//   ....[21]....
        /*0118*/ 	.word	0x0000cc70


	//   ....[22]....
        /*011c*/ 	.word	0x0000ccb0


	//----- nvinfo : EIATTR_MAX_THREADS
	.align		4
.L_443:
        /*0120*/ 	.byte	0x04, 0x05
        /*0122*/ 	.short	(.L_445 - .L_444)
.L_444:
        /*0124*/ 	.word	0x00000080
        /*0128*/ 	.word	0x00000001
        /*012c*/ 	.word	0x00000001


	//----- nvinfo : EIATTR_CRS_STACK_SIZE
	.align		4
.L_445:
        /*0130*/ 	.byte	0x04, 0x1e
        /*0132*/ 	.short	(.L_447 - .L_446)
.L_446:
        /*0134*/ 	.word	0x00000000


	//----- nvinfo : EIATTR_CBANK_PARAM_SIZE
	.align		4
.L_447:
        /*0138*/ 	.byte	0x03, 0x19
        /*013a*/ 	.short	0x0048


	//----- nvinfo : EIATTR_PARAM_CBANK
	.align		4
        /*013c*/ 	.byte	0x04, 0x0a
        /*013e*/ 	.short	(.L_449 - .L_448)
	.align		4
.L_448:
        /*0140*/ 	.word	index@(.nv.constant0._ZN2at6native27unrolled_elementwise_kernelIZZZNS0_65_GLOBAL__N__cd49fe81_27_ActivationSoftplusKernel_cu_f5210f67_354524softplus_backward_kernelERNS_18TensorIteratorBaseERKN3c106ScalarES8_ENKUlvE_clEvENKUlvE2_clEvEUlNS5_8BFloat16ESB_E_St5arrayIPcLm3EELi4E23TrivialOffsetCalculatorILi2EjESG_ILi1EjENS0_6memory12LoadWithCastILi2EEENSJ_13StoreWithCastILi1EEEEEviT_T0_T2_T3_T4_T5_)
        /*0144*/ 	.short	0x0210
        /*0146*/ 	.short	0x0048


	//----- nvinfo : EIATTR_SW_WAR
	.align		4
.L_449:
        /*0148*/ 	.byte	0x04, 0x36
        /*014a*/ 	.short	(.L_451 - .L_450)
.L_450:
        /*014c*/ 	.word	0x00000008
.L_451:


//--------------------- .nv.info._ZN2at6native18elementwise_kernelILi128ELi4EZNS0_22gpu_kernel_impl_nocastIZZZNS0_65_GLOBAL__N__cd49fe81_27_ActivationSoftplusKernel_cu_f5210f67_354524softplus_backward_kernelERNS_18TensorIteratorBaseERKN3c106ScalarES9_ENKUlvE_clEvENKUlvE2_clEvEUlNS6_8BFloat16ESC_E_EEvS5_RKT_EUliE_EEviT1_ --------------------------
	.section	.nv.info._ZN2at6native18elementwise_kernelILi128ELi4EZNS0_22gpu_kernel_impl_nocastIZZZNS0_65_GLOBAL__N__cd49fe81_27_ActivationSoftplusKernel_cu_f5210f67_354524softplus_backward_kernelERNS_18TensorIteratorBaseERKN3c106ScalarES9_ENKUlvE_clEvENKUlvE2_clEvEUlNS6_8BFloat16ESC_E_EEvS5_RKT_EUliE_EEviT1_,"",@"SHT_CUDA_INFO"
	.sectionflags	@""
	.align	4


	//----- nvinfo : EIATTR_CUDA_API_VERSION
	.align		4
        /*0000*/ 	.byte	0x04, 0x37
        /*0002*/ 	.short	(.L_453 - .L_452)
.L_452:
        /*0004*/ 	.word	0x00000082


	//----- nvinfo : EIATTR_KPARAM_INFO
	.align		4
.L_453:
        /*0008*/ 	.byte	0x04, 0x17
        /*000a*/ 	.short	(.L_455 - .L_454)
.L_454:
        /*000c*/ 	.word	0x00000000
        /*0010*/ 	.short	0x0001
        /*0012*/ 	.short	0x0008
        /*0014*/ 	.byte	0x00, 0xf0, 0x41, 0x0a


	//----- nvinfo : EIATTR_KPARAM_INFO
	.align		4
.L_455:
        /*0018*/ 	.byte	0x04, 0x17
        /*001a*/ 	.short	(.L_457 - .L_456)
.L_456:
        /*001c*/ 	.word	0x00000000
        /*0020*/ 	.short	0x0000
        /*0022*/ 	.short	0x0000
        /*0024*/ 	.byte	0x00, 0xf0, 0x11, 0x00


	//----- nvinfo : EIATTR_SPARSE_MMA_MASK
	.align		4
.L_457:
        /*0028*/ 	.byte	0x03, 0x50
        /*002a*/ 	.short	0x0000


	//----- nvinfo : EIATTR_MAXREG_COUNT
	.align		4
        /*002c*/ 	.byte	0x03, 0x1b
        /*002e*/ 	.short	0x0080


	//----- nvinfo : EIATTR_MERCURY_ISA_VERSION
	.align		4
        /*0030*/ 	.byte	0x03, 0x5f
        /*0032*/ 	.short	0x0101


	//----- nvinfo : EIATTR_EXIT_INSTR_OFFSETS
	.align		4
        /*0034*/ 	.byte	0x04, 0x1c
        /*0036*/ 	.short	(.L_459 - .L_458)


	//   ....[0]....
.L_458:
        /*0038*/ 	.word	0x000047f0


	//   ....[1]....
        /*003c*/ 	.word	0x00005f90


	//----- nvinfo : EIATTR_MAX_THREADS
	.align		4
.L_459:
        /*0040*/ 	.byte	0x04, 0x05
        /*0042*/ 	.short	(.L_461 - .L_460)
.L_460:
        /*0044*/ 	.word	0x00000080
        /*0048*/ 	.word	0x00000001
        /*004c*/ 	.word	0x00000001


	//----- nvinfo : EIATTR_CRS_STACK_SIZE
	.align		4
.L_461:
        /*0050*/ 	.byte	0x04, 0x1e
        /*0052*/ 	.short	(.L_463 - .L_462)
.L_462:
        /*0054*/ 	.word	0x00000000


	//----- nvinfo : EIATTR_CBANK_PARAM_SIZE
	.align		4
.L_463:
        /*0058*/ 	.byte	0x03, 0x19
        /*005a*/ 	.short	0x0298


	//----- nvinfo : EIATTR_PARAM_CBANK
	.align		4
        /*005c*/ 	.byte	0x04, 0x0a
        /*005e*/ 	.short	(.L_465 - .L_464)
	.align		4
.L_464:
        /*0060*/ 	.word	index@(.nv.constant0._ZN2at6native18elementwise_kernelILi128ELi4EZNS0_22gpu_kernel_impl_nocastIZZZNS0_65_GLOBAL__N__cd49fe81_27_ActivationSoftplusKernel_cu_f5210f67_354524softplus_backward_kernelERNS_18TensorIteratorBaseERKN3c106ScalarES9_ENKUlvE_clEvENKUlvE2_clEvEUlNS6_8BFloat16ESC_E_EEvS5_RKT_EUliE_EEviT1_)
        /*0064*/ 	.short	0x0210
        /*0066*/ 	.short	0x0298


	//----- nvinfo : EIATTR_SW_WAR
	.align		4
.L_465:
        /*0068*/ 	.byte	0x04, 0x36
        /*006a*/ 	.short	(.L_467 - .L_466)
.L_466:
        /*006c*/ 	.word	0x00000008
.L_467:


//--------------------- .nv.info._ZN2at6native27unrolled_elementwise_kernelIZZZNS0_65_GLOBAL__N__cd49fe81_27_ActivationSoftplusKernel_cu_f5210f67_354524softplus_backward_kernelERNS_18TensorIteratorBaseERKN3c106ScalarES8_ENKUlvE_clEvENKUlvE2_clEvEUlNS5_8BFloat16ESB_E_St5arrayIPcLm3EELi4E23TrivialOffsetCalculatorILi2EjESG_ILi1EjENS0_6memory15LoadWithoutCastENSJ_16StoreWithoutCastEEEviT_T0_T2_T3_T4_T5_ --------------------------
	.section	.nv.info._ZN2at6native27unrolled_elementwise_kernelIZZZNS0_65_GLOBAL__N__cd49fe81_27_ActivationSoftplusKernel_cu_f5210f67_354524softplus_backward_kernelERNS_18TensorIteratorBaseERKN3c106ScalarES8_ENKUlvE_clEvENKUlvE2_clEvEUlNS5_8BFloat16ESB_E_St5arrayIPcLm3EELi4E23TrivialOffsetCalculatorILi2EjESG_ILi1EjENS0_6memory15LoadWithoutCastENSJ_16StoreWithoutCastEEEviT_T0_T2_T3_T4_T5_,"",@"SHT_CUDA_INFO"
	.sectionflags	@""
	.align	4


	//----- nvinfo : EIATTR_CUDA_API_VERSION
	.align		4
        /*0000*/ 	.byte	0x04, 0x37
        /*0002*/ 	.short	(.L_469 - .L_468)
.L_468:
        /*0004*/ 	.word	0x00000082


	//----- nvinfo : EIATTR_KPARAM_INFO
	.align		4
.L_469:
        /*0008*/ 	.byte	0x04, 0x17
        /*000a*/ 	.short	(.L_471 - .L_470)
.L_470:
        /*000c*/ 	.word	0x00000000
        /*0010*/ 	.short	0x0006
        /*0012*/ 	.short	0x0033
        /*0014*/ 	.byte	0x00, 0xf0, 0x05, 0x00


	//----- nvinfo : EIATTR_KPARAM_INFO
	.align		4
.L_471:
        /*0018*/ 	.byte	0x04, 0x17
        /*001a*/ 	.short	(.L_473 - .L_472)
.L_472:
        /*001c*/ 	.word	0x00000000
        /*0020*/ 	.short	0x0005
        /*0022*/ 	.short	0x0032
        /*0024*/ 	.byte	0x00, 0xf0, 0x05, 0x00


	//----- nvinfo : EIATTR_KPARAM_INFO
	.align		4
.L_473:
        /*0028*/ 	.byte	0x04, 0x17
        /*002a*/ 	.short	(.L_475 - .L_474)
.L_474:
        /*002c*/ 	.word	0x00000000
        /*0030*/ 	.short	0x0004
        /*0032*/ 	.short	0x0031
        /*0034*/ 	.byte	0x00, 0xf0, 0x05, 0x00


	//----- nvinfo : EIATTR_KPARAM_INFO
	.align		4
.L_475:
        /*0038*/ 	.byte	0x04, 0x17
        /*003a*/ 	.short	(.L_477 - .L_476)
.L_476:
        /*003c*/ 	.word	0x00000000
        /*0040*/ 	.short	0x0003
        /*0042*/ 	.short	0x0030
        /*0044*/ 	.byte	0x00, 0xf0, 0x05, 0x00


	//----- nvinfo : EIATTR_KPARAM_INFO
	.align		4
.L_477:
        /*0048*/ 	.byte	0x04, 0x17
        /*004a*/ 	.short	(.L_479 - .L_478)
.L_478:
        /*004c*/ 	.word	0x00000000
        /*0050*/ 	.short	0x0002
        /*0052*/ 	.short	0x0018
        /*0054*/ 	.byte	0x00, 0xf0, 0x61, 0x00


	//----- nvinfo : EIATTR_KPARAM_INFO
	.align		4
.L_479:
        /*0058*/ 	.byte	0x04, 0x17
        /*005a*/ 	.short	(.L_481 - .L_480)
.L_480:
        /*005c*/ 	.word	0x00000000
        /*0060*/ 	.short	0x0001
        /*0062*/ 	.short	0x0008
        /*0064*/ 	.byte	0x00, 0xf0, 0x41, 0x00


	//----- nvinfo : EIATTR_KPARAM_INFO
	.align		4
.L_481:
        /*0068*/ 	.byte	0x04, 0x17
        /*006a*/ 	.short	(.L_483 - .L_482)
.L_482:
        /*006c*/ 	.word	0x00000000
        /*0070*/ 	.short	0x0000
        /*0072*/ 	.short	0x0000
        /*0074*/ 	.byte	0x00, 0xf0, 0x11, 0x00


	//----- nvinfo : EIATTR_SPARSE_MMA_MASK
	.align		4
.L_483:
        /*0078*/ 	.byte	0x03, 0x50
        /*007a*/ 	.short	0x0000


	//----- nvinfo : EIATTR_MAXREG_COUNT
	.align		4
        /*007c*/ 	.byte	0x03, 0x1b
        /*007e*/ 	.short	0x00ff


	//----- nvinfo : EIATTR_MERCURY_ISA_VERSION
	.align		4
        /*0080*/ 	.byte	0x03, 0x5f
        /*0082*/ 	.short	0x0101


	//----- nvinfo : EIATTR_EXIT_INSTR_OFFSETS
	.align		4
        /*0084*/ 	.byte	0x04, 0x1c
        /*0086*/ 	.short	(.L_485 - .L_484)


	//   ....[0]....
.L_484:
        /*0088*/ 	.word	0x00000880


	//   ....[1]....
        /*008c*/ 	.word	0x000008d0


	//----- nvinfo : EIATTR_MAX_THREADS
	.align		4
.L_485:
        /*0090*/ 	.byte	0x04, 0x05
        /*0092*/ 	.short	(.L_487 - .L_486)
.L_486:
        /*0094*/ 	.word	0x00000080
        /*0098*/ 	.word	0x00000001
        /*009c*/ 	.word	0x00000001


	//----- nvinfo : EIATTR_CRS_STACK_SIZE
	.align		4
.L_487:
        /*00a0*/ 	.byte	0x04, 0x1e
        /*00a2*/ 	.short	(.L_489 - .L_488)
.L_488:
        /*00a4*/ 	.word	0x00000000


	//----- nvinfo : EIATTR_CBANK_PARAM_SIZE
	.align		4
.L_489:
        /*00a8*/ 	.byte	0x03, 0x19
        /*00aa*/ 	.short	0x0034


	//----- nvinfo : EIATTR_PARAM_CBANK
	.align		4
        /*00ac*/ 	.byte	0x04, 0x0a
        /*00ae*/ 	.short	(.L_491 - .L_490)
	.align		4
.L_490:
        /*00b0*/ 	.word	index@(.nv.constant0._ZN2at6native27unrolled_elementwise_kernelIZZZNS0_65_GLOBAL__N__cd49fe81_27_ActivationSoftplusKernel_cu_f5210f67_354524softplus_backward_kernelERNS_18TensorIteratorBaseERKN3c106ScalarES8_ENKUlvE_clEvENKUlvE2_clEvEUlNS5_8BFloat16ESB_E_St5arrayIPcLm3EELi4E23TrivialOffsetCalculatorILi2EjESG_ILi1EjENS0_6memory15LoadWithoutCastENSJ_16StoreWithoutCastEEEviT_T0_T2_T3_T4_T5_)
        /*00b4*/ 	.short	0x0210
        /*00b6*/ 	.short	0x0034


	//----- nvinfo : EIATTR_SW_WAR
	.align		4
.L_491:
        /*00b8*/ 	.byte	0x04, 0x36
        /*00ba*/ 	.short	(.L_493 - .L_492)
.L_492:
        /*00bc*/ 	.word	0x00000008
.L_493:


//--------------------- .nv.info._ZN2at6native29vectorized_elementwise_kernelILi2EZZZNS0_65_GLOBAL__N__cd49fe81_27_ActivationSoftplusKernel_cu_f5210f67_354524softplus_backward_kernelERNS_18TensorIteratorBaseERKN3c106ScalarES8_ENKUlvE_clEvENKUlvE2_clEvEUlNS5_8BFloat16ESB_E_St5arrayIPcLm3EEEEviT0_T1_ --------------------------
	.section	.nv.info._ZN2at6native29vectorized_elementwise_kernelILi2EZZZNS0_65_GLOBAL__N__cd49fe81_27_ActivationSoftplusKernel_cu_f5210f67_354524softplus_backward_kernelERNS_18TensorIteratorBaseERKN3c106ScalarES8_ENKUlvE_clEvENKUlvE2_clEvEUlNS5_8BFloat16ESB_E_St5arrayIPcLm3EEEEviT0_T1_,"",@"SHT_CUDA_INFO"
	.sectionflags	@""
	.align	4


	//----- nvinfo : EIATTR_CUDA_API_VERSION
	.align		4
        /*0000*/ 	.byte	0x04, 0x37
        /*0002*/ 	.short	(.L_495 - .L_494)
.L_494:
        /*0004*/ 	.word	0x00000082


	//----- nvinfo : EIATTR_KPARAM_INFO
	.align		4
.L_495:
        /*0008*/ 	.byte	0x04, 0x17
        /*000a*/ 	.short	(.L_497 - .L_496)
.L_496:
        /*000c*/ 	.word	0x00000000
        /*0010*/ 	.short	0x0002
        /*0012*/ 	.short	0x0018
        /*0014*/ 	.byte	0x00, 0xf0, 0x61, 0x00


	//----- nvinfo : EIATTR_KPARAM_INFO
	.align		4
.L_497:
        /*0018*/ 	.byte	0x04, 0x17
        /*001a*/ 	.short	(.L_499 - .L_498)
.L_498:
        /*001c*/ 	.word	0x00000000
        /*0020*/ 	.short	0x0001
        /*0022*/ 	.short	0x0008
        /*0024*/ 	.byte	0x00, 0xf0, 0x41, 0x00


	//----- nvinfo : EIATTR_KPARAM_INFO
	.align		4
.L_499:
        /*0028*/ 	.byte	0x04, 0x17
        /*002a*/ 	.short	(.L_501 - .L_500)
.L_500:
        /*002c*/ 	.word	0x00000000
        /*0030*/ 	.short	0x0000
        /*0032*/ 	.short	0x0000
        /*0034*/ 	.byte	0x00, 0xf0, 0x11, 0x00


	//----- nvinfo : EIATTR_SPARSE_MMA_MASK
	.align		4
.L_501:
        /*0038*/ 	.byte	0x03, 0x50
        /*003a*/ 	.short	0x0000


	//----- nvinfo : EIATTR_MAXREG_COUNT
	.align		4
        /*003c*/ 	.byte	0x03, 0x1b
        /*003e*/ 	.short	0x00ff


	//----- nvinfo : EIATTR_MERCURY_ISA_VERSION
	.align		4
        /*0040*/ 	.byte	0x03, 0x5f
        /*0042*/ 	.short	0x0101


	//----- nvinfo : EIATTR_EXIT_INSTR_OFFSETS
	.align		4
        /*0044*/ 	.byte	0x04, 0x1c
        /*0046*/ 	.short	(.L_503 - .L_502)


	//   ....[0]....
.L_502:
        /*0048*/ 	.word	0x000007b0


	//   ....[1]....
        /*004c*/ 	.word	0x00001900


	//   ....[2]....
        /*0050*/ 	.word	0x00001950


	//----- nvinfo : EIATTR_MAX_THREADS
	.align		4
.L_503:
        /*0054*/ 	.byte	0x04, 0x05
        /*0056*/ 	.short	(.L_505 - .L_504)
.L_504:
        /*0058*/ 	.word	0x00000080
        /*005c*/ 	.word	0x00000001
        /*0060*/ 	.word	0x00000001


	//----- nvinfo : EIATTR_CRS_STACK_SIZE
	.align		4
.L_505:
        /*0064*/ 	.byte	0x04, 0x1e
        /*0066*/ 	.short	(.L_507 - .L_506)
.L_506:
        /*0068*/ 	.word	0x00000000


	//----- nvinfo : EIATTR_CBANK_PARAM_SIZE
	.align		4
.L_507:
        /*006c*/ 	.byte	0x03, 0x19
        /*006e*/ 	.short	0x0030


	//----- nvinfo : EIATTR_PARAM_CBANK
	.align		4
        /*0070*/ 	.byte	0x04, 0x0a
        /*0072*/ 	.short	(.L_509 - .L_508)
	.align		4
.L_508:
        /*0074*/ 	.word	index@(.nv.constant0._ZN2at6native29vectorized_elementwise_kernelILi2EZZZNS0_65_GLOBAL__N__cd49fe81_27_ActivationSoftplusKernel_cu_f5210f67_354524softplus_backward_kernelERNS_18TensorIteratorBaseERKN3c106ScalarES8_ENKUlvE_clEvENKUlvE2_clEvEUlNS5_8BFloat16ESB_E_St5arrayIPcLm3EEEEviT0_T1_)
        /*0078*/ 	.short	0x0210
        /*007a*/ 	.short	0x0030


	//----- nvinfo : EIATTR_SW_WAR
	.align		4
.L_509:
        /*007c*/ 	.byte	0x04, 0x36
        /*007e*/ 	.short	(.L_511 - .L_510)
.L_510:
        /*0080*/ 	.word	0x00000008
.L_511:


//--------------------- .nv.info._ZN2at6native29vectorized_elementwise_kernelILi4EZZZNS0_65_GLOBAL__N__cd49fe81_27_ActivationSoftplusKernel_cu_f5210f67_354524softplus_backward_kernelERNS_18TensorIteratorBaseERKN3c106ScalarES8_ENKUlvE_clEvENKUlvE2_clEvEUlNS5_8BFloat16ESB_E_St5arrayIPcLm3EEEEviT0_T1_ --------------------------
	.section	.nv.info._ZN2at6native29vectorized_elementwise_kernelILi4EZZZNS0_65_GLOBAL__N__cd49fe81_27_ActivationSoftplusKernel_cu_f5210f67_354524softplus_backward_kernelERNS_18TensorIteratorBaseERKN3c106ScalarES8_ENKUlvE_clEvENKUlvE2_clEvEUlNS5_8BFloat16ESB_E_St5arrayIPcLm3EEEEviT0_T1_,"",@"SHT_CUDA_INFO"
	.sectionflags	@""
	.align	4


	//----- nvinfo : EIATTR_CUDA_API_VERSION
	.align		4
        /*0000*/ 	.byte	0x04, 0x37
        /*0002*/ 	.short	(.L_513 - .L_512)
.L_512:
        /*0004*/ 	.word	0x00000082


	//----- nvinfo : EIATTR_KPARAM_INFO
	.align		4
.L_513:
        /*0008*/ 	.byte	0x04, 0x17
        /*000a*/ 	.short	(.L_515 - .L_514)
.L_514:
        /*000c*/ 	.word	0x00000000
        /*0010*/ 	.short	0x0002
        /*0012*/ 	.short	0x0018
        /*0014*/ 	.byte	0x00, 0xf0, 0x61, 0x00


	//----- nvinfo : EIATTR_KPARAM_INFO
	.align		4
.L_515:
        /*0018*/ 	.byte	0x04, 0x17
        /*001a*/ 	.short	(.L_517 - .L_516)
.L_516:
        /*001c*/ 	.word	0x00000000
        /*0020*/ 	.short	0x0001
        /*0022*/ 	.short	0x0008
        /*0024*/ 	.byte	0x00, 0xf0, 0x41, 0x00


	//----- nvinfo : EIATTR_KPARAM_INFO
	.align		4
.L_517:
        /*0028*/ 	.byte	0x04, 0x17
        /*002a*/ 	.short	(.L_519 - .L_518)
.L_518:
        /*002c*/ 	.word	0x00000000
        /*0030*/ 	.short	0x0000
        /*0032*/ 	.short	0x0000
        /*0034*/ 	.byte	0x00, 0xf0, 0x11, 0x00


	//----- nvinfo : EIATTR_SPARSE_MMA_MASK
	.align		4
.L_519:
        /*0038*/ 	.byte	0x03, 0x50
        /*003a*/ 	.short	0x0000


	//----- nvinfo : EIATTR_MAXREG_COUNT
	.align		4
        /*003c*/ 	.byte	0x03, 0x1b
        /*003e*/ 	.short	0x00ff


	//----- nvinfo : EIATTR_MERCURY_ISA_VERSION
	.align		4
        /*0040*/ 	.byte	0x03, 0x5f
        /*0042*/ 	.short	0x0101


	//----- nvinfo : EIATTR_EXIT_INSTR_OFFSETS
	.align		4
        /*0044*/ 	.byte	0x04, 0x1c
        /*0046*/ 	.short	(.L_521 - .L_520)


	//   ....[0]....
.L_520:
        /*0048*/ 	.word	0x00000750


	//   ....[1]....
        /*004c*/ 	.word	0x000018a0


	//   ....[2]....
        /*0050*/ 	.word	0x000018f0


	//----- nvinfo : EIATTR_MAX_THREADS
	.align		4
.L_521:
        /*0054*/ 	.byte	0x04, 0x05
        /*0056*/ 	.short	(.L_523 - .L_522)
.L_522:
        /*0058*/ 	.word	0x00000080
        /*005c*/ 	.word	0x00000001
        /*0060*/ 	.word	0x00000001


	//----- nvinfo : EIATTR_CRS_STACK_SIZE
	.align		4
.L_523:
        /*0064*/ 	.byte	0x04, 0x1e
        /*0066*/ 	.short	(.L_525 - .L_524)
.L_524:
        /*0068*/ 	.word	0x00000000


	//----- nvinfo : EIATTR_CBANK_PARAM_SIZE
	.align		4
.L_525:
        /*006c*/ 	.byte	0x03, 0x19
        /*006e*/ 	.short	0x0030


	//----- nvinfo : EIATTR_PARAM_CBANK
	.align		4
        /*0070*/ 	.byte	0x04, 0x0a
        /*0072*/ 	.short	(.L_527 - .L_526)
	.align		4
.L_526:
        /*0074*/ 	.word	index@(.nv.constant0._ZN2at6native29vectorized_elementwise_kernelILi4EZZZNS0_65_GLOBAL__N__cd49fe81_27_ActivationSoftplusKernel_cu_f5210f67_354524softplus_backward_kernelERNS_18TensorIteratorBaseERKN3c106ScalarES8_ENKUlvE_clEvENKUlvE2_clEvEUlNS5_8BFloat16ESB_E_St5arrayIPcLm3EEEEviT0_T1_)
        /*0078*/ 	.short	0x0210
        /*007a*/ 	.short	0x0030


	//----- nvinfo : EIATTR_SW_WAR
	.align		4
.L_527:
        /*007c*/ 	.byte	0x04, 0x36
        /*007e*/ 	.short	(.L_529 - .L_528)
.L_528:
        /*0080*/ 	.word	0x00000008
.L_529:


//--------------------- .nv.info._ZN2at6native29vectorized_elementwise_kernelILi8EZZZNS0_65_GLOBAL__N__cd49fe81_27_ActivationSoftplusKernel_cu_f5210f67_354524softplus_backward_kernelERNS_18TensorIteratorBaseERKN3c106ScalarES8_ENKUlvE_clEvENKUlvE2_clEvEUlNS5_8BFloat16ESB_E_St5arrayIPcLm3EEEEviT0_T1_ --------------------------
	.section	.nv.info._ZN2at6native29vectorized_elementwise_kernelILi8EZZZNS0_65_GLOBAL__N__cd49fe81_27_ActivationSoftplusKernel_cu_f5210f67_354524softplus_backward_kernelERNS_18TensorIteratorBaseERKN3c106ScalarES8_ENKUlvE_clEvENKUlvE2_clEvEUlNS5_8BFloat16ESB_E_St5arrayIPcLm3EEEEviT0_T1_,"",@"SHT_CUDA_INFO"
	.sectionflags	@""
	.align	4


	//----- nvinfo : EIATTR_CUDA_API_VERSION
	.align		4
        /*0000*/ 	.byte	0x04, 0x37
        /*0002*/ 	.short	(.L_531 - .L_530)
.L_530:
        /*0004*/ 	.word	0x00000082


	//----- nvinfo : EIATTR_KPARAM_INFO
	.align		4
.L_531:
        /*0008*/ 	.byte	0x04, 0x17
        /*000a*/ 	.short	(.L_533 - .L_532)
.L_532:
        /*000c*/ 	.word	0x00000000
        /*0010*/ 	.short	0x0002
        /*0012*/ 	.short	0x0018
        /*0014*/ 	.byte	0x00, 0xf0, 0x61, 0x00


	//----- nvinfo : EIATTR_KPARAM_INFO
	.align		4
.L_533:
        /*0018*/ 	.byte	0x04, 0x17
        /*001a*/ 	.short	(.L_535 - .L_534)
.L_534:
        /*001c*/ 	.word	0x00000000
        /*0020*/ 	.short	0x0001
        /*0022*/ 	.short	0x0008
        /*0024*/ 	.byte	0x00, 0xf0, 0x41, 0x00


	//----- nvinfo : EIATTR_KPARAM_INFO
	.align		4
.L_535:
        /*0028*/ 	.byte	0x04, 0x17
        /*002a*/ 	.short	(.L_537 - .L_536)
.L_536:
        /*002c*/ 	.word	0x00000000
        /*0030*/ 	.short	0x0000
        /*0032*/ 	.short	0x0000
        /*0034*/ 	.byte	0x00, 0xf0, 0x11, 0x00


	//----- nvinfo : EIATTR_SPARSE_MMA_MASK
	.align		4
.L_537:
        /*0038*/ 	.byte	0x03, 0x50
        /*003a*/ 	.short	0x0000


	//----- nvinfo : EIATTR_MAXREG_COUNT
	.align		4
        /*003c*/ 	.byte	0x03, 0x1b
        /*003e*/ 	.short	0x00ff


	//----- nvinfo : EIATTR_MERCURY_ISA_VERSION
	.align		4
        /*0040*/ 	.byte	0x03, 0x5f
        /*0042*/ 	.short	0x0101


	//----- nvinfo : EIATTR_EXIT_INSTR_OFFSETS
	.align		4
        /*0044*/ 	.byte	0x04, 0x1c
        /*0046*/ 	.short	(.L_539 - .L_538)


	//   ....[0]....
.L_538:
        /*0048*/ 	.word	0x00000720


	//   ....[1]....
        /*004c*/ 	.word	0x00001870


	//   ....[2]....
        /*0050*/ 	.word	0x000018c0


	//----- nvinfo : EIATTR_MAX_THREADS
	.align		4
.L_539:
        /*0054*/ 	.byte	0x04, 0x05
        /*0056*/ 	.short	(.L_541 - .L_540)
.L_540:
        /*0058*/ 	.word	0x00000080
        /*005c*/ 	.word	0x00000001
        /*0060*/ 	.word	0x00000001


	//----- nvinfo : EIATTR_CRS_STACK_SIZE
	.align		4
.L_541:
        /*0064*/ 	.byte	0x04, 0x1e
        /*0066*/ 	.short	(.L_543 - .L_542)
.L_542:
        /*0068*/ 	.word	0x00000000


	//----- nvinfo : EIATTR_CBANK_PARAM_SIZE
	.align		4
.L_543:
        /*006c*/ 	.byte	0x03, 0x19
        /*006e*/ 	.short	0x0030


	//----- nvinfo : EIATTR_PARAM_CBANK
	.align		4
        /*0070*/ 	.byte	0x04, 0x0a
        /*0072*/ 	.short	(.L_545 - .L_544)
	.align		4
.L_544:
        /*0074*/ 	.word	index@(.nv.constant0._ZN2at6native29vectorized_elementwise_kernelILi8EZZZNS0_65_GLOBAL__N__cd49fe81_27_ActivationSoftplusKernel_cu_f5210f67_354524softplus_backward_kernelERNS_18TensorIteratorBaseERKN3c106ScalarES8_ENKUlvE_clEvENKUlvE2_clEvEUlNS5_8BFloat16ESB_E_St5arrayIPcLm3EEEEviT0_T1_)
        /*0078*/ 	.short	0x0210
        /*007a*/ 	.short	0x0030


	//----- nvinfo : EIATTR_SW_WAR
	.align		4
.L_545:
        /*007c*/ 	.byte	0x04, 0x36
        /*007e*/ 	.short	(.L_547 - .L_546)
.L_546:
        /*0080*/ 	.word	0x00000008
.L_547:


//--------------------- .nv.info._ZN2at6native18elementwise_kernelILi128ELi4EZNS0_15gpu_kernel_implIZZZNS0_65_GLOBAL__N__cd49fe81_27_ActivationSoftplusKernel_cu_f5210f67_354524softplus_backward_kernelERNS_18TensorIteratorBaseERKN3c106ScalarES9_ENKUlvE_clEvENKUlvE1_clEvEUlNS6_4HalfESC_E_EEvS5_RKT_EUliE_EEviT1_ --------------------------
	.section	.nv.info._ZN2at6native18elementwise_kernelILi128ELi4EZNS0_15gpu_kernel_implIZZZNS0_65_GLOBAL__N__cd49fe81_27_ActivationSoftplusKernel_cu_f5210f67_354524softplus_backward_kernelERNS_18TensorIteratorBaseERKN3c106ScalarES9_ENKUlvE_clEvENKUlvE1_clEvEUlNS6_4HalfESC_E_EEvS5_RKT_EUliE_EEviT1_,"",@"SHT_CUDA_INFO"
	.sectionflags	@""
	.align	4


	//----- nvinfo : EIATTR_CUDA_API_VERSION
	.align		4
        /*0000*/ 	.byte	0x04, 0x37
        /*0002*/ 	.short	(.L_549 - .L_548)
.L_548:
        /*0004*/ 	.word	0x00000082


	//----- nvinfo : EIATTR_KPARAM_INFO
	.align		4
.L_549:
        /*0008*/ 	.byte	0x04, 0x17
        /*000a*/ 	.short	(.L_551 - .L_550)
.L_550:
        /*000c*/ 	.word	0x00000000
        /*0010*/ 	.short	0x0001
        /*0012*/ 	.short	0x0008
        /*0014*/ 	.byte	0x00, 0xf0, 0x61, 0x0a


	//----- nvinfo : EIATTR_KPARAM_INFO
	.align		4
.L_551:
        /*0018*/ 	.byte	0x04, 0x17
        /*001a*/ 	.short	(.L_553 - .L_552)
.L_552:
        /*001c*/ 	.word	0x00000000
        /*0020*/ 	.short	0x0000
        /*0022*/ 	.short	0x0000
        /*0024*/ 	.byte	0x00, 0xf0, 0x11, 0x00


	//----- nvinfo : EIATTR_SPARSE_MMA_MASK
	.align		4
.L_553:
        /*0028*/ 	.byte	0x03, 0x50
        /*002a*/ 	.short	0x0000


	//----- nvinfo : EIATTR_MAXREG_COUNT
	.align		4
        /*002c*/ 	.byte	0x03, 0x1b
        /*002e*/ 	.short	0x0080


	//----- nvinfo : EIATTR_EXTERNS
	.align		4
        /*0030*/ 	.byte	0x04, 0x0f
        /*0032*/ 	.short	(.L_555 - .L_554)


	//   ....[0]....
	.align		4
.L_554:
        /*0034*/ 	.word	index@(__assertfail)


	//----- nvinfo : EIATTR_MERCURY_ISA_VERSION
	.align		4
.L_555:
        /*0038*/ 	.byte	0x03, 0x5f
        /*003a*/ 	.short	0x0101


	//----- nvinfo : EIATTR_SYSCALL_OFFSETS
	.align		4
        /*003c*/ 	.byte	0x04, 0x46
        /*003e*/ 	.short	(.L_557 - .L_556)


	//   ....[0]....
.L_556:
        /*0040*/ 	.word	0x000026c0


	//   ....[1]....
        /*0044*/ 	.word	0x00003670


	//   ....[2]....
        /*0048*/ 	.word	0x00004690


	//   ....[3]....
        /*004c*/ 	.word	0x00006da0


	//   ....[4]....
        /*0050*/ 	.word	0x00007d50


	//   ....[5]....
        /*0054*/ 	.word	0x00008d70


	//   ....[6]....
        /*0058*/ 	.word	0x0000b470


	//   ....[7]....
        /*005c*/ 	.word	0x0000c420


	//   ....[8]....
        /*0060*/ 	.word	0x0000d440


	//   ....[9]....
        /*0064*/ 	.word	0x0000fb30


	//   ....[10]....
        /*0068*/ 	.word	0x00010ae0


	//   ....[11]....
        /*006c*/ 	.word	0x00011b00


	//----- nvinfo : EIATTR_EXIT_INSTR_OFFSETS
	.align		4
.L_557:
        /*0070*/ 	.byte	0x04, 0x1c
        /*0072*/ 	.short	(.L_559 - .L_558)


	//   ....[0]....
.L_558:
        /*0074*/ 	.word	0x0000d510


	//   ....[1]....
        /*0078*/ 	.word	0x00010d30


	//   ....[2]....
        /*007c*/ 	.word	0x00010d70


	//   ....[3]....
        /*0080*/ 	.word	0x00010e10


	//   ....[4]....
        /*0084*/ 	.word	0x00010e50


	//   ....[5]....
        /*0088*/ 	.word	0x00010e90


	//   ....[6]....
        /*008c*/ 	.word	0x00010f20


	//   ....[7]....
        /*0090*/ 	.word	0x00010f40


	//   ....[8]....
        /*0094*/ 	.word	0x00010fe0


	//   ....[9]....
        /*0098*/ 	.word	0x00011030


	//   ....[10]....
        /*009c*/ 	.word	0x00011080


	//   ....[11]....
        /*00a0*/ 	.word	0x00011150


	//   ....[12]....
        /*00a4*/ 	.word	0x000111b0


	//   ....[13]....
        /*00a8*/ 	.word	0x00011340


	//   ....[14]....
        /*00ac*/ 	.word	0x000114a0


	//   ....[15]....
        /*00b0*/ 	.word	0x000114e0


	//   ....[16]....
        /*00b4*/ 	.word	0x000115a0


	//   ....[17]....
        /*00b8*/ 	.word	0x00011720


	//   ....[18]....
        /*00bc*/ 	.word	0x000118a0


	//   ....[19]....
        /*00c0*/ 	.word	0x00011a00


	//   ....[20]....
        /*00c4*/ 	.word	0x00011b10


	//   ....[21]....
        /*00c8*/ 	.word	0x00011b50


	//   ....[22]....
        /*00cc*/ 	.word	0x00011b90


	//----- nvinfo : EIATTR_MAX_THREADS
	.align		4
.L_559:
        /*00d0*/ 	.byte	0x04, 0x05
        /*00d2*/ 	.short	(.L_561 - .L_560)
.L_560:
        /*00d4*/ 	.word	0x00000080
        /*00d8*/ 	.word	0x00000001
        /*00dc*/ 	.word	0x00000001


	//----- nvinfo : EIATTR_CRS_STACK_SIZE
	.align		4
.L_561:
        /*00e0*/ 	.byte	0x04, 0x1e
        /*00e2*/ 	.short	(.L_563 - .L_562)
.L_562:
        /*00e4*/ 	.word	0x00000000


	//----- nvinfo : EIATTR_CBANK_PARAM_SIZE
	.align		4
.L_563:
        /*00e8*/ 	.byte	0x03, 0x19
        /*00ea*/ 	.short	0x02a0


	//----- nvinfo : EIATTR_PARAM_CBANK
	.align		4
        /*00ec*/ 	.byte	0x04, 0x0a
        /*00ee*/ 	.short	(.L_565 - .L_564)
	.align		4
.L_564:
        /*00f0*/ 	.word	index@(.nv.constant0._ZN2at6native18elementwise_kernelILi128ELi4EZNS0_15gpu_kernel_implIZZZNS0_65_GLOBAL__N__cd49fe81_27_ActivationSoftplusKernel_cu_f5210f67_354524softplus_backward_kernelERNS_18TensorIteratorBaseERKN3c106ScalarES9_ENKUlvE_clEvENKUlvE1_clEvEUlNS6_4HalfESC_E_EEvS5_RKT_EUliE_EEviT1_)
        /*00f4*/ 	.short	0x0210
        /*00f6*/ 	.short	0x02a0


	//----- nvinfo : EIATTR_SW_WAR
	.align		4
.L_565:
        /*00f8*/ 	.byte	0x04, 0x36
        /*00fa*/ 	.short	(.L_567 - .L_566)
.L_566:
        /*00fc*/ 	.word	0x00000008
.L_567:


//--------------------- .nv.info._ZN2at6native27unrolled_elementwise_kernelIZZZNS0_65_GLOBAL__N__cd49fe81_27_ActivationSoftplusKernel_cu_f5210f67_354524softplus_backward_kernelERNS_18TensorIteratorBaseERKN3c106ScalarES8_ENKUlvE_clEvENKUlvE1_clEvEUlNS5_4HalfESB_E_St5arrayIPcLm3EELi4E23TrivialOffsetCalculatorILi2EjESG_ILi1EjENS0_6memory12LoadWithCastILi2EEENSJ_13StoreWithCastILi1EEEEEviT_T0_T2_T3_T4_T5_ --------------------------
	.section	.nv.info._ZN2at6native27unrolled_elementwise_kernelIZZZNS0_65_GLOBAL__N__cd49fe81_27_ActivationSoftplusKernel_cu_f5210f67_354524softplus_backward_kernelERNS_18TensorIteratorBaseERKN3c106ScalarES8_ENKUlvE_clEvENKUlvE1_clEvEUlNS5_4HalfESB_E_St5arrayIPcLm3EELi4E23TrivialOffsetCalculatorILi2EjESG_ILi1EjENS0_6memory12LoadWithCastILi2EEENSJ_13StoreWithCastILi1EEEEEviT_T0_T2_T3_T4_T5_,"",@"SHT_CUDA_INFO"
	.sectionflags	@""
	.align	4


	//----- nvinfo : EIATTR_CUDA_API_VERSION
	.align		4
        /*0000*/ 	.byte	0x04, 0x37
        /*0002*/ 	.short	(.L_569 - .L_568)
.L_568:
        /*0004*/ 	.word	0x00000082


	//----- nvinfo : EIATTR_KPARAM_INFO
	.align		4
.L_569:
        /*0008*/ 	.byte	0x04, 0x17
        /*000a*/ 	.short	(.L_571 - .L_570)
.L_570:
        /*000c*/ 	.word	0x00000000
        /*0010*/ 	.short	0x0006
        /*0012*/ 	.short	0x0040
        /*0014*/ 	.byte	0x00, 0xf0, 0x21, 0x00


	//----- nvinfo : EIATTR_KPARAM_INFO
	.align		4
.L_571:
        /*0018*/ 	.byte	0x04, 0x17
        /*001a*/ 	.short	(.L_573 - .L_572)
.L_572:
        /*001c*/ 	.word	0x00000000
        /*0020*/ 	.short	0x0005
        /*0022*/ 	.short	0x0034
        /*0024*/ 	.byte	0x00, 0xf0, 0x31, 0x00


	//----- nvinfo : EIATTR_KPARAM_INFO
	.align		4
.L_573:
        /*0028*/ 	.byte	0x04, 0x17
        /*002a*/ 	.short	(.L_575 - .L_574)
.L_574:
        /*002c*/ 	.word	0x00000000
        /*0030*/ 	.short	0x0004
        /*0032*/ 	.short	0x0031
        /*0034*/ 	.byte	0x00, 0xf0, 0x05, 0x00


	//----- nvinfo : EIATTR_KPARAM_INFO
	.align		4
.L_575:
        /*0038*/ 	.byte	0x04, 0x17
        /*003a*/ 	.short	(.L_577 - .L_576)
.L_576:
        /*003c*/ 	.word	0x00000000
        /*0040*/ 	.short	0x0003
        /*0042*/ 	.short	0x0030
        /*0044*/ 	.byte	0x00, 0xf0, 0x05, 0x00


	//----- nvinfo : EIATTR_KPARAM_INFO
	.align		4
.L_577:
        /*0048*/ 	.byte	0x04, 0x17
        /*004a*/ 	.short	(.L_579 - .L_578)
.L_578:
        /*004c*/ 	.word	0x00000000
        /*0050*/ 	.short	0x0002
        /*0052*/ 	.short	0x0018
        /*0054*/ 	.byte	0x00, 0xf0, 0x61, 0x00


	//----- nvinfo : EIATTR_KPARAM_INFO
	.align		4
.L_579:
        /*0058*/ 	.byte	0x04, 0x17
        /*005a*/ 	.short	(.L_581 - .L_580)
.L_580:
        /*005c*/ 	.word	0x00000000
        /*0060*/ 	.short	0x0001
        /*0062*/ 	.short	0x0008
        /*0064*/ 	.byte	0x00, 0xf0, 0x41, 0x00


	//----- nvinfo : EIATTR_KPARAM_INFO
	.align		4
.L_581:
        /*0068*/ 	.byte	0x04, 0x17
        /*006a*/ 	.short	(.L_583 - .L_582)
.L_582:
        /*006c*/ 	.word	0x00000000
        /*0070*/ 	.short	0x0000
        /*0072*/ 	.short	0x0000
        /*0074*/ 	.byte	0x00, 0xf0, 0x11, 0x00


	//----- nvinfo : EIATTR_SPARSE_MMA_MASK
	.align		4
.L_583:
        /*0078*/ 	.byte	0x03, 0x50
        /*007a*/ 	.short	0x0000


	//----- nvinfo : EIATTR_MAXREG_COUNT
	.align		4
        /*007c*/ 	.byte	0x03, 0x1b
        /*007e*/ 	.short	0x00ff


	//----- nvinfo : EIATTR_EXTERNS
	.align		4
        /*0080*/ 	.byte	0x04, 0x0f
        /*0082*/ 	.short	(.L_585 - .L_584)


	//   ....[0]....
	.align		4
.L_584:
        /*0084*/ 	.word	index@(__assertfail)


	//----- nvinfo : EIATTR_MERCURY_ISA_VERSION
	.align		4
.L_585:
        /*0088*/ 	.byte	0x03, 0x5f
        /*008a*/ 	.short	0x0101


	//----- nvinfo : EIATTR_SYSCALL_OFFSETS
	.align		4
        /*008c*/ 	.byte	0x04, 0x46
        /*008e*/ 	.short	(.L_587 - .L_586)


	//   ....[0]....
.L_586:
        /*0090*/ 	.word	0x000010c0


	//   ....[1]....
        /*0094*/ 	.word	0x00002150


	//   ....[2]....
        /*0098*/ 	.word	0x00003260


	//   ....[3]....
        /*009c*/ 	.word	0x000042f0


	//   ....[4]....
        /*00a0*/ 	.word	0x00005410


	//   ....[5]....
        /*00a4*/ 	.word	0x000064b0


	//   ....[6]....
        /*00a8*/ 	.word	0x000075b0


	//   ....[7]....
        /*00ac*/ 	.word	0x00008570


	//   ....[8]....
        /*00b0*/ 	.word	0x00009ad0


	//   ....[9]....
        /*00b4*/ 	.word	0x0000aaf0


	//   ....[10]....
        /*00b8*/ 	.word	0x0000bad0


	//   ....[11]....
        /*00bc*/ 	.word	0x0000cab0


	//----- nvinfo : EIATTR_EXIT_INSTR_OFFSETS
	.align		4
.L_587:
        /*00c0*/ 	.byte	0x04, 0x1c
        /*00c2*/ 	.short	(.L_589 - .L_588)


	//   ....[0]....
.L_588:
        /*00c4*/ 	.word	0x0000bb90


	//   ....[1]....
        /*00c8*/ 	.word	0x0000bce0


	//   ....[2]....
        /*00cc*/ 	.word	0x0000bd20


	//   ....[3]....
        /*00d0*/ 	.word	0x0000bdc0


	//   ....[4]....
        /*00d4*/ 	.word	0x0000be00


	//   ....[5]....
        /*00d8*/ 	.word	0x0000be40


	//   ....[6]....
        /*00dc*/ 	.word	0x0000bed0


	//   ....[7]....
        /*00e0*/ 	.word	0x0000bef0


	//   ....[8]....
        /*00e4*/ 	.word	0x0000bf90


	//   ....[9]....
        /*00e8*/ 	.word	0x0000bfe0


	//   ....[10]....
        /*00ec*/ 	.word	0x0000c030


	//   ....[11]....
        /*00f0*/ 	.word	0x0000c100


	//   ....[12]....
        /*00f4*/ 	.word	0x0000c160


	//   ....[13]....
        /*00f8*/ 	.word	0x0000c2f0


	//   ....[14]....
        /*00fc*/ 	.word	0x0000c450


	//   ....[15]....
        /*0100*/ 	.word	0x0000c490


	//   ....[16]....
        /*0104*/ 	.word	0x0000c550


	//   ....[17]....
        /*0108*/ 	.word	0x0000c6d0


	//   ....[18]....
        /*010c*/ 	.word	0x0000c850


	//   ....[19]....
        /*0110*/ 	.word	0x0000c9b0


	//   ....[20]....
        /*0114*/ 	.word	0x0000cac0


	//   ....[21]....
        /*0118*/ 	.word	0x0000cb00


	//   ....[22]....
        /*011c*/ 	.word	0x0000cb40


	//----- nvinfo : EIATTR_MAX_THREADS
	.align		4
.L_589:
        /*0120*/ 	.byte	0x04, 0x05
        /*0122*/ 	.short	(.L_591 - .L_590)
.L_590:
        /*0124*/ 	.word	0x00000080
        /*0128*/ 	.word	0x00000001
        /*012c*/ 	.word	0x00000001


	//----- nvinfo : EIATTR_CRS_STACK_SIZE
	.align		4
.L_591:
        /*0130*/ 	.byte	0x04, 0x1e
        /*0132*/ 	.short	(.L_593 - .L_592)
.L_592:
        /*0134*/ 	.word	0x00000000


	//----- nvinfo : EIATTR_CBANK_PARAM_SIZE
	.align		4
.L_593:
        /*0138*/ 	.byte	0x03, 0x19
        /*013a*/ 	.short	0x0048


	//----- nvinfo : EIATTR_PARAM_CBANK
	.align		4
        /*013c*/ 	.byte	0x04, 0x0a
        /*013e*/ 	.short	(.L_595 - .L_594)
	.align		4
.L_594:
        /*0140*/ 	.word	index@(.nv.constant0._ZN2at6native27unrolled_elementwise_kernelIZZZNS0_65_GLOBAL__N__cd49fe81_27_ActivationSoftplusKernel_cu_f5210f67_354524softplus_backward_kernelERNS_18TensorIteratorBaseERKN3c106ScalarES8_ENKUlvE_clEvENKUlvE1_clEvEUlNS5_4HalfESB_E_St5arrayIPcLm3EELi4E23TrivialOffsetCalculatorILi2EjESG_ILi1EjENS0_6memory12LoadWithCastILi2EEENSJ_13StoreWithCastILi1EEEEEviT_T0_T2_T3_T4_T5_)
        /*0144*/ 	.short	0x0210
        /*0146*/ 	.short	0x0048


	//----- nvinfo : EIATTR_SW_WAR
	.align		4
.L_595:
        /*0148*/ 	.byte	0x04, 0x36
        /*014a*/ 	.short	(.L_597 - .L_596)
.L_596:
        /*014c*/ 	.word	0x00000008
.L_597:


//--------------------- .nv.info._ZN2at6native18elementwise_kernelILi128ELi4EZNS0_22gpu_kernel_impl_nocastIZZZNS0_65_GLOBAL__N__cd49fe81_27_ActivationSoftplusKernel_cu_f5210f67_354524softplus_backward_kernelERNS_18TensorIteratorBaseERKN3c106ScalarES9_ENKUlvE_clEvENKUlvE1_clEvEUlNS6_4HalfESC_E_EEvS5_RKT_EUliE_EEviT1_ --------------------------
	.section	.nv.info._ZN2at6native18elementwise_kernelILi128ELi4EZNS0_22gpu_kernel_impl_nocastIZZZNS0_65_GLOBAL__N__cd49fe81_27_ActivationSoftplusKernel_cu_f5210f67_354524softplus_backward_kernelERNS_18TensorIteratorBaseERKN3c106ScalarES9_ENKUlvE_clEvENKUlvE1_clEvEUlNS6_4HalfESC_E_EEvS5_RKT_EUliE_EEviT1_,"",@"SHT_CUDA_INFO"
	.sectionflags	@""
	.align	4


	//----- nvinfo : EIATTR_CUDA_API_VERSION
	.align		4
        /*0000*/ 	.byte	0x04, 0x37
        /*0002*/ 	.short	(.L_599 - .L_598)
.L_598:
        /*0004*/ 	.word	0x00000082


	//----- nvinfo : EIATTR_KPARAM_INFO
	.align		4
.L_599:
        /*0008*/ 	.byte	0x04, 0x17
        /*000a*/ 	.short	(.L_601 - .L_600)
.L_600:
        /*000c*/ 	.word	0x00000000
        /*0010*/ 	.short	0x0001
        /*0012*/ 	.short	0x0008
        /*0014*/ 	.byte	0x00, 0xf0, 0x41, 0x0a


	//----- nvinfo : EIATTR_KPARAM_INFO
	.align		4
.L_601:
        /*0018*/ 	.byte	0x04, 0x17
        /*001a*/ 	.short	(.L_603 - .L_602)
.L_602:
        /*001c*/ 	.word	0x00000000
        /*0020*/ 	.short	0x0000
        /*0022*/ 	.short	0x0000
        /*0024*/ 	.byte	0x00, 0xf0, 0x11, 0x00


	//----- nvinfo : EIATTR_SPARSE_MMA_MASK
	.align		4
.L_603:
        /*0028*/ 	.byte	0x03, 0x50
        /*002a*/ 	.short	0x0000


	//----- nvinfo : EIATTR_MAXREG_COUNT
	.align		4
        /*002c*/ 	.byte	0x03, 0x1b
        /*002e*/ 	.short	0x0080


	//----- nvinfo : EIATTR_MERCURY_ISA_VERSION
	.align		4
        /*0030*/ 	.byte	0x03, 0x5f
        /*0032*/ 	.short	0x0101


	//----- nvinfo : EIATTR_EXIT_INSTR_OFFSETS
	.align		4
        /*0034*/ 	.byte	0x04, 0x1c
        /*0036*/ 	.short	(.L_605 - .L_604)


	//   ....[0]....
.L_604:
        /*0038*/ 	.word	0x000047f0


	//   ....[1]....
        /*003c*/ 	.word	0x00005f90


	//----- nvinfo : EIATTR_MAX_THREADS
	.align		4
.L_605:
        /*0040*/ 	.byte	0x04, 0x05
        /*0042*/ 	.short	(.L_607 - .L_606)
.L_606:
        /*0044*/ 	.word	0x00000080
        /*0048*/ 	.word	0x00000001
        /*004c*/ 	.word	0x00000001


	//----- nvinfo : EIATTR_CRS_STACK_SIZE
	.align		4
.L_607:
        /*0050*/ 	.byte	0x04, 0x1e
        /*0052*/ 	.short	(.L_609 - .L_608)
.L_608:
        /*0054*/ 	.word	0x00000000


	//----- nvinfo : EIATTR_CBANK_PARAM_SIZE
	.align		4
.L_609:
        /*0058*/ 	.byte	0x03, 0x19
        /*005a*/ 	.short	0x0298


	//----- nvinfo : EIATTR_PARAM_CBANK
	.align		4
        /*005c*/ 	.byte	0x04, 0x0a
        /*005e*/ 	.short	(.L_611 - .L_610)
	.align		4
.L_610:
        /*0060*/ 	.word	index@(.nv.constant0._ZN2at6native18elementwise_kernelILi128ELi4EZNS0_22gpu_kernel_impl_nocastIZZZNS0_65_GLOBAL__N__cd49fe81_27_ActivationSoftplusKernel_cu_f5210f67_354524softplus_backward_kernelERNS_18TensorIteratorBaseERKN3c106ScalarES9_ENKUlvE_clEvENKUlvE1_clEvEUlNS6_4HalfESC_E_EEvS5_RKT_EUliE_EEviT1_)
        /*0064*/ 	.short	0x0210
        /*0066*/ 	.short	0x0298


	//----- nvinfo : EIATTR_SW_WAR
	.align		4
.L_611:
        /*0068*/ 	.byte	0x04, 0x36
        /*006a*/ 	.short	(.L_613 - .L_612)
.L_612:
        /*006c*/ 	.word	0x00000008
.L_613:


//--------------------- .nv.info._ZN2at6native27unrolled_elementwise_kernelIZZZNS0_65_GLOBAL__N__cd49fe81_27_ActivationSoftplusKernel_cu_f5210f67_354524softplus_backward_kernelERNS_18TensorIteratorBaseERKN3c106ScalarES8_ENKUlvE_clEvENKUlvE1_clEvEUlNS5_4HalfESB_E_St5arrayIPcLm3EELi4E23TrivialOffsetCalculatorILi2EjESG_ILi1EjENS0_6memory15LoadWithoutCastENSJ_16StoreWithoutCastEEEviT_T0_T2_T3_T4_T5_ --------------------------
	.section	.nv.info._ZN2at6native27unrolled_elementwise_kernelIZZZNS0_65_GLOBAL__N__cd49fe81_27_ActivationSoftplusKernel_cu_f5210f67_354524softplus_backward_kernelERNS_18TensorIteratorBaseERKN3c106ScalarES8_ENKUlvE_clEvENKUlvE1_clEvEUlNS5_4HalfESB_E_St5arrayIPcLm3EELi4E23TrivialOffsetCalculatorILi2EjESG_ILi1EjENS0_6memory15LoadWithoutCastENSJ_16StoreWithoutCastEEEviT_T0_T2_T3_T4_T5_,"",@"SHT_CUDA_INFO"
	.sectionflags	@""
	.align	4


	//----- nvinfo : EIATTR_CUDA_API_VERSION
	.align		4
        /*0000*/ 	.byte	0x04, 0x37
        /*0002*/ 	.short	(.L_615 - .L_614)
.L_614:
        /*0004*/ 	.word	0x00000082


	//----- nvinfo : EIATTR_KPARAM_INFO
	.align		4
.L_615:
        /*0008*/ 	.byte	0x04, 0x17
        /*000a*/ 	.short	(.L_617 - .L_616)
.L_616:
        /*000c*/ 	.word	0x00000000
        /*0010*/ 	.short	0x0006
        /*0012*/ 	.short	0x0033
        /*0014*/ 	.byte	0x00, 0xf0, 0x05, 0x00


	//----- nvinfo : EIATTR_KPARAM_INFO
	.align		4
.L_617:
        /*0018*/ 	.byte	0x04, 0x17
        /*001a*/ 	.short	(.L_619 - .L_618)
.L_618:
        /*001c*/ 	.word	0x00000000
        /*0020*/ 	.short	0x0005
        /*0022*/ 	.short	0x0032
        /*0024*/ 	.byte	0x00, 0xf0, 0x05, 0x00


	//----- nvinfo : EIATTR_KPARAM_INFO
	.align		4
.L_619:
        /*0028*/ 	.byte	0x04, 0x17
        /*002a*/ 	.short	(.L_621 - .L_620)
.L_620:
        /*002c*/ 	.word	0x00000000
        /*0030*/ 	.short	0x0004
        /*0032*/ 	.short	0x0031
        /*0034*/ 	.byte	0x00, 0xf0, 0x05, 0x00


	//----- nvinfo : EIATTR_KPARAM_INFO
	.align		4
.L_621:
        /*0038*/ 	.byte	0x04, 0x17
        /*003a*/ 	.short	(.L_623 - .L_622)
.L_622:
        /*003c*/ 	.word	0x00000000
        /*0040*/ 	.short	0x0003
        /*0042*/ 	.short	0x0030
        /*0044*/ 	.byte	0x00, 0xf0, 0x05, 0x00


	//----- nvinfo : EIATTR_KPARAM_INFO
	.align		4
.L_623:
        /*0048*/ 	.byte	0x04, 0x17
        /*004a*/ 	.short	(.L_625 - .L_624)
.L_624:
        /*004c*/ 	.word	0x00000000
        /*0050*/ 	.short	0x0002
        /*0052*/ 	.short	0x0018
        /*0054*/ 	.byte	0x00, 0xf0, 0x61, 0x00


	//----- nvinfo : EIATTR_KPARAM_INFO
	.align		4
.L_625:
        /*0058*/ 	.byte	0x04, 0x17
        /*005a*/ 	.short	(.L_627 - .L_626)
.L_626:
        /*005c*/ 	.word	0x00000000
        /*0060*/ 	.short	0x0001
        /*0062*/ 	.short	0x0008
        /*0064*/ 	.byte	0x00, 0xf0, 0x41, 0x00


	//----- nvinfo : EIATTR_KPARAM_INFO
	.align		4
.L_627:
        /*0068*/ 	.byte	0x04, 0x17
        /*006a*/ 	.short	(.L_629 - .L_628)
.L_628:
        /*006c*/ 	.word	0x00000000
        /*0070*/ 	.short	0x0000
        /*0072*/ 	.short	0x0000
        /*0074*/ 	.byte	0x00, 0xf0, 0x11, 0x00


	//----- nvinfo : EIATTR_SPARSE_MMA_MASK
	.align		4
.L_629:
        /*0078*/ 	.byte	0x03, 0x50
        /*007a*/ 	.short	0x0000


	//----- nvinfo : EIATTR_MAXREG_COUNT
	.align		4
        /*007c*/ 	.byte	0x03, 0x1b
        /*007e*/ 	.short	0x00ff


	//----- nvinfo : EIATTR_MERCURY_ISA_VERSION
	.align		4
        /*0080*/ 	.byte	0x03, 0x5f
        /*0082*/ 	.short	0x0101


	//----- nvinfo : EIATTR_EXIT_INSTR_OFFSETS
	.align		4
        /*0084*/ 	.byte	0x04, 0x1c
        /*0086*/ 	.short	(.L_631 - .L_630)


	//   ....[0]....
.L_630:
        /*0088*/ 	.word	0x00000880


	//   ....[1]....
        /*008c*/ 	.word	0x000008d0


	//----- nvinfo : EIATTR_MAX_THREADS
	.align		4
.L_631:
        /*0090*/ 	.byte	0x04, 0x05
        /*0092*/ 	.short	(.L_633 - .L_632)
.L_632:
        /*0094*/ 	.word	0x00000080
        /*0098*/ 	.word	0x00000001
        /*009c*/ 	.word	0x00000001


	//----- nvinfo : EIATTR_CRS_STACK_SIZE
	.align		4
.L_633:
        /*00a0*/ 	.byte	0x04, 0x1e
        /*00a2*/ 	.short	(.L_635 - .L_634)
.L_634:
        /*00a4*/ 	.word	0x00000000


	//----- nvinfo : EIATTR_CBANK_PARAM_SIZE
	.align		4
.L_635:
        /*00a8*/ 	.byte	0x03, 0x19
        /*00aa*/ 	.short	0x0034


	//----- nvinfo : EIATTR_PARAM_CBANK
	.align		4
        /*00ac*/ 	.byte	0x04, 0x0a
        /*00ae*/ 	.short	(.L_637 - .L_636)
	.align		4
.L_636:
        /*00b0*/ 	.word	index@(.nv.constant0._ZN2at6native27unrolled_elementwise_kernelIZZZNS0_65_GLOBAL__N__cd49fe81_27_ActivationSoftplusKernel_cu_f5210f67_354524softplus_backward_kernelERNS_18TensorIteratorBaseERKN3c106ScalarES8_ENKUlvE_clEvENKUlvE1_clEvEUlNS5_4HalfESB_E_St5arrayIPcLm3EELi4E23TrivialOffsetCalculatorILi2EjESG_ILi1EjENS0_6memory15LoadWithoutCastENSJ_16StoreWithoutCastEEEviT_T0_T2_T3_T4_T5_)
        /*00b4*/ 	.short	0x0210
        /*00b6*/ 	.short	0x0034


	//----- nvinfo : EIATTR_SW_WAR
	.align		4
.L_637:
        /*00b8*/ 	.byte	0x04, 0x36
        /*00ba*/ 	.short	(.L_639 - .L_638)
.L_638:
        /*00bc*/ 	.word	0x00000008
.L_639:


//--------------------- .nv.info._ZN2at6native29vectorized_elementwise_kernelILi2EZZZNS0_65_GLOBAL__N__cd49fe81_27_ActivationSoftplusKernel_cu_f5210f67_354524softplus_backward_kernelERNS_18TensorIteratorBaseERKN3c106ScalarES8_ENKUlvE_clEvENKUlvE1_clEvEUlNS5_4HalfESB_E_St5arrayIPcLm3EEEEviT0_T1_ --------------------------
	.section	.nv.info._ZN2at6native29vectorized_elementwise_kernelILi2EZZZNS0_65_GLOBAL__N__cd49fe81_27_ActivationSoftplusKernel_cu_f5210f67_354524softplus_backward_kernelERNS_18TensorIteratorBaseERKN3c106ScalarES8_ENKUlvE_clEvENKUlvE1_clEvEUlNS5_4HalfESB_E_St5arrayIPcLm3EEEEviT0_T1_,"",@"SHT_CUDA_INFO"
	.sectionflags	@""
	.align	4


	//----- nvinfo : EIATTR_CUDA_API_VERSION
	.align		4
        /*0000*/ 	.byte	0x04, 0x37
        /*0002*/ 	.short	(.L_641 - .L_640)
.L_640:
        /*0004*/ 	.word	0x00000082


	//----- nvinfo : EIATTR_KPARAM_INFO
	.align		4
.L_641:
        /*0008*/ 	.byte	0x04, 0x17
        /*000a*/ 	.short	(.L_643 - .L_642)
.L_642:
        /*000c*/ 	.word	0x00000000
        /*0010*/ 	.short	0x0002
        /*0012*/ 	.short	0x0018
        /*0014*/ 	.byte	0x00, 0xf0, 0x61, 0x00


	//----- nvinfo : EIATTR_KPARAM_INFO
	.align		4
.L_643:
        /*0018*/ 	.byte	0x04, 0x17
        /*001a*/ 	.short	(.L_645 - .L_644)
.L_644:
        /*001c*/ 	.word	0x00000000
        /*0020*/ 	.short	0x0001
        /*0022*/ 	.short	0x0008
        /*0024*/ 	.byte	0x00, 0xf0, 0x41, 0x00


	//----- nvinfo : EIATTR_KPARAM_INFO
	.align		4
.L_645:
        /*0028*/ 	.byte	0x04, 0x17
        /*002a*/ 	.short	(.L_647 - .L_646)
.L_646:
        /*002c*/ 	.word	0x00000000
        /*0030*/ 	.short	0x0000
        /*0032*/ 	.short	0x0000
        /*0034*/ 	.byte	0x00, 0xf0, 0x11, 0x00


	//----- nvinfo : EIATTR_SPARSE_MMA_MASK
	.align		4
.L_647:
        /*0038*/ 	.byte	0x03, 0x50
        /*003a*/ 	.short	0x0000


	//----- nvinfo : EIATTR_MAXREG_COUNT
	.align		4
        /*003c*/ 	.byte	0x03, 0x1b
        /*003e*/ 	.short	0x00ff


	//----- nvinfo : EIATTR_MERCURY_ISA_VERSION
	.align		4
        /*0040*/ 	.byte	0x03, 0x5f
        /*0042*/ 	.short	0x0101


	//----- nvinfo : EIATTR_EXIT_INSTR_OFFSETS
	.align		4
        /*0044*/ 	.byte	0x04, 0x1c
        /*0046*/ 	.short	(.L_649 - .L_648)


	//   ....[0]....
.L_648:
        /*0048*/ 	.word	0x00000730


	//   ....[1]....
        /*004c*/ 	.word	0x00001880


	//   ....[2]....
        /*0050*/ 	.word	0x000018d0


	//----- nvinfo : EIATTR_MAX_THREADS
	.align		4
.L_649:
        /*0054*/ 	.byte	0x04, 0x05
        /*0056*/ 	.short	(.L_651 - .L_650)
.L_650:
        /*0058*/ 	.word	0x00000080
        /*005c*/ 	.word	0x00000001
        /*0060*/ 	.word	0x00000001


	//----- nvinfo : EIATTR_CRS_STACK_SIZE
	.align		4
.L_651:
        /*0064*/ 	.byte	0x04, 0x1e
        /*0066*/ 	.short	(.L_653 - .L_652)
.L_652:
        /*0068*/ 	.word	0x00000000


	//----- nvinfo : EIATTR_CBANK_PARAM_SIZE
	.align		4
.L_653:
        /*006c*/ 	.byte	0x03, 0x19
        /*006e*/ 	.short	0x0030


	//----- nvinfo : EIATTR_PARAM_CBANK
	.align		4
        /*0070*/ 	.byte	0x04, 0x0a
        /*0072*/ 	.short	(.L_655 - .L_654)
	.align		4
.L_654:
        /*0074*/ 	.word	index@(.nv.constant0._ZN2at6native29vectorized_elementwise_kernelILi2EZZZNS0_65_GLOBAL__N__cd49fe81_27_ActivationSoftplusKernel_cu_f5210f67_354524softplus_backward_kernelERNS_18TensorIteratorBaseERKN3c106ScalarES8_ENKUlvE_clEvENKUlvE1_clEvEUlNS5_4HalfESB_E_St5arrayIPcLm3EEEEviT0_T1_)
        /*0078*/ 	.short	0x0210
        /*007a*/ 	.short	0x0030


	//----- nvinfo : EIATTR_SW_WAR
	.align		4
.L_655:
        /*007c*/ 	.byte	0x04, 0x36
        /*007e*/ 	.short	(.L_657 - .L_656)
.L_656:
        /*0080*/ 	.word	0x00000008
.L_657:


//--------------------- .nv.info._ZN2at6native29vectorized_elementwise_kernelILi4EZZZNS0_65_GLOBAL__N__cd49fe81_27_ActivationSoftplusKernel_cu_f5210f67_354524softplus_backward_kernelERNS_18TensorIteratorBaseERKN3c106ScalarES8_ENKUlvE_clEvENKUlvE1_clEvEUlNS5_4HalfESB_E_St5arrayIPcLm3EEEEviT0_T1_ --------------------------
	.section	.nv.info._ZN2at6native29vectorized_elementwise_kernelILi4EZZZNS0_65_GLOBAL__N__cd49fe81_27_ActivationSoftplusKernel_cu_f5210f67_354524softplus_backward_kernelERNS_18TensorIteratorBaseERKN3c106ScalarES8_ENKUlvE_clEvENKUlvE1_clEvEUlNS5_4HalfESB_E_St5arrayIPcLm3EEEEviT0_T1_,"",@"SHT_CUDA_INFO"
	.sectionflags	@""
	.align	4


	//----- nvinfo : EIATTR_CUDA_API_VERSION
	.align		4
        /*0000*/ 	.byte	0x04, 0x37
        /*0002*/ 	.short	(.L_659 - .L_658)
.L_658:
        /*0004*/ 	.word	0x00000082


	//----- nvinfo : EIATTR_KPARAM_INFO
	.align		4
.L_659:
        /*0008*/ 	.byte	0x04, 0x17
        /*000a*/ 	.short	(.L_661 - .L_660)
.L_660:
        /*000c*/ 	.word	0x00000000
        /*0010*/ 	.short	0x0002
        /*0012*/ 	.short	0x0018
        /*0014*/ 	.byte	0x00, 0xf0, 0x61, 0x00


	//----- nvinfo : EIATTR_KPARAM_INFO
	.align		4
.L_661:
        /*0018*/ 	.byte	0x04, 0x17
        /*001a*/ 	.short	(.L_663 - .L_662)
.L_662:
        /*001c*/ 	.word	0x00000000
        /*0020*/ 	.short	0x0001
        /*0022*/ 	.short	0x0008
        /*0024*/ 	.byte	0x00, 0xf0, 0x41, 0x00


	//----- nvinfo : EIATTR_KPARAM_INFO
	.align		4
.L_663:
        /*0028*/ 	.byte	0x04, 0x17
        /*002a*/ 	.short	(.L_665 - .L_664)
.L_664:
        /*002c*/ 	.word	0x00000000
        /*0030*/ 	.short	0x0000
        /*0032*/ 	.short	0x0000
        /*0034*/ 	.byte	0x00, 0xf0, 0x11, 0x00


	//----- nvinfo : EIATTR_SPARSE_MMA_MASK
	.align		4
.L_665:
        /*0038*/ 	.byte	0x03, 0x50
        /*003a*/ 	.short	0x0000


	//----- nvinfo : EIATTR_MAXREG_COUNT
	.align		4
        /*003c*/ 	.byte	0x03, 0x1b
        /*003e*/ 	.short	0x00ff


	//----- nvinfo : EIATTR_MERCURY_ISA_VERSION
	.align		4
        /*0040*/ 	.byte	0x03, 0x5f
        /*0042*/ 	.short	0x0101


	//----- nvinfo : EIATTR_EXIT_INSTR_OFFSETS
	.align		4
        /*0044*/ 	.byte	0x04, 0x1c
        /*0046*/ 	.short	(.L_667 - .L_666)


	//   ....[0]....
.L_666:
        /*0048*/ 	.word	0x000006d0


	//   ....[1]....
        /*004c*/ 	.word	0x00001820


	//   ....[2]....
        /*0050*/ 	.word	0x00001870


	//----- nvinfo : EIATTR_MAX_THREADS
	.align		4
.L_667:
        /*0054*/ 	.byte	0x04, 0x05
        /*0056*/ 	.short	(.L_669 - .L_668)
.L_668:
        /*0058*/ 	.word	0x00000080
        /*005c*/ 	.word	0x00000001
        /*0060*/ 	.word	0x00000001


	//----- nvinfo : EIATTR_CRS_STACK_SIZE
	.align		4
.L_669:
        /*0064*/ 	.byte	0x04, 0x1e
        /*0066*/ 	.short	(.L_671 - .L_670)
.L_670:
        /*0068*/ 	.word	0x00000000


	//----- nvinfo : EIATTR_CBANK_PARAM_SIZE
	.align		4
.L_671:
        /*006c*/ 	.byte	0x03, 0x19
        /*006e*/ 	.short	0x0030


	//----- nvinfo : EIATTR_PARAM_CBANK
	.align		4
        /*0070*/ 	.byte	0x04, 0x0a
        /*0072*/ 	.short	(.L_673 - .L_672)
	.align		4
.L_672:
        /*0074*/ 	.word	index@(.nv.constant0._ZN2at6native29vectorized_elementwise_kernelILi4EZZZNS0_65_GLOBAL__N__cd49fe81_27_ActivationSoftplusKernel_cu_f5210f67_354524softplus_backward_kernelERNS_18TensorIteratorBaseERKN3c106ScalarES8_ENKUlvE_clEvENKUlvE1_clEvEUlNS5_4HalfESB_E_St5arrayIPcLm3EEEEviT0_T1_)
        /*0078*/ 	.short	0x0210
        /*007a*/ 	.short	0x0030


	//----- nvinfo : EIATTR_SW_WAR
	.align		4
.L_673:
        /*007c*/ 	.byte	0x04, 0x36
        /*007e*/ 	.short	(.L_675 - .L_674)
.L_674:
        /*0080*/ 	.word	0x00000008
.L_675:


//--------------------- .nv.info._ZN2at6native29vectorized_elementwise_kernelILi8EZZZNS0_65_GLOBAL__N__cd49fe81_27_ActivationSoftplusKernel_cu_f5210f67_354524softplus_backward_kernelERNS_18TensorIteratorBaseERKN3c106ScalarES8_ENKUlvE_clEvENKUlvE1_clEvEUlNS5_4HalfESB_E_St5arrayIPcLm3EEEEviT0_T1_ --------------------------
	.section	.nv.info._ZN2at6native29vectorized_elementwise_kernelILi8EZZZNS0_65_GLOBAL__N__cd49fe81_27_ActivationSoftplusKernel_cu_f5210f67_354524softplus_backward_kernelERNS_18TensorIteratorBaseERKN3c106ScalarES8_ENKUlvE_clEvENKUlvE1_clEvEUlNS5_4HalfESB_E_St5arrayIPcLm3EEEEviT0_T1_,"",@"SHT_CUDA_INFO"
	.sectionflags	@""
	.align	4


	//----- nvinfo : EIATTR_CUDA_API_VERSION
	.align		4
        /*0000*/ 	.byte	0x04, 0x37
        /*0002*/ 	.short	(.L_677 - .L_676)
.L_676:
        /*0004*/ 	.word	0x00000082


	//----- nvinfo : EIATTR_KPARAM_INFO
	.align		4
.L_677:
        /*0008*/ 	.byte	0x04, 0x17
        /*000a*/ 	.short	(.L_679 - .L_678)
.L_678:
        /*000c*/ 	.word	0x00000000
        /*0010*/ 	.short	0x0002
        /*0012*/ 	.short	0x0018
        /*0014*/ 	.byte	0x00, 0xf0, 0x61, 0x00


	//----- nvinfo : EIATTR_KPARAM_INFO
	.align		4
.L_679:
        /*0018*/ 	.byte	0x04, 0x17
        /*001a*/ 	.short	(.L_681 - .L_680)
.L_680:
        /*001c*/ 	.word	0x00000000
        /*0020*/ 	.short	0x0001
        /*0022*/ 	.short	0x0008
        /*0024*/ 	.byte	0x00, 0xf0, 0x41, 0x00


	//----- nvinfo : EIATTR_KPARAM_INFO
	.align		4
.L_681:
        /*0028*/ 	.byte	0x04, 0x17
        /*002a*/ 	.short	(.L_683 - .L_682)
.L_682:
        /*002c*/ 	.word	0x00000000
        /*0030*/ 	.short	0x0000
        /*0032*/ 	.short	0x0000
        /*0034*/ 	.byte	0x00, 0xf0, 0x11, 0x00


	//----- nvinfo : EIATTR_SPARSE_MMA_MASK
	.align		4
.L_683:
        /*0038*/ 	.byte	0x03, 0x50
        /*003a*/ 	.short	0x0000


	//----- nvinfo : EIATTR_MAXREG_COUNT
	.align		4
        /*003c*/ 	.byte	0x03, 0x1b
        /*003e*/ 	.short	0x00ff


	//----- nvinfo : EIATTR_MERCURY_ISA_VERSION
	.align		4
        /*0040*/ 	.byte	0x03, 0x5f
        /*0042*/ 	.short	0x0101


	//----- nvinfo : EIATTR_EXIT_INSTR_OFFSETS
	.align		4
        /*0044*/ 	.byte	0x04, 0x1c
        /*0046*/ 	.short	(.L_685 - .L_684)


	//   ....[0]....
.L_684:
        /*0048*/ 	.word	0x000006a0


	//   ....[1]....
        /*004c*/ 	.word	0x000017f0


	//   ....[2]....
        /*0050*/ 	.word	0x00001840


	//----- nvinfo : EIATTR_MAX_THREADS
	.align		4
.L_685:
        /*0054*/ 	.byte	0x04, 0x05
        /*0056*/ 	.short	(.L_687 - .L_686)
.L_686:
        /*0058*/ 	.word	0x00000080
        /*005c*/ 	.word	0x00000001
        /*0060*/ 	.word	0x00000001


	//----- nvinfo : EIATTR_CRS_STACK_SIZE
	.align		4
.L_687:
        /*0064*/ 	.byte	0x04, 0x1e
        /*0066*/ 	.short	(.L_689 - .L_688)
.L_688:
        /*0068*/ 	.word	0x00000000


	//----- nvinfo : EIATTR_CBANK_PARAM_SIZE
	.align		4
.L_689:
        /*006c*/ 	.byte	0x03, 0x19
        /*006e*/ 	.short	0x0030


	//----- nvinfo : EIATTR_PARAM_CBANK
	.align		4
        /*0070*/ 	.byte	0x04, 0x0a
        /*0072*/ 	.short	(.L_691 - .L_690)
	.align		4
.L_690:
        /*0074*/ 	.word	index@(.nv.constant0._ZN2at6native29vectorized_elementwise_kernelILi8EZZZNS0_65_GLOBAL__N__cd49fe81_27_ActivationSoftplusKernel_cu_f5210f67_354524softplus_backward_kernelERNS_18TensorIteratorBaseERKN3c106ScalarES8_ENKUlvE_clEvENKUlvE1_clEvEUlNS5_4HalfESB_E_St5arrayIPcLm3EEEEviT0_T1_)
        /*0078*/ 	.short	0x0210
        /*007a*/ 	.short	0x0030


	//----- nvinfo : EIATTR_SW_WAR
	.align		4
.L_691:
        /*007c*/ 	.byte	0x04, 0x36
        /*007e*/ 	.short	(.L_693 - .L_692)
.L_692:
        /*0080*/ 	.word	0x00000008
.L_693:


//--------------------- .nv.info._ZN2at6native18elementwise_kernelILi128ELi4EZNS0_15gpu_kernel_implIZZZNS0_65_GLOBAL__N__cd49fe81_27_ActivationSoftplusKernel_cu_f5210f67_354524softplus_backward_kernelERNS_18TensorIteratorBaseERKN3c106ScalarES9_ENKUlvE_clEvENKUlvE0_clEvEUlffE_EEvS5_RKT_EUliE_EEviT1_ --------------------------
	.section	.nv.info._ZN2at6native18elementwise_kernelILi128ELi4EZNS0_15gpu_kernel_implIZZZNS0_65_GLOBAL__N__cd49fe81_27_ActivationSoftplusKernel_cu_f5210f67_354524softplus_backward_kernelERNS_18TensorIteratorBaseERKN3c106ScalarES9_ENKUlvE_clEvENKUlvE0_clEvEUlffE_EEvS5_RKT_EUliE_EEviT1_,"",@"SHT_CUDA_INFO"
	.sectionflags	@""
	.align	4


	//----- nvinfo : EIATTR_CUDA_API_VERSION
	.align		4
        /*0000*/ 	.byte	0x04, 0x37
        /*0002*/ 	.short	(.L_695 - .L_694)
.L_694:
        /*0004*/ 	.word	0x00000082


	//----- nvinfo : EIATTR_KPARAM_INFO
	.align		4
.L_695:
        /*0008*/ 	.byte	0x04, 0x17
        /*000a*/ 	.short	(.L_697 - .L_696)
.L_696:
        /*000c*/ 	.word	0x00000000
        /*0010*/ 	.short	0x0001
        /*0012*/ 	.short	0x0008
        /*0014*/ 	.byte	0x00, 0xf0, 0x61, 0x0a


	//----- nvinfo : EIATTR_KPARAM_INFO
	.align		4
.L_697:
        /*0018*/ 	.byte	0x04, 0x17
        /*001a*/ 	.short	(.L_699 - .L_698)
.L_698:
        /*001c*/ 	.word	0x00000000
        /*0020*/ 	.short	0x0000
        /*0022*/ 	.short	0x0000
        /*0024*/ 	.byte	0x00, 0xf0, 0x11, 0x00


	//----- nvinfo : EIATTR_SPARSE_MMA_MASK
	.align		4
.L_699:
        /*0028*/ 	.byte	0x03, 0x50
        /*002a*/ 	.short	0x0000


	//----- nvinfo : EIATTR_MAXREG_COUNT
	.align		4
        /*002c*/ 	.byte	0x03, 0x1b
        /*002e*/ 	.short	0x0080


	//----- nvinfo : EIATTR_EXTERNS
	.align		4
        /*0030*/ 	.byte	0x04, 0x0f
        /*0032*/ 	.short	(.L_701 - .L_700)


	//   ....[0]....
	.align		4
.L_700:
        /*0034*/ 	.word	index@(__assertfail)


	//----- nvinfo : EIATTR_MERCURY_ISA_VERSION
	.align		4
.L_701:
        /*0038*/ 	.byte	0x03, 0x5f
        /*003a*/ 	.short	0x0101


	//----- nvinfo : EIATTR_SYSCALL_OFFSETS
	.align		4
        /*003c*/ 	.byte	0x04, 0x46
        /*003e*/ 	.short	(.L_703 - .L_702)


	//   ....[0]....
.L_702:
        /*0040*/ 	.word	0x00002490


	//   ....[1]....
        /*0044*/ 	.word	0x000032b0


	//   ....[2]....
        /*0048*/ 	.word	0x00004190


	//   ....[3]....
        /*004c*/ 	.word	0x00006650


	//   ....[4]....
        /*0050*/ 	.word	0x00007470


	//   ....[5]....
        /*0054*/ 	.word	0x00008350


	//   ....[6]....
        /*0058*/ 	.word	0x0000a800


	//   ....[7]....
        /*005c*/ 	.word	0x0000b620


	//   ....[8]....
        /*0060*/ 	.word	0x0000c500


	//   ....[9]....
        /*0064*/ 	.word	0x0000e9a0


	//   ....[10]....
        /*0068*/ 	.word	0x0000f7c0


	//   ....[11]....
        /*006c*/ 	.word	0x000106a0


	//----- nvinfo : EIATTR_EXIT_INSTR_OFFSETS
	.align		4
.L_703:
        /*0070*/ 	.byte	0x04, 0x1c
        /*0072*/ 	.short	(.L_705 - .L_704)


	//   ....[0]....
.L_704:
        /*0074*/ 	.word	0x0000c5b0


	//   ....[1]....
        /*0078*/ 	.word	0x0000f9c0


	//   ....[2]....
        /*007c*/ 	.word	0x0000fa00


	//   ....[3]....
        /*0080*/ 	.word	0x0000fa90


	//   ....[4]....
        /*0084*/ 	.word	0x0000fac0


	//   ....[5]....
        /*0088*/ 	.word	0x0000faf0


	//   ....[6]....
        /*008c*/ 	.word	0x0000fb70


	//   ....[7]....
        /*0090*/ 	.word	0x0000fba0


	//   ....[8]....
        /*0094*/ 	.word	0x0000fc30


	//   ....[9]....
        /*0098*/ 	.word	0x0000fc70


	//   ....[10]....
        /*009c*/ 	.word	0x0000fcb0


	//   ....[11]....
        /*00a0*/ 	.word	0x0000fd70


	//   ....[12]....
        /*00a4*/ 	.word	0x0000fdc0


	//   ....[13]....
        /*00a8*/ 	.word	0x0000ff40


	//   ....[14]....
        /*00ac*/ 	.word	0x00010090


	//   ....[15]....
        /*00b0*/ 	.word	0x000100c0


	//   ....[16]....
        /*00b4*/ 	.word	0x00010170


	//   ....[17]....
        /*00b8*/ 	.word	0x000102e0


	//   ....[18]....
        /*00bc*/ 	.word	0x00010450


	//   ....[19]....
        /*00c0*/ 	.word	0x000105a0


	//   ....[20]....
        /*00c4*/ 	.word	0x000106b0


	//   ....[21]....
        /*00c8*/ 	.word	0x000106e0


	//   ....[22]....
        /*00cc*/ 	.word	0x00010710


	//----- nvinfo : EIATTR_MAX_THREADS
	.align		4
.L_705:
        /*00d0*/ 	.byte	0x04, 0x05
        /*00d2*/ 	.short	(.L_707 - .L_706)
.L_706:
        /*00d4*/ 	.word	0x00000080
        /*00d8*/ 	.word	0x00000001
        /*00dc*/ 	.word	0x00000001


	//----- nvinfo : EIATTR_CRS_STACK_SIZE
	.align		4
.L_707:
        /*00e0*/ 	.byte	0x04, 0x1e
        /*00e2*/ 	.short	(.L_709 - .L_708)
.L_708:
        /*00e4*/ 	.word	0x00000000


	//----- nvinfo : EIATTR_CBANK_PARAM_SIZE
	.align		4
.L_709:
        /*00e8*/ 	.byte	0x03, 0x19
        /*00ea*/ 	.short	0x02a0


	//----- nvinfo : EIATTR_PARAM_CBANK
	.align		4
        /*00ec*/ 	.byte	0x04, 0x0a
        /*00ee*/ 	.short	(.L_711 - .L_710)
	.align		4
.L_710:
        /*00f0*/ 	.word	index@(.nv.constant0._ZN2at6native18elementwise_kernelILi128ELi4EZNS0_15gpu_kernel_implIZZZNS0_65_GLOBAL__N__cd49fe81_27_ActivationSoftplusKernel_cu_f5210f67_354524softplus_backward_kernelERNS_18TensorIteratorBaseERKN3c106ScalarES9_ENKUlvE_clEvENKUlvE0_clEvEUlffE_EEvS5_RKT_EUliE_EEviT1_)
        /*00f4*/ 	.short	0x0210
        /*00f6*/ 	.short	0x02a0


	//----- nvinfo : EIATTR_SW_WAR
	.align		4
.L_711:
        /*00f8*/ 	.byte	0x04, 0x36
        /*00fa*/ 	.short	(.L_713 - .L_712)
.L_712:
        /*00fc*/ 	.word	0x00000008
.L_713:


//--------------------- .nv.info._ZN2at6native27unrolled_elementwise_kernelIZZZNS0_65_GLOBAL__N__cd49fe81_27_ActivationSoftplusKernel_cu_f5210f67_354524softplus_backward_kernelERNS_18TensorIteratorBaseERKN3c106ScalarES8_ENKUlvE_clEvENKUlvE0_clEvEUlffE_St5arrayIPcLm3EELi4E23TrivialOffsetCalculatorILi2EjESF_ILi1EjENS0_6memory12LoadWithCastILi2EEENSI_13StoreWithCastILi1EEEEEviT_T0_T2_T3_T4_T5_ --------------------------
	.section	.nv.info._ZN2at6native27unrolled_elementwise_kernelIZZZNS0_65_GLOBAL__N__cd49fe81_27_ActivationSoftplusKernel_cu_f5210f67_354524softplus_backward_kernelERNS_18TensorIteratorBaseERKN3c106ScalarES8_ENKUlvE_clEvENKUlvE0_clEvEUlffE_St5arrayIPcLm3EELi4E23TrivialOffsetCalculatorILi2EjESF_ILi1EjENS0_6memory12LoadWithCastILi2EEENSI_13StoreWithCastILi1EEEEEviT_T0_T2_T3_T4_T5_,"",@"SHT_CUDA_INFO"
	.sectionflags	@""
	.align	4


	//----- nvinfo : EIATTR_CUDA_API_VERSION
	.align		4
        /*0000*/ 	.byte	0x04, 0x37
        /*0002*/ 	.short	(.L_715 - .L_714)
.L_714:
        /*0004*/ 	.word	0x00000082


	//----- nvinfo : EIATTR_KPARAM_INFO
	.align		4
.L_715:
        /*0008*/ 	.byte	0x04, 0x17
        /*000a*/ 	.short	(.L_717 - .L_716)
.L_716:
        /*000c*/ 	.word	0x00000000
        /*0010*/ 	.short	0x0006
        /*0012*/ 	.short	0x0040
        /*0014*/ 	.byte	0x00, 0xf0, 0x21, 0x00


	//----- nvinfo : EIATTR_KPARAM_INFO
	.align		4
.L_717:
        /*0018*/ 	.byte	0x04, 0x17
        /*001a*/ 	.short	(.L_719 - .L_718)
.L_718:
        /*001c*/ 	.word	0x00000000
        /*0020*/ 	.short	0x0005
        /*0022*/ 	.short	0x0034
        /*0024*/ 	.byte	0x00, 0xf0, 0x31, 0x00


	//----- nvinfo : EIATTR_KPARAM_INFO
	.align		4
.L_719:
        /*0028*/ 	.byte	0x04, 0x17
        /*002a*/ 	.short	(.L_721 - .L_720)
.L_720:
        /*002c*/ 	.word	0x00000000
        /*0030*/ 	.short	0x0004
        /*0032*/ 	.short	0x0031
        /*0034*/ 	.byte	0x00, 0xf0, 0x05, 0x00


	//----- nvinfo : EIATTR_KPARAM_INFO
	.align		4
.L_721:
        /*0038*/ 	.byte	0x04, 0x17
        /*003a*/ 	.short	(.L_723 - .L_722)
.L_722:
        /*003c*/ 	.word	0x00000000
        /*0040*/ 	.short	0x0003
        /*0042*/ 	.short	0x0030
        /*0044*/ 	.byte	0x00, 0xf0, 0x05, 0x00


	//----- nvinfo : EIATTR_KPARAM_INFO
	.align		4
.L_723:
        /*0048*/ 	.byte	0x04, 0x17
        /*004a*/ 	.short	(.L_725 - .L_724)
.L_724:
        /*004c*/ 	.word	0x00000000
        /*0050*/ 	.short	0x0002
        /*0052*/ 	.short	0x0018
        /*0054*/ 	.byte	0x00, 0xf0, 0x61, 0x00


	//----- nvinfo : EIATTR_KPARAM_INFO
	.align		4
.L_725:
        /*0058*/ 	.byte	0x04, 0x17
        /*005a*/ 	.short	(.L_727 - .L_726)
.L_726:
        /*005c*/ 	.word	0x00000000
        /*0060*/ 	.short	0x0001
        /*0062*/ 	.short	0x0008
        /*0064*/ 	.byte	0x00, 0xf0, 0x41, 0x00


	//----- nvinfo : EIATTR_KPARAM_INFO
	.align		4
.L_727:
        /*0068*/ 	.byte	0x04, 0x17
        /*006a*/ 	.short	(.L_729 - .L_728)
.L_728:
        /*006c*/ 	.word	0x00000000
        /*0070*/ 	.short	0x0000
        /*0072*/ 	.short	0x0000
        /*0074*/ 	.byte	0x00, 0xf0, 0x11, 0x00


	//----- nvinfo : EIATTR_SPARSE_MMA_MASK
	.align		4
.L_729:
        /*0078*/ 	.byte	0x03, 0x50
        /*007a*/ 	.short	0x0000


	//----- nvinfo : EIATTR_MAXREG_COUNT
	.align		4
        /*007c*/ 	.byte	0x03, 0x1b
        /*007e*/ 	.short	0x00ff


	//----- nvinfo : EIATTR_EXTERNS
	.align		4
        /*0080*/ 	.byte	0x04, 0x0f
        /*0082*/ 	.short	(.L_731 - .L_730)


	//   ....[0]....
	.align		4
.L_730:
        /*0084*/ 	.word	index@(__assertfail)


	//----- nvinfo : EIATTR_MERCURY_ISA_VERSION
	.align		4
.L_731:
        /*0088*/ 	.byte	0x03, 0x5f
        /*008a*/ 	.short	0x0101


	//----- nvinfo : EIATTR_SYSCALL_OFFSETS
	.align		4
        /*008c*/ 	.byte	0x04, 0x46
        /*008e*/ 	.short	(.L_733 - .L_732)


	//   ....[0]....
.L_732:
        /*0090*/ 	.word	0x00000ea0


	//   ....[1]....
        /*0094*/ 	.word	0x00001cd0


	//   ....[2]....
        /*0098*/ 	.word	0x00002b80


	//   ....[3]....
        /*009c*/ 	.word	0x000039b0


	//   ....[4]....
        /*00a0*/ 	.word	0x00004860


	//   ....[5]....
        /*00a4*/ 	.word	0x000056a0


	//   ....[6]....
        /*00a8*/ 	.word	0x00006540


	//   ....[7]....
        /*00ac*/ 	.word	0x00007350


	//   ....[8]....
        /*00b0*/ 	.word	0x000086c0


	//   ....[9]....
        /*00b4*/ 	.word	0x000095c0


	//   ....[10]....
        /*00b8*/ 	.word	0x0000a480


	//   ....[11]....
        /*00bc*/ 	.word	0x0000b340


	//----- nvinfo : EIATTR_EXIT_INSTR_OFFSETS
	.align		4
.L_733:
        /*00c0*/ 	.byte	0x04, 0x1c
        /*00c2*/ 	.short	(.L_735 - .L_734)


	//   ....[0]....
.L_734:
        /*00c4*/ 	.word	0x0000a520


	//   ....[1]....
        /*00c8*/ 	.word	0x0000a660


	//   ....[2]....
        /*00cc*/ 	.word	0x0000a6a0


	//   ....[3]....
        /*00d0*/ 	.word	0x0000a730


	//   ....[4]....
        /*00d4*/ 	.word	0x0000a760


	//   ....[5]....
        /*00d8*/ 	.word	0x0000a790


	//   ....[6]....
        /*00dc*/ 	.word	0x0000a810


	//   ....[7]....
        /*00e0*/ 	.word	0x0000a840


	//   ....[8]....
        /*00e4*/ 	.word	0x0000a8d0


	//   ....[9]....
        /*00e8*/ 	.word	0x0000a910


	//   ....[10]....
        /*00ec*/ 	.word	0x0000a950


	//   ....[11]....
        /*00f0*/ 	.word	0x0000aa10


	//   ....[12]....
        /*00f4*/ 	.word	0x0000aa60


	//   ....[13]....
        /*00f8*/ 	.word	0x0000abe0


	//   ....[14]....
        /*00fc*/ 	.word	0x0000ad30


	//   ....[15]....
        /*0100*/ 	.word	0x0000ad60


	//   ....[16]....
        /*0104*/ 	.word	0x0000ae10


	//   ....[17]....
        /*0108*/ 	.word	0x0000af80


	//   ....[18]....
        /*010c*/ 	.word	0x0000b0f0


	//   ....[19]....
        /*0110*/ 	.word	0x0000b240


	//   ....[20]....
        /*0114*/ 	.word	0x0000b350


	//   ....[21]....
        /*0118*/ 	.word	0x0000b380


	//   ....[22]....
        /*011c*/ 	.word	0x0000b3b0


	//----- nvinfo : EIATTR_MAX_THREADS
	.align		4
.L_735:
        /*0120*/ 	.byte	0x04, 0x05
        /*0122*/ 	.short	(.L_737 - .L_736)
.L_736:
        /*0124*/ 	.word	0x00000080
        /*0128*/ 	.word	0x00000001
        /*012c*/ 	.word	0x00000001


	//----- nvinfo : EIATTR_CRS_STACK_SIZE
	.align		4
.L_737:
        /*0130*/ 	.byte	0x04, 0x1e
        /*0132*/ 	.short	(.L_739 - .L_738)
.L_738:
        /*0134*/ 	.word	0x00000000


	//----- nvinfo : EIATTR_CBANK_PARAM_SIZE
	.align		4
.L_739:
        /*0138*/ 	.byte	0x03, 0x19
        /*013a*/ 	.short	0x0048


	//----- nvinfo : EIATTR_PARAM_CBANK
	.align		4
        /*013c*/ 	.byte	0x04, 0x0a
        /*013e*/ 	.short	(.L_741 - .L_740)
	.align		4
.L_740:
        /*0140*/ 	.word	index@(.nv.constant0._ZN2at6native27unrolled_elementwise_kernelIZZZNS0_65_GLOBAL__N__cd49fe81_27_ActivationSoftplusKernel_cu_f5210f67_354524softplus_backward_kernelERNS_18TensorIteratorBaseERKN3c106ScalarES8_ENKUlvE_clEvENKUlvE0_clEvEUlffE_St5arrayIPcLm3EELi4E23TrivialOffsetCalculatorILi2EjESF_ILi1EjENS0_6memory12LoadWithCastILi2EEENSI_13StoreWithCastILi1EEEEEviT_T0_T2_T3_T4_T5_)
        /*0144*/ 	.short	0x0210
        /*0146*/ 	.short	0x0048


	//----- nvinfo : EIATTR_SW_WAR
	.align		4
.L_741:
        /*0148*/ 	.byte	0x04, 0x36
        /*014a*/ 	.short	(.L_743 - .L_742)
.L_742:
        /*014c*/ 	.word	0x00000008
.L_743:


//--------------------- .nv.info._ZN2at6native18elementwise_kernelILi128ELi2EZNS0_22gpu_kernel_impl_nocastIZZZNS0_65_GLOBAL__N__cd49fe81_27_ActivationSoftplusKernel_cu_f5210f67_354524softplus_backward_kernelERNS_18TensorIteratorBaseERKN3c106ScalarES9_ENKUlvE_clEvENKUlvE0_clEvEUlffE_EEvS5_RKT_EUliE_EEviT1_ --------------------------
	.section	.nv.info._ZN2at6native18elementwise_kernelILi128ELi2EZNS0_22gpu_kernel_impl_nocastIZZZNS0_65_GLOBAL__N__cd49fe81_27_ActivationSoftplusKernel_cu_f5210f67_354524softplus_backward_kernelERNS_18TensorIteratorBaseERKN3c106ScalarES9_ENKUlvE_clEvENKUlvE0_clEvEUlffE_EEvS5_RKT_EUliE_EEviT1_,"",@"SHT_CUDA_INFO"
	.sectionflags	@""
	.align	4


	//----- nvinfo : EIATTR_CUDA_API_VERSION
	.align		4
        /*0000*/ 	.byte	0x04, 0x37
        /*0002*/ 	.short	(.L_745 - .L_744)
.L_744:
        /*0004*/ 	.word	0x00000082


	//----- nvinfo : EIATTR_KPARAM_INFO
	.align		4
.L_745:
        /*0008*/ 	.byte	0x04, 0x17
        /*000a*/ 	.short	(.L_747 - .L_746)
.L_746:
        /*000c*/ 	.word	0x00000000
        /*0010*/ 	.short	0x0001
        /*0012*/ 	.short	0x0008
        /*0014*/ 	.byte	0x00, 0xf0, 0x41, 0x0a


	//----- nvinfo : EIATTR_KPARAM_INFO
	.align		4
.L_747:
        /*0018*/ 	.byte	0x04, 0x17
        /*001a*/ 	.short	(.L_749 - .L_748)
.L_748:
        /*001c*/ 	.word	0x00000000
        /*0020*/ 	.short	0x0000
        /*0022*/ 	.short	0x0000
        /*0024*/ 	.byte	0x00, 0xf0, 0x11, 0x00


	//----- nvinfo : EIATTR_SPARSE_MMA_MASK
	.align		4
.L_749:
        /*0028*/ 	.byte	0x03, 0x50
        /*002a*/ 	.short	0x0000


	//----- nvinfo : EIATTR_MAXREG_COUNT
	.align		4
        /*002c*/ 	.byte	0x03, 0x1b
        /*002e*/ 	.short	0x0080


	//----- nvinfo : EIATTR_MERCURY_ISA_VERSION
	.align		4
        /*0030*/ 	.byte	0x03, 0x5f
        /*0032*/ 	.short	0x0101


	//----- nvinfo : EIATTR_EXIT_INSTR_OFFSETS
	.align		4
        /*0034*/ 	.byte	0x04, 0x1c
        /*0036*/ 	.short	(.L_751 - .L_750)


	//   ....[0]....
.L_750:
        /*0038*/ 	.word	0x00001820


	//   ....[1]....
        /*003c*/ 	.word	0x00002f90


	//----- nvinfo : EIATTR_MAX_THREADS
	.align		4
.L_751:
        /*0040*/ 	.byte	0x04, 0x05
        /*0042*/ 	.short	(.L_753 - .L_752)
.L_752:
        /*0044*/ 	.word	0x00000080
        /*0048*/ 	.word	0x00000001
        /*004c*/ 	.word	0x00000001


	//----- nvinfo : EIATTR_CRS_STACK_SIZE
	.align		4
.L_753:
        /*0050*/ 	.byte	0x04, 0x1e
        /*0052*/ 	.short	(.L_755 - .L_754)
.L_754:
        /*0054*/ 	.word	0x00000000


	//----- nvinfo : EIATTR_CBANK_PARAM_SIZE
	.align		4
.L_755:
        /*0058*/ 	.byte	0x03, 0x19
        /*005a*/ 	.short	0x0298


	//----- nvinfo : EIATTR_PARAM_CBANK
	.align		4
        /*005c*/ 	.byte	0x04, 0x0a
        /*005e*/ 	.short	(.L_757 - .L_756)
	.align		4
.L_756:
        /*0060*/ 	.word	index@(.nv.constant0._ZN2at6native18elementwise_kernelILi128ELi2EZNS0_22gpu_kernel_impl_nocastIZZZNS0_65_GLOBAL__N__cd49fe81_27_ActivationSoftplusKernel_cu_f5210f67_354524softplus_backward_kernelERNS_18TensorIteratorBaseERKN3c106ScalarES9_ENKUlvE_clEvENKUlvE0_clEvEUlffE_EEvS5_RKT_EUliE_EEviT1_)
        /*0064*/ 	.short	0x0210
        /*0066*/ 	.short	0x0298


	//----- nvinfo : EIATTR_SW_WAR
	.align		4
.L_757:
        /*0068*/ 	.byte	0x04, 0x36
        /*006a*/ 	.short	(.L_759 - .L_758)
.L_758:
        /*006c*/ 	.word	0x00000008
.L_759:


//--------------------- .nv.info._ZN2at6native27unrolled_elementwise_kernelIZZZNS0_65_GLOBAL__N__cd49fe81_27_ActivationSoftplusKernel_cu_f5210f67_354524softplus_backward_kernelERNS_18TensorIteratorBaseERKN3c106ScalarES8_ENKUlvE_clEvENKUlvE0_clEvEUlffE_St5arrayIPcLm3EELi4E23TrivialOffsetCalculatorILi2EjESF_ILi1EjENS0_6memory15LoadWithoutCastENSI_16StoreWithoutCastEEEviT_T0_T2_T3_T4_T5_ --------------------------
	.section	.nv.info._ZN2at6native27unrolled_elementwise_kernelIZZZNS0_65_GLOBAL__N__cd49fe81_27_ActivationSoftplusKernel_cu_f5210f67_354524softplus_backward_kernelERNS_18TensorIteratorBaseERKN3c106ScalarES8_ENKUlvE_clEvENKUlvE0_clEvEUlffE_St5arrayIPcLm3EELi4E23TrivialOffsetCalculatorILi2EjESF_ILi1EjENS0_6memory15LoadWithoutCastENSI_16StoreWithoutCastEEEviT_T0_T2_T3_T4_T5_,"",@"SHT_CUDA_INFO"
	.sectionflags	@""
	.align	4


	//----- nvinfo : EIATTR_CUDA_API_VERSION
	.align		4
        /*0000*/ 	.byte	0x04, 0x37
        /*0002*/ 	.short	(.L_761 - .L_760)
.L_760:
        /*0004*/ 	.word	0x00000082


	//----- nvinfo : EIATTR_KPARAM_INFO
	.align		4
.L_761:
        /*0008*/ 	.byte	0x04, 0x17
        /*000a*/ 	.short	(.L_763 - .L_762)
.L_762:
        /*000c*/ 	.word	0x00000000
        /*0010*/ 	.short	0x0006
        /*0012*/ 	.short	0x0033
        /*0014*/ 	.byte	0x00, 0xf0, 0x05, 0x00


	//----- nvinfo : EIATTR_KPARAM_INFO
	.align		4
.L_763:
        /*0018*/ 	.byte	0x04, 0x17
        /*001a*/ 	.short	(.L_765 - .L_764)
.L_764:
        /*001c*/ 	.word	0x00000000
        /*0020*/ 	.short	0x0005
        /*0022*/ 	.short	0x0032
        /*0024*/ 	.byte	0x00, 0xf0, 0x05, 0x00


	//----- nvinfo : EIATTR_KPARAM_INFO
	.align		4
.L_765:
        /*0028*/ 	.byte	0x04, 0x17
        /*002a*/ 	.short	(.L_767 - .L_766)
.L_766:
        /*002c*/ 	.word	0x00000000
        /*0030*/ 	.short	0x0004
        /*0032*/ 	.short	0x0031
        /*0034*/ 	.byte	0x00, 0xf0, 0x05, 0x00


	//----- nvinfo : EIATTR_KPARAM_INFO
	.align		4
.L_767:
        /*0038*/ 	.byte	0x04, 0x17
        /*003a*/ 	.short	(.L_769 - .L_768)
.L_768:
        /*003c*/ 	.word	0x00000000
        /*0040*/ 	.short	0x0003
        /*0042*/ 	.short	0x0030
        /*0044*/ 	.byte	0x00, 0xf0, 0x05, 0x00


	//----- nvinfo : EIATTR_KPARAM_INFO
	.align		4
.L_769:
        /*0048*/ 	.byte	0x04, 0x17
        /*004a*/ 	.short	(.L_771 - .L_770)
.L_770:
        /*004c*/ 	.word	0x00000000
        /*0050*/ 	.short	0x0002
        /*0052*/ 	.short	0x0018
        /*0054*/ 	.byte	0x00, 0xf0, 0x61, 0x00


	//----- nvinfo : EIATTR_KPARAM_INFO
	.align		4
.L_771:
        /*0058*/ 	.byte	0x04, 0x17
        /*005a*/ 	.short	(.L_773 - .L_772)
.L_772:
        /*005c*/ 	.word	0x00000000
        /*0060*/ 	.short	0x0001
        /*0062*/ 	.short	0x0008
        /*0064*/ 	.byte	0x00, 0xf0, 0x41, 0x00


	//----- nvinfo : EIATTR_KPARAM_INFO
	.align		4
.L_773:
        /*0068*/ 	.byte	0x04, 0x17
        /*006a*/ 	.short	(.L_775 - .L_774)
.L_774:
        /*006c*/ 	.word	0x00000000
        /*0070*/ 	.short	0x0000
        /*0072*/ 	.short	0x0000
        /*0074*/ 	.byte	0x00, 0xf0, 0x11, 0x00


	//----- nvinfo : EIATTR_SPARSE_MMA_MASK
	.align		4
.L_775:
        /*0078*/ 	.byte	0x03, 0x50
        /*007a*/ 	.short	0x0000


	//----- nvinfo : EIATTR_MAXREG_COUNT
	.align		4
        /*007c*/ 	.byte	0x03, 0x1b
        /*007e*/ 	.short	0x00ff


	//----- nvinfo : EIATTR_MERCURY_ISA_VERSION
	.align		4
        /*0080*/ 	.byte	0x03, 0x5f
        /*0082*/ 	.short	0x0101


	//----- nvinfo : EIATTR_EXIT_INSTR_OFFSETS
	.align		4
        /*0084*/ 	.byte	0x04, 0x1c
        /*0086*/ 	.short	(.L_777 - .L_776)


	//   ....[0]....
.L_776:
        /*0088*/ 	.word	0x00000790


	//   ....[1]....
        /*008c*/ 	.word	0x000007e0


	//----- nvinfo : EIATTR_MAX_THREADS
	.align		4
.L_777:
        /*0090*/ 	.byte	0x04, 0x05
        /*0092*/ 	.short	(.L_779 - .L_778)
.L_778:
        /*0094*/ 	.word	0x00000080
        /*0098*/ 	.word	0x00000001
        /*009c*/ 	.word	0x00000001


	//----- nvinfo : EIATTR_CRS_STACK_SIZE
	.align		4
.L_779:
        /*00a0*/ 	.byte	0x04, 0x1e
        /*00a2*/ 	.short	(.L_781 - .L_780)
.L_780:
        /*00a4*/ 	.word	0x00000000


	//----- nvinfo : EIATTR_CBANK_PARAM_SIZE
	.align		4
.L_781:
        /*00a8*/ 	.byte	0x03, 0x19
        /*00aa*/ 	.short	0x0034


	//----- nvinfo : EIATTR_PARAM_CBANK
	.align		4
        /*00ac*/ 	.byte	0x04, 0x0a
        /*00ae*/ 	.short	(.L_783 - .L_782)
	.align		4
.L_782:
        /*00b0*/ 	.word	index@(.nv.constant0._ZN2at6native27unrolled_elementwise_kernelIZZZNS0_65_GLOBAL__N__cd49fe81_27_ActivationSoftplusKernel_cu_f5210f67_354524softplus_backward_kernelERNS_18TensorIteratorBaseERKN3c106ScalarES8_ENKUlvE_clEvENKUlvE0_clEvEUlffE_St5arrayIPcLm3EELi4E23TrivialOffsetCalculatorILi2EjESF_ILi1EjENS0_6memory15LoadWithoutCastENSI_16StoreWithoutCastEEEviT_T0_T2_T3_T4_T5_)
        /*00b4*/ 	.short	0x0210
        /*00b6*/ 	.short	0x0034


	//----- nvinfo : EIATTR_SW_WAR
	.align		4
.L_783:
        /*00b8*/ 	.byte	0x04, 0x36
        /*00ba*/ 	.short	(.L_785 - .L_784)
.L_784:
        /*00bc*/ 	.word	0x00000008
.L_785:


//--------------------- .nv.info._ZN2at6native29vectorized_elementwise_kernelILi2EZZZNS0_65_GLOBAL__N__cd49fe81_27_ActivationSoftplusKernel_cu_f5210f67_354524softplus_backward_kernelERNS_18TensorIteratorBaseERKN3c106ScalarES8_ENKUlvE_clEvENKUlvE0_clEvEUlffE_St5arrayIPcLm3EEEEviT0_T1_ --------------------------
	.section	.nv.info._ZN2at6native29vectorized_elementwise_kernelILi2EZZZNS0_65_GLOBAL__N__cd49fe81_27_ActivationSoftplusKernel_cu_f5210f67_354524softplus_backward_kernelERNS_18TensorIteratorBaseERKN3c106ScalarES8_ENKUlvE_clEvENKUlvE0_clEvEUlffE_St5arrayIPcLm3EEEEviT0_T1_,"",@"SHT_CUDA_INFO"
	.sectionflags	@""
	.align	4


	//----- nvinfo : EIATTR_CUDA_API_VERSION
	.align		4
        /*0000*/ 	.byte	0x04, 0x37
        /*0002*/ 	.short	(.L_787 - .L_786)
.L_786:
        /*0004*/ 	.word	0x00000082


	//----- nvinfo : EIATTR_KPARAM_INFO
	.align		4
.L_787:
        /*0008*/ 	.byte	0x04, 0x17
        /*000a*/ 	.short	(.L_789 - .L_788)
.L_788:
        /*000c*/ 	.word	0x00000000
        /*0010*/ 	.short	0x0002
        /*0012*/ 	.short	0x0018
        /*0014*/ 	.byte	0x00, 0xf0, 0x61, 0x00


	//----- nvinfo : EIATTR_KPARAM_INFO
	.align		4
.L_789:
        /*0018*/ 	.byte	0x04, 0x17
        /*001a*/ 	.short	(.L_791 - .L_790)
.L_790:
        /*001c*/ 	.word	0x00000000
        /*0020*/ 	.short	0x0001
        /*0022*/ 	.short	0x0008
        /*0024*/ 	.byte	0x00, 0xf0, 0x41, 0x00


	//----- nvinfo : EIATTR_KPARAM_INFO
	.align		4
.L_791:
        /*0028*/ 	.byte	0x04, 0x17
        /*002a*/ 	.short	(.L_793 - .L_792)
.L_792:
        /*002c*/ 	.word	0x00000000
        /*0030*/ 	.short	0x0000
        /*0032*/ 	.short	0x0000
        /*0034*/ 	.byte	0x00, 0xf0, 0x11, 0x00


	//----- nvinfo : EIATTR_SPARSE_MMA_MASK
	.align		4
.L_793:
        /*0038*/ 	.byte	0x03, 0x50
        /*003a*/ 	.short	0x0000


	//----- nvinfo : EIATTR_MAXREG_COUNT
	.align		4
        /*003c*/ 	.byte	0x03, 0x1b
        /*003e*/ 	.short	0x00ff


	//----- nvinfo : EIATTR_MERCURY_ISA_VERSION
	.align		4
        /*0040*/ 	.byte	0x03, 0x5f
        /*0042*/ 	.short	0x0101


	//----- nvinfo : EIATTR_EXIT_INSTR_OFFSETS
	.align		4
        /*0044*/ 	.byte	0x04, 0x1c
        /*0046*/ 	.short	(.L_795 - .L_794)


	//   ....[0]....
.L_794:
        /*0048*/ 	.word	0x000005f0


	//   ....[1]....
        /*004c*/ 	.word	0x000015a0


	//   ....[2]....
        /*0050*/ 	.word	0x000015f0


	//----- nvinfo : EIATTR_MAX_THREADS
	.align		4
.L_795:
        /*0054*/ 	.byte	0x04, 0x05
        /*0056*/ 	.short	(.L_797 - .L_796)
.L_796:
        /*0058*/ 	.word	0x00000080
        /*005c*/ 	.word	0x00000001
        /*0060*/ 	.word	0x00000001


	//----- nvinfo : EIATTR_CRS_STACK_SIZE
	.align		4
.L_797:
        /*0064*/ 	.byte	0x04, 0x1e
        /*0066*/ 	.short	(.L_799 - .L_798)
.L_798:
        /*0068*/ 	.word	0x00000000


	//----- nvinfo : EIATTR_CBANK_PARAM_SIZE
	.align		4
.L_799:
        /*006c*/ 	.byte	0x03, 0x19
        /*006e*/ 	.short	0x0030


	//----- nvinfo : EIATTR_PARAM_CBANK
	.align		4
        /*0070*/ 	.byte	0x04, 0x0a
        /*0072*/ 	.short	(.L_801 - .L_800)
	.align		4
.L_800:
        /*0074*/ 	.word	index@(.nv.constant0._ZN2at6native29vectorized_elementwise_kernelILi2EZZZNS0_65_GLOBAL__N__cd49fe81_27_ActivationSoftplusKernel_cu_f5210f67_354524softplus_backward_kernelERNS_18TensorIteratorBaseERKN3c106ScalarES8_ENKUlvE_clEvENKUlvE0_clEvEUlffE_St5arrayIPcLm3EEEEviT0_T1_)
        /*0078*/ 	.short	0x0210
        /*007a*/ 	.short	0x0030


	//----- nvinfo : EIATTR_SW_WAR
	.align		4
.L_801:
        /*007c*/ 	.byte	0x04, 0x36
        /*007e*/ 	.short	(.L_803 - .L_802)
.L_802:
        /*0080*/ 	.word	0x00000008
.L_803:


//--------------------- .nv.info._ZN2at6native29vectorized_elementwise_kernelILi4EZZZNS0_65_GLOBAL__N__cd49fe81_27_ActivationSoftplusKernel_cu_f5210f67_354524softplus_backward_kernelERNS_18TensorIteratorBaseERKN3c106ScalarES8_ENKUlvE_clEvENKUlvE0_clEvEUlffE_St5arrayIPcLm3EEEEviT0_T1_ --------------------------
	.section	.nv.info._ZN2at6native29vectorized_elementwise_kernelILi4EZZZNS0_65_GLOBAL__N__cd49fe81_27_ActivationSoftplusKernel_cu_f5210f67_354524softplus_backward_kernelERNS_18TensorIteratorBaseERKN3c106ScalarES8_ENKUlvE_clEvENKUlvE0_clEvEUlffE_St5arrayIPcLm3EEEEviT0_T1_,"",@"SHT_CUDA_INFO"
	.sectionflags	@""
	.align	4


	//----- nvinfo : EIATTR_CUDA_API_VERSION
	.align		4
        /*0000*/ 	.byte	0x04, 0x37
        /*0002*/ 	.short	(.L_805 - .L_804)
.L_804:
        /*0004*/ 	.word	0x00000082


	//----- nvinfo : EIATTR_KPARAM_INFO
	.align		4
.L_805:
        /*0008*/ 	.byte	0x04, 0x17
        /*000a*/ 	.short	(.L_807 - .L_806)
.L_806:
        /*000c*/ 	.word	0x00000000
        /*0010*/ 	.short	0x0002
        /*0012*/ 	.short	0x0018
        /*0014*/ 	.byte	0x00, 0xf0, 0x61, 0x00


	//----- nvinfo : EIATTR_KPARAM_INFO
	.align		4
.L_807:
        /*0018*/ 	.byte	0x04, 0x17
        /*001a*/ 	.short	(.L_809 - .L_808)
.L_808:
        /*001c*/ 	.word	0x00000000
        /*0020*/ 	.short	0x0001
        /*0022*/ 	.short	0x0008
        /*0024*/ 	.byte	0x00, 0xf0, 0x41, 0x00


	//----- nvinfo : EIATTR_KPARAM_INFO
	.align		4
.L_809:
        /*0028*/ 	.byte	0x04, 0x17
        /*002a*/ 	.short	(.L_811 - .L_810)
.L_810:
        /*002c*/ 	.word	0x00000000
        /*0030*/ 	.short	0x0000
        /*0032*/ 	.short	0x0000
        /*0034*/ 	.byte	0x00, 0xf0, 0x11, 0x00


	//----- nvinfo : EIATTR_SPARSE_MMA_MASK
	.align		4
.L_811:
        /*0038*/ 	.byte	0x03, 0x50
        /*003a*/ 	.short	0x0000


	//----- nvinfo : EIATTR_MAXREG_COUNT
	.align		4
        /*003c*/ 	.byte	0x03, 0x1b
        /*003e*/ 	.short	0x00ff


	//----- nvinfo : EIATTR_MERCURY_ISA_VERSION
	.align		4
        /*0040*/ 	.byte	0x03, 0x5f
        /*0042*/ 	.short	0x0101


	//----- nvinfo : EIATTR_EXIT_INSTR_OFFSETS
	.align		4
        /*0044*/ 	.byte	0x04, 0x1c
        /*0046*/ 	.short	(.L_813 - .L_812)


	//   ....[0]....
.L_812:
        /*0048*/ 	.word	0x00000590


	//   ....[1]....
        /*004c*/ 	.word	0x00001540


	//   ....[2]....
        /*0050*/ 	.word	0x00001590


	//----- nvinfo : EIATTR_MAX_THREADS
	.align		4
.L_813:
        /*0054*/ 	.byte	0x04, 0x05
        /*0056*/ 	.short	(.L_815 - .L_814)
.L_814:
        /*0058*/ 	.word	0x00000080
        /*005c*/ 	.word	0x00000001
        /*0060*/ 	.word	0x00000001


	//----- nvinfo : EIATTR_CRS_STACK_SIZE
	.align		4
.L_815:
        /*0064*/ 	.byte	0x04, 0x1e
        /*0066*/ 	.short	(.L_817 - .L_816)
.L_816:
        /*0068*/ 	.word	0x00000000


	//----- nvinfo : EIATTR_CBANK_PARAM_SIZE
	.align		4
.L_817:
        /*006c*/ 	.byte	0x03, 0x19
        /*006e*/ 	.short	0x0030


	//----- nvinfo : EIATTR_PARAM_CBANK
	.align		4
        /*0070*/ 	.byte	0x04, 0x0a
        /*0072*/ 	.short	(.L_819 - .L_818)
	.align		4
.L_818:
        /*0074*/ 	.word	index@(.nv.constant0._ZN2at6native29vectorized_elementwise_kernelILi4EZZZNS0_65_GLOBAL__N__cd49fe81_27_ActivationSoftplusKernel_cu_f5210f67_354524softplus_backward_kernelERNS_18TensorIteratorBaseERKN3c106ScalarES8_ENKUlvE_clEvENKUlvE0_clEvEUlffE_St5arrayIPcLm3EEEEviT0_T1_)
        /*0078*/ 	.short	0x0210
        /*007a*/ 	.short	0x0030


	//----- nvinfo : EIATTR_SW_WAR
	.align		4
.L_819:
        /*007c*/ 	.byte	0x04, 0x36
        /*007e*/ 	.short	(.L_821 - .L_820)
.L_820:
        /*0080*/ 	.word	0x00000008
.L_821:


//--------------------- .nv.info._ZN2at6native29vectorized_elementwise_kernelILi8EZZZNS0_65_GLOBAL__N__cd49fe81_27_ActivationSoftplusKernel_cu_f5210f67_354524softplus_backward_kernelERNS_18TensorIteratorBaseERKN3c106ScalarES8_ENKUlvE_clEvENKUlvE0_clEvEUlffE_St5arrayIPcLm3EEEEviT0_T1_ --------------------------
	.section	.nv.info._ZN2at6native29vectorized_elementwise_kernelILi8EZZZNS0_65_GLOBAL__N__cd49fe81_27_ActivationSoftplusKernel_cu_f5210f67_354524softplus_backward_kernelERNS_18TensorIteratorBaseERKN3c106ScalarES8_ENKUlvE_clEvENKUlvE0_clEvEUlffE_St5arrayIPcLm3EEEEviT0_T1_,"",@"SHT_CUDA_INFO"
	.sectionflags	@""
	.align	4


	//----- nvinfo : EIATTR_CUDA_API_VERSION
	.align		4
        /*0000*/ 	.byte	0x04, 0x37
        /*0002*/ 	.short	(.L_823 - .L_822)
.L_822:
        /*0004*/ 	.word	0x00000082


	//----- nvinfo : EIATTR_KPARAM_INFO
	.align		4
.L_823:
        /*0008*/ 	.byte	0x04, 0x17
        /*000a*/ 	.short	(.L_825 - .L_824)
.L_824:
        /*000c*/ 	.word	0x00000000
        /*0010*/ 	.short	0x0002
        /*0012*/ 	.short	0x0018
        /*0014*/ 	.byte	0x00, 0xf0, 0x61, 0x00


	//----- nvinfo : EIATTR_KPARAM_INFO
	.align		4
.L_825:
        /*0018*/ 	.byte	0x04, 0x17
        /*001a*/ 	.short	(.L_827 - .L_826)
.L_826:
        /*001c*/ 	.word	0x00000000
        /*0020*/ 	.short	0x0001
        /*0022*/ 	.short	0x0008
        /*0024*/ 	.byte	0x00, 0xf0, 0x41, 0x00


	//----- nvinfo : EIATTR_KPARAM_INFO
	.align		4
.L_827:
        /*0028*/ 	.byte	0x04, 0x17
        /*002a*/ 	.short	(.L_829 - .L_828)
.L_828:
        /*002c*/ 	.word	0x00000000
        /*0030*/ 	.short	0x0000
        /*0032*/ 	.short	0x0000
        /*0034*/ 	.byte	0x00, 0xf0, 0x11, 0x00


	//----- nvinfo : EIATTR_SPARSE_MMA_MASK
	.align		4
.L_829:
        /*0038*/ 	.byte	0x03, 0x50
        /*003a*/ 	.short	0x0000


	//----- nvinfo : EIATTR_MAXREG_COUNT
	.align		4
        /*003c*/ 	.byte	0x03, 0x1b
        /*003e*/ 	.short	0x00ff


	//----- nvinfo : EIATTR_MERCURY_ISA_VERSION
	.align		4
        /*0040*/ 	.byte	0x03, 0x5f
        /*0042*/ 	.short	0x0101


	//----- nvinfo : EIATTR_EXIT_INSTR_OFFSETS
	.align		4
        /*0044*/ 	.byte	0x04, 0x1c
        /*0046*/ 	.short	(.L_831 - .L_830)


	//   ....[0]....
.L_830:
        /*0048*/ 	.word	0x00000590


	//   ....[1]....
        /*004c*/ 	.word	0x00001540


	//   ....[2]....
        /*0050*/ 	.word	0x00001590


	//----- nvinfo : EIATTR_MAX_THREADS
	.align		4
.L_831:
        /*0054*/ 	.byte	0x04, 0x05
        /*0056*/ 	.short	(.L_833 - .L_832)
.L_832:
        /*0058*/ 	.word	0x00000080
        /*005c*/ 	.word	0x00000001
        /*0060*/ 	.word	0x00000001


	//----- nvinfo : EIATTR_CRS_STACK_SIZE
	.align		4
.L_833:
        /*0064*/ 	.byte	0x04, 0x1e
        /*0066*/ 	.short	(.L_835 - .L_834)
.L_834:
        /*0068*/ 	.word	0x00000000


	//----- nvinfo : EIATTR_CBANK_PARAM_SIZE
	.align		4
.L_835:
        /*006c*/ 	.byte	0x03, 0x19
        /*006e*/ 	.short	0x0030


	//----- nvinfo : EIATTR_PARAM_CBANK
	.align		4
        /*0070*/ 	.byte	0x04, 0x0a
        /*0072*/ 	.short	(.L_837 - .L_836)
	.align		4
.L_836:
        /*0074*/ 	.word	index@(.nv.constant0._ZN2at6native29vectorized_elementwise_kernelILi8EZZZNS0_65_GLOBAL__N__cd49fe81_27_ActivationSoftplusKernel_cu_f5210f67_354524softplus_backward_kernelERNS_18TensorIteratorBaseERKN3c106ScalarES8_ENKUlvE_clEvENKUlvE0_clEvEUlffE_St5arrayIPcLm3EEEEviT0_T1_)
        /*0078*/ 	.short	0x0210
        /*007a*/ 	.short	0x0030


	//----- nvinfo : EIATTR_SW_WAR
	.align		4
.L_837:
        /*007c*/ 	.byte	0x04, 0x36
        /*007e*/ 	.short	(.L_839 - .L_838)
.L_838:
        /*0080*/ 	.word	0x00000008
.L_839:


//--------------------- .nv.info._ZN2at6native18elementwise_kernelILi128ELi4EZNS0_15gpu_kernel_implIZZZNS0_65_GLOBAL__N__cd49fe81_27_ActivationSoftplusKernel_cu_f5210f67_354524softplus_backward_kernelERNS_18TensorIteratorBaseERKN3c106ScalarES9_ENKUlvE_clEvENKUlvE_clEvEUlddE_EEvS5_RKT_EUliE_EEviT1_ --------------------------
	.section	.nv.info._ZN2at6native18elementwise_kernelILi128ELi4EZNS0_15gpu_kernel_implIZZZNS0_65_GLOBAL__N__cd49fe81_27_ActivationSoftplusKernel_cu_f5210f67_354524softplus_backward_kernelERNS_18TensorIteratorBaseERKN3c106ScalarES9_ENKUlvE_clEvENKUlvE_clEvEUlddE_EEvS5_RKT_EUliE_EEviT1_,"",@"SHT_CUDA_INFO"
	.sectionflags	@""
	.align	4


	//----- nvinfo : EIATTR_CUDA_API_VERSION
	.align		4
        /*0000*/ 	.byte	0x04, 0x37
        /*0002*/ 	.short	(.L_841 - .L_840)
.L_840:
        /*0004*/ 	.word	0x00000082


	//----- nvinfo : EIATTR_KPARAM_INFO
	.align		4
.L_841:
        /*0008*/ 	.byte	0x04, 0x17
        /*000a*/ 	.short	(.L_843 - .L_842)
.L_842:
        /*000c*/ 	.word	0x00000000
        /*0010*/ 	.short	0x0001
        /*0012*/ 	.short	0x0008
        /*0014*/ 	.byte	0x00, 0xf0, 0x81, 0x0a


	//----- nvinfo : EIATTR_KPARAM_INFO
	.align		4
.L_843:
        /*0018*/ 	.byte	0x04, 0x17
        /*001a*/ 	.short	(.L_845 - .L_844)
.L_844:
        /*001c*/ 	.word	0x00000000
        /*0020*/ 	.short	0x0000
        /*0022*/ 	.short	0x0000
        /*0024*/ 	.byte	0x00, 0xf0, 0x11, 0x00


	//----- nvinfo : EIATTR_SPARSE_MMA_MASK
	.align		4
.L_845:
        /*0028*/ 	.byte	0x03, 0x50
        /*002a*/ 	.short	0x0000


	//----- nvinfo : EIATTR_MAXREG_COUNT
	.align		4
        /*002c*/ 	.byte	0x03, 0x1b
        /*002e*/ 	.short	0x0080


	//----- nvinfo : EIATTR_EXTERNS
	.align		4
        /*0030*/ 	.byte	0x04, 0x0f
        /*0032*/ 	.short	(.L_847 - .L_846)


	//   ....[0]....
	.align		4
.L_846:
        /*0034*/ 	.word	index@(__assertfail)


	//----- nvinfo : EIATTR_MERCURY_ISA_VERSION
	.align		4
.L_847:
        /*0038*/ 	.byte	0x03, 0x5f
        /*003a*/ 	.short	0x0101


	//----- nvinfo : EIATTR_SYSCALL_OFFSETS
	.align		4
        /*003c*/ 	.byte	0x04, 0x46
        /*003e*/ 	.short	(.L_849 - .L_848)


	//   ....[0]....
.L_848:
        /*0040*/ 	.word	0x00002570


	//   ....[1]....
        /*0044*/ 	.word	0x00003480


	//   ....[2]....
        /*0048*/ 	.word	0x00004b30


	//   ....[3]....
        /*004c*/ 	.word	0x000070f0


	//   ....[4]....
        /*0050*/ 	.word	0x00008000


	//   ....[5]....
        /*0054*/ 	.word	0x000096d0


	//   ....[6]....
        /*0058*/ 	.word	0x0000bc80


	//   ....[7]....
        /*005c*/ 	.word	0x0000cb90


	//   ....[8]....
        /*0060*/ 	.word	0x0000e260


	//   ....[9]....
        /*0064*/ 	.word	0x00010800


	//   ....[10]....
        /*0068*/ 	.word	0x00011710


	//   ....[11]....
        /*006c*/ 	.word	0x00012de0


	//----- nvinfo : EIATTR_EXIT_INSTR_OFFSETS
	.align		4
.L_849:
        /*0070*/ 	.byte	0x04, 0x1c
        /*0072*/ 	.short	(.L_851 - .L_850)


	//   ....[0]....
.L_850:
        /*0074*/ 	.word	0x0000e310


	//   ....[1]....
        /*0078*/ 	.word	0x00011e20


	//   ....[2]....
        /*007c*/ 	.word	0x00011e60


	//   ....[3]....
        /*0080*/ 	.word	0x00011ef0


	//   ....[4]....
        /*0084*/ 	.word	0x00011f20


	//   ....[5]....
        /*0088*/ 	.word	0x00011f50


	//   ....[6]....
        /*008c*/ 	.word	0x00012020


	//   ....[7]....
        /*0090*/ 	.word	0x000120a0


	//   ....[8]....
        /*0094*/ 	.word	0x00012180


	//   ....[9]....
        /*0098*/ 	.word	0x00012210


	//   ....[10]....
        /*009c*/ 	.word	0x00012230


	//   ....[11]....
        /*00a0*/ 	.word	0x000122f0


	//   ....[12]....
        /*00a4*/ 	.word	0x00012320


	//   ....[13]....
        /*00a8*/ 	.word	0x000124f0


	//   ....[14]....
        /*00ac*/ 	.word	0x00012690


	//   ....[15]....
        /*00b0*/ 	.word	0x00012710


	//   ....[16]....
        /*00b4*/ 	.word	0x000127c0


	//   ....[17]....
        /*00b8*/ 	.word	0x00012980


	//   ....[18]....
        /*00bc*/ 	.word	0x00012b40


	//   ....[19]....
        /*00c0*/ 	.word	0x00012ce0


	//   ....[20]....
        /*00c4*/ 	.word	0x00012df0


	//   ....[21]....
        /*00c8*/ 	.word	0x00012e20


	//   ....[22]....
        /*00cc*/ 	.word	0x00012e50


	//----- nvinfo : EIATTR_MAX_THREADS
	.align		4
.L_851:
        /*00d0*/ 	.byte	0x04, 0x05
        /*00d2*/ 	.short	(.L_853 - .L_852)
.L_852:
        /*00d4*/ 	.word	0x00000080
        /*00d8*/ 	.word	0x00000001
        /*00dc*/ 	.word	0x00000001


	//----- nvinfo : EIATTR_CRS_STACK_SIZE
	.align		4
.L_853:
        /*00e0*/ 	.byte	0x04, 0x1e
        /*00e2*/ 	.short	(.L_855 - .L_854)
.L_854:
        /*00e4*/ 	.word	0x00000000


	//----- nvinfo : EIATTR_CBANK_PARAM_SIZE
	.align		4
.L_855:
        /*00e8*/ 	.byte	0x03, 0x19
        /*00ea*/ 	.short	0x02a8


	//----- nvinfo : EIATTR_PARAM_CBANK
	.align		4
        /*00ec*/ 	.byte	0x04, 0x0a
        /*00ee*/ 	.short	(.L_857 - .L_856)
	.align		4
.L_856:
        /*00f0*/ 	.word	index@(.nv.constant0._ZN2at6native18elementwise_kernelILi128ELi4EZNS0_15gpu_kernel_implIZZZNS0_65_GLOBAL__N__cd49fe81_27_ActivationSoftplusKernel_cu_f5210f67_354524softplus_backward_kernelERNS_18TensorIteratorBaseERKN3c106ScalarES9_ENKUlvE_clEvENKUlvE_clEvEUlddE_EEvS5_RKT_EUliE_EEviT1_)
        /*00f4*/ 	.short	0x0210
        /*00f6*/ 	.short	0x02a8


	//----- nvinfo : EIATTR_SW_WAR
	.align		4
.L_857:
        /*00f8*/ 	.byte	0x04, 0x36
        /*00fa*/ 	.short	(.L_859 - .L_858)
.L_858:
        /*00fc*/ 	.word	0x00000008
.L_859:


//--------------------- .nv.info._ZN2at6native27unrolled_elementwise_kernelIZZZNS0_65_GLOBAL__N__cd49fe81_27_ActivationSoftplusKernel_cu_f5210f67_354524softplus_backward_kernelERNS_18TensorIteratorBaseERKN3c106ScalarES8_ENKUlvE_clEvENKUlvE_clEvEUlddE_St5arrayIPcLm3EELi4E23TrivialOffsetCalculatorILi2EjESF_ILi1EjENS0_6memory12LoadWithCastILi2EEENSI_13StoreWithCastILi1EEEEEviT_T0_T2_T3_T4_T5_ --------------------------
	.section	.nv.info._ZN2at6native27unrolled_elementwise_kernelIZZZNS0_65_GLOBAL__N__cd49fe81_27_ActivationSoftplusKernel_cu_f5210f67_354524softplus_backward_kernelERNS_18TensorIteratorBaseERKN3c106ScalarES8_ENKUlvE_clEvENKUlvE_clEvEUlddE_St5arrayIPcLm3EELi4E23TrivialOffsetCalculatorILi2EjESF_ILi1EjENS0_6memory12LoadWithCastILi2EEENSI_13StoreWithCastILi1EEEEEviT_T0_T2_T3_T4_T5_,"",@"SHT_CUDA_INFO"
	.sectionflags	@""
	.align	4


	//----- nvinfo : EIATTR_CUDA_API_VERSION
	.align		4
        /*0000*/ 	.byte	0x04, 0x37
        /*0002*/ 	.short	(.L_861 - .L_860)
.L_860:
        /*0004*/ 	.word	0x00000082


	//----- nvinfo : EIATTR_KPARAM_INFO
	.align		4
.L_861:
        /*0008*/ 	.byte	0x04, 0x17
        /*000a*/ 	.short	(.L_863 - .L_862)
.L_862:
        /*000c*/ 	.word	0x00000000
        /*0010*/ 	.short	0x0006
        /*0012*/ 	.short	0x0048
        /*0014*/ 	.byte	0x00, 0xf0, 0x21, 0x00


	//----- nvinfo : EIATTR_KPARAM_INFO
	.align		4
.L_863:
        /*0018*/ 	.byte	0x04, 0x17
        /*001a*/ 	.short	(.L_865 - .L_864)
.L_864:
        /*001c*/ 	.word	0x00000000
        /*0020*/ 	.short	0x0005
        /*0022*/ 	.short	0x003c
        /*0024*/ 	.byte	0x00, 0xf0, 0x31, 0x00


	//----- nvinfo : EIATTR_KPARAM_INFO
	.align		4
.L_865:
        /*0028*/ 	.byte	0x04, 0x17
        /*002a*/ 	.short	(.L_867 - .L_866)
.L_866:
        /*002c*/ 	.word	0x00000000
        /*0030*/ 	.short	0x0004
        /*0032*/ 	.short	0x0039
        /*0034*/ 	.byte	0x00, 0xf0, 0x05, 0x00


	//----- nvinfo : EIATTR_KPARAM_INFO
	.align		4
.L_867:
        /*0038*/ 	.byte	0x04, 0x17
        /*003a*/ 	.short	(.L_869 - .L_868)
.L_868:
        /*003c*/ 	.word	0x00000000
        /*0040*/ 	.short	0x0003
        /*0042*/ 	.short	0x0038
        /*0044*/ 	.byte	0x00, 0xf0, 0x05, 0x00


	//----- nvinfo : EIATTR_KPARAM_INFO
	.align		4
.L_869:
        /*0048*/ 	.byte	0x04, 0x17
        /*004a*/ 	.short	(.L_871 - .L_870)
.L_870:
        /*004c*/ 	.word	0x00000000
        /*0050*/ 	.short	0x0002
        /*0052*/ 	.short	0x0020
        /*0054*/ 	.byte	0x00, 0xf0, 0x61, 0x00


	//----- nvinfo : EIATTR_KPARAM_INFO
	.align		4
.L_871:
        /*0058*/ 	.byte	0x04, 0x17
        /*005a*/ 	.short	(.L_873 - .L_872)
.L_872:
        /*005c*/ 	.word	0x00000000
        /*0060*/ 	.short	0x0001
        /*0062*/ 	.short	0x0008
        /*0064*/ 	.byte	0x00, 0xf0, 0x61, 0x00


	//----- nvinfo : EIATTR_KPARAM_INFO
	.align		4
.L_873:
        /*0068*/ 	.byte	0x04, 0x17
        /*006a*/ 	.short	(.L_875 - .L_874)
.L_874:
        /*006c*/ 	.word	0x00000000
        /*0070*/ 	.short	0x0000
        /*0072*/ 	.short	0x0000
        /*0074*/ 	.byte	0x00, 0xf0, 0x11, 0x00


	//----- nvinfo : EIATTR_SPARSE_MMA_MASK
	.align		4
.L_875:
        /*0078*/ 	.byte	0x03, 0x50
        /*007a*/ 	.short	0x0000


	//----- nvinfo : EIATTR_MAXREG_COUNT
	.align		4
        /*007c*/ 	.byte	0x03, 0x1b
        /*007e*/ 	.short	0x00ff


	//----- nvinfo : EIATTR_EXTERNS
	.align		4
        /*0080*/ 	.byte	0x04, 0x0f
        /*0082*/ 	.short	(.L_877 - .L_876)


	//   ....[0]....
	.align		4
.L_876:
        /*0084*/ 	.word	index@(__assertfail)


	//----- nvinfo : EIATTR_MERCURY_ISA_VERSION
	.align		4
.L_877:
        /*0088*/ 	.byte	0x03, 0x5f
        /*008a*/ 	.short	0x0101


	//----- nvinfo : EIATTR_SYSCALL_OFFSETS
	.align		4
        /*008c*/ 	.byte	0x04, 0x46
        /*008e*/ 	.short	(.L_879 - .L_878)


	//   ....[0]....
.L_878:
        /*0090*/ 	.word	0x00000fa0


	//   ....[1]....
        /*0094*/ 	.word	0x00001ec0


	//   ....[2]....
        /*0098*/ 	.word	0x00002e60


	//   ....[3]....
        /*009c*/ 	.word	0x00003d80


	//   ....[4]....
        /*00a0*/ 	.word	0x00004d30


	//   ....[5]....
        /*00a4*/ 	.word	0x00005c50


	//   ....[6]....
        /*00a8*/ 	.word	0x00006be0


	//   ....[7]....
        /*00ac*/ 	.word	0x00007b10


	//   ....[8]....
        /*00b0*/ 	.word	0x0000a5e0


	//   ....[9]....
        /*00b4*/ 	.word	0x0000b7d0


	//   ....[10]....
        /*00b8*/ 	.word	0x0000c980


	//   ....[11]....
        /*00bc*/ 	.word	0x0000db30


	//----- nvinfo : EIATTR_EXIT_INSTR_OFFSETS
	.align		4
.L_879:
        /*00c0*/ 	.byte	0x04, 0x1c
        /*00c2*/ 	.short	(.L_881 - .L_880)


	//   ....[0]....
.L_880:
        /*00c4*/ 	.word	0x0000ca20


	//   ....[1]....
        /*00c8*/ 	.word	0x0000cb70


	//   ....[2]....
        /*00cc*/ 	.word	0x0000cbb0


	//   ....[3]....
        /*00d0*/ 	.word	0x0000cc40


	//   ....[4]....
        /*00d4*/ 	.word	0x0000cc70


	//   ....[5]....
        /*00d8*/ 	.word	0x0000cca0


	//   ....[6]....
        /*00dc*/ 	.word	0x0000cd70


	//   ....[7]....
        /*00e0*/ 	.word	0x0000cdf0


	//   ....[8]....
        /*00e4*/ 	.word	0x0000ced0


	//   ....[9]....
        /*00e8*/ 	.word	0x0000cf60


	//   ....[10]....
        /*00ec*/ 	.word	0x0000cf80


	//   ....[11]....
        /*00f0*/ 	.word	0x0000d040


	//   ....[12]....
        /*00f4*/ 	.word	0x0000d070


	//   ....[13]....
        /*00f8*/ 	.word	0x0000d240


	//   ....[14]....
        /*00fc*/ 	.word	0x0000d3e0


	//   ....[15]....
        /*0100*/ 	.word	0x0000d460


	//   ....[16]....
        /*0104*/ 	.word	0x0000d510


	//   ....[17]....
        /*0108*/ 	.word	0x0000d6d0


	//   ....[18]....
        /*010c*/ 	.word	0x0000d890


	//   ....[19]....
        /*0110*/ 	.word	0x0000da30


	//   ....[20]....
        /*0114*/ 	.word	0x0000db40


	//   ....[21]....
        /*0118*/ 	.word	0x0000db70


	//   ....[22]....
        /*011c*/ 	.word	0x0000dba0


	//----- nvinfo : EIATTR_MAX_THREADS
	.align		4
.L_881:
        /*0120*/ 	.byte	0x04, 0x05
        /*0122*/ 	.short	(.L_883 - .L_882)
.L_882:
        /*0124*/ 	.word	0x00000080
        /*0128*/ 	.word	0x00000001
        /*012c*/ 	.word	0x00000001


	//----- nvinfo : EIATTR_CRS_STACK_SIZE
	.align		4
.L_883:
        /*0130*/ 	.byte	0x04, 0x1e
        /*0132*/ 	.short	(.L_885 - .L_884)
.L_884:
        /*0134*/ 	.word	0x00000000


	//----- nvinfo : EIATTR_CBANK_PARAM_SIZE
	.align		4
.L_885:
        /*0138*/ 	.byte	0x03, 0x19
        /*013a*/ 	.short	0x0050


	//----- nvinfo : EIATTR_PARAM_CBANK
	.align		4
        /*013c*/ 	.byte	0x04, 0x0a
        /*013e*/ 	.short	(.L_887 - .L_886)
	.align		4
.L_886:
        /*0140*/ 	.word	index@(.nv.constant0._ZN2at6native27unrolled_elementwise_kernelIZZZNS0_65_GLOBAL__N__cd49fe81_27_ActivationSoftplusKernel_cu_f5210f67_354524softplus_backward_kernelERNS_18TensorIteratorBaseERKN3c106ScalarES8_ENKUlvE_clEvENKUlvE_clEvEUlddE_St5arrayIPcLm3EELi4E23TrivialOffsetCalculatorILi2EjESF_ILi1EjENS0_6memory12LoadWithCastILi2EEENSI_13StoreWithCastILi1EEEEEviT_T0_T2_T3_T4_T5_)
        /*0144*/ 	.short	0x0210
        /*0146*/ 	.short	0x0050


	//----- nvinfo : EIATTR_SW_WAR
	.align		4
.L_887:
        /*0148*/ 	.byte	0x04, 0x36
        /*014a*/ 	.short	(.L_889 - .L_888)
.L_888:
        /*014c*/ 	.word	0x00000008
.L_889:


//--------------------- .nv.info._ZN2at6native18elementwise_kernelILi128ELi2EZNS0_22gpu_kernel_impl_nocastIZZZNS0_65_GLOBAL__N__cd49fe81_27_ActivationSoftplusKernel_cu_f5210f67_354524softplus_backward_kernelERNS_18TensorIteratorBaseERKN3c106ScalarES9_ENKUlvE_clEvENKUlvE_clEvEUlddE_EEvS5_RKT_EUliE_EEviT1_ --------------------------
	.section	.nv.info._ZN2at6native18elementwise_kernelILi128ELi2EZNS0_22gpu_kernel_impl_nocastIZZZNS0_65_GLOBAL__N__cd49fe81_27_ActivationSoftplusKernel_cu_f5210f67_354524softplus_backward_kernelERNS_18TensorIteratorBaseERKN3c106ScalarES9_ENKUlvE_clEvENKUlvE_clEvEUlddE_EEvS5_RKT_EUliE_EEviT1_,"",@"SHT_CUDA_INFO"
	.sectionflags	@""
	.align	4


	//----- nvinfo : EIATTR_CUDA_API_VERSION
	.align		4
        /*0000*/ 	.byte	0x04, 0x37
        /*0002*/ 	.short	(.L_891 - .L_890)
.L_890:
        /*0004*/ 	.word	0x00000082


	//----- nvinfo : EIATTR_KPARAM_INFO
	.align		4
.L_891:
        /*0008*/ 	.byte	0x04, 0x17
        /*000a*/ 	.short	(.L_893 - .L_892)
.L_892:
        /*000c*/ 	.word	0x00000000
        /*0010*/ 	.short	0x0001
        /*0012*/ 	.short	0x0008
        /*0014*/ 	.byte	0x00, 0xf0, 0x61, 0x0a


	//----- nvinfo : EIATTR_KPARAM_INFO
	.align		4
.L_893:
        /*0018*/ 	.byte	0x04, 0x17
        /*001a*/ 	.short	(.L_895 - .L_894)
.L_894:
        /*001c*/ 	.word	0x00000000
        /*0020*/ 	.short	0x0000
        /*0022*/ 	.short	0x0000
        /*0024*/ 	.byte	0x00, 0xf0, 0x11, 0x00


	//----- nvinfo : EIATTR_SPARSE_MMA_MASK
	.align		4
.L_895:
        /*0028*/ 	.byte	0x03, 0x50
        /*002a*/ 	.short	0x0000


	//----- nvinfo : EIATTR_MAXREG_COUNT
	.align		4
        /*002c*/ 	.byte	0x03, 0x1b
        /*002e*/ 	.short	0x0080


	//----- nvinfo : EIATTR_MERCURY_ISA_VERSION
	.align		4
        /*0030*/ 	.byte	0x03, 0x5f
        /*0032*/ 	.short	0x0101


	//----- nvinfo : EIATTR_EXIT_INSTR_OFFSETS
	.align		4
        /*0034*/ 	.byte	0x04, 0x1c
        /*0036*/ 	.short	(.L_897 - .L_896)


	//   ....[0]....
.L_896:
        /*0038*/ 	.word	0x00001d50


	//   ....[1]....
        /*003c*/ 	.word	0x000039d0


	//----- nvinfo : EIATTR_MAX_THREADS
	.align		4
.L_897:
        /*0040*/ 	.byte	0x04, 0x05
        /*0042*/ 	.short	(.L_899 - .L_898)
.L_898:
        /*0044*/ 	.word	0x00000080
        /*0048*/ 	.word	0x00000001
        /*004c*/ 	.word	0x00000001


	//----- nvinfo : EIATTR_CRS_STACK_SIZE
	.align		4
.L_899:
        /*0050*/ 	.byte	0x04, 0x1e
        /*0052*/ 	.short	(.L_901 - .L_900)
.L_900:
        /*0054*/ 	.word	0x00000000


	//----- nvinfo : EIATTR_CBANK_PARAM_SIZE
	.align		4
.L_901:
        /*0058*/ 	.byte	0x03, 0x19
        /*005a*/ 	.short	0x02a0


	//----- nvinfo : EIATTR_PARAM_CBANK
	.align		4
        /*005c*/ 	.byte	0x04, 0x0a
        /*005e*/ 	.short	(.L_903 - .L_902)
	.align		4
.L_902:
        /*0060*/ 	.word	index@(.nv.constant0._ZN2at6native18elementwise_kernelILi128ELi2EZNS0_22gpu_kernel_impl_nocastIZZZNS0_65_GLOBAL__N__cd49fe81_27_ActivationSoftplusKernel_cu_f5210f67_354524softplus_backward_kernelERNS_18TensorIteratorBaseERKN3c106ScalarES9_ENKUlvE_clEvENKUlvE_clEvEUlddE_EEvS5_RKT_EUliE_EEviT1_)
        /*0064*/ 	.short	0x0210
        /*0066*/ 	.short	0x02a0


	//----- nvinfo : EIATTR_SW_WAR
	.align		4
.L_903:
        /*0068*/ 	.byte	0x04, 0x36
        /*006a*/ 	.short	(.L_905 - .L_904)
.L_904:
        /*006c*/ 	.word	0x00000008
.L_905:


//--------------------- .nv.info._ZN2at6native27unrolled_elementwise_kernelIZZZNS0_65_GLOBAL__N__cd49fe81_27_ActivationSoftplusKernel_cu_f5210f67_354524softplus_backward_kernelERNS_18TensorIteratorBaseERKN3c106ScalarES8_ENKUlvE_clEvENKUlvE_clEvEUlddE_St5arrayIPcLm3EELi4E23TrivialOffsetCalculatorILi2EjESF_ILi1EjENS0_6memory15LoadWithoutCastENSI_16StoreWithoutCastEEEviT_T0_T2_T3_T4_T5_ --------------------------
	.section	.nv.info._ZN2at6native27unrolled_elementwise_kernelIZZZNS0_65_GLOBAL__N__cd49fe81_27_ActivationSoftplusKernel_cu_f5210f67_354524softplus_backward_kernelERNS_18TensorIteratorBaseERKN3c106ScalarES8_ENKUlvE_clEvENKUlvE_clEvEUlddE_St5arrayIPcLm3EELi4E23TrivialOffsetCalculatorILi2EjESF_ILi1EjENS0_6memory15LoadWithoutCastENSI_16StoreWithoutCastEEEviT_T0_T2_T3_T4_T5_,"",@"SHT_CUDA_INFO"
	.sectionflags	@""
	.align	4


	//----- nvinfo : EIATTR_CUDA_API_VERSION
	.align		4
        /*0000*/ 	.byte	0x04, 0x37
        /*0002*/ 	.short	(.L_907 - .L_906)
.L_906:
        /*0004*/ 	.word	0x00000082


	//----- nvinfo : EIATTR_KPARAM_INFO
	.align		4
.L_907:
        /*0008*/ 	.byte	0x04, 0x17
        /*000a*/ 	.short	(.L_909 - .L_908)
.L_908:
        /*000c*/ 	.word	0x00000000
        /*0010*/ 	.short	0x0006
        /*0012*/ 	.short	0x003b
        /*0014*/ 	.byte	0x00, 0xf0, 0x05, 0x00


	//----- nvinfo : EIATTR_KPARAM_INFO
	.align		4
.L_909:
        /*0018*/ 	.byte	0x04, 0x17
        /*001a*/ 	.short	(.L_911 - .L_910)
.L_910:
        /*001c*/ 	.word	0x00000000
        /*0020*/ 	.short	0x0005
        /*0022*/ 	.short	0x003a
        /*0024*/ 	.byte	0x00, 0xf0, 0x05, 0x00


	//----- nvinfo : EIATTR_KPARAM_INFO
	.align		4
.L_911:
        /*0028*/ 	.byte	0x04, 0x17
        /*002a*/ 	.short	(.L_913 - .L_912)
.L_912:
        /*002c*/ 	.word	0x00000000
        /*0030*/ 	.short	0x0004
        /*0032*/ 	.short	0x0039
        /*0034*/ 	.byte	0x00, 0xf0, 0x05, 0x00


	//----- nvinfo : EIATTR_KPARAM_INFO
	.align		4
.L_913:
        /*0038*/ 	.byte	0x04, 0x17
        /*003a*/ 	.short	(.L_915 - .L_914)
.L_914:
        /*003c*/ 	.word	0x00000000
        /*0040*/ 	.short	0x0003
        /*0042*/ 	.short	0x0038
        /*0044*/ 	.byte	0x00, 0xf0, 0x05, 0x00


	//----- nvinfo : EIATTR_KPARAM_INFO
	.align		4
.L_915:
        /*0048*/ 	.byte	0x04, 0x17
        /*004a*/ 	.short	(.L_917 - .L_916)
.L_916:
        /*004c*/ 	.word	0x00000000
        /*0050*/ 	.short	0x0002
        /*0052*/ 	.short	0x0020
        /*0054*/ 	.byte	0x00, 0xf0, 0x61, 0x00


	//----- nvinfo : EIATTR_KPARAM_INFO
	.align		4
.L_917:
        /*0058*/ 	.byte	0x04, 0x17
        /*005a*/ 	.short	(.L_919 - .L_918)
.L_918:
        /*005c*/ 	.word	0x00000000
        /*0060*/ 	.short	0x0001
        /*0062*/ 	.short	0x0008
        /*0064*/ 	.byte	0x00, 0xf0, 0x61, 0x00


	//----- nvinfo : EIATTR_KPARAM_INFO
	.align		4
.L_919:
        /*0068*/ 	.byte	0x04, 0x17
        /*006a*/ 	.short	(.L_921 - .L_920)
.L_920:
        /*006c*/ 	.word	0x00000000
        /*0070*/ 	.short	0x0000
        /*0072*/ 	.short	0x0000
        /*0074*/ 	.byte	0x00, 0xf0, 0x11, 0x00


	//----- nvinfo : EIATTR_SPARSE_MMA_MASK
	.align		4
.L_921:
        /*0078*/ 	.byte	0x03, 0x50
        /*007a*/ 	.short	0x0000


	//----- nvinfo : EIATTR_MAXREG_COUNT
	.align		4
        /*007c*/ 	.byte	0x03, 0x1b
        /*007e*/ 	.short	0x00ff


	//----- nvinfo : EIATTR_MERCURY_ISA_VERSION
	.align		4
        /*0080*/ 	.byte	0x03, 0x5f
        /*0082*/ 	.short	0x0101


	//----- nvinfo : EIATTR_EXIT_INSTR_OFFSETS
	.align		4
        /*0084*/ 	.byte	0x04, 0x1c
        /*0086*/ 	.short	(.L_923 - .L_922)


	//   ....[0]....
.L_922:
        /*0088*/ 	.word	0x00001c50


	//   ....[1]....
        /*008c*/ 	.word	0x00001cb0


	//----- nvinfo : EIATTR_MAX_THREADS
	.align		4
.L_923:
        /*0090*/ 	.byte	0x04, 0x05
        /*0092*/ 	.short	(.L_925 - .L_924)
.L_924:
        /*0094*/ 	.word	0x00000080
        /*0098*/ 	.word	0x00000001
        /*009c*/ 	.word	0x00000001


	//----- nvinfo : EIATTR_CRS_STACK_SIZE
	.align		4
.L_925:
        /*00a0*/ 	.byte	0x04, 0x1e
        /*00a2*/ 	.short	(.L_927 - .L_926)
.L_926:
        /*00a4*/ 	.word	0x00000000


	//----- nvinfo : EIATTR_CBANK_PARAM_SIZE
	.align		4
.L_927:
        /*00a8*/ 	.byte	0x03, 0x19
        /*00aa*/ 	.short	0x003c


	//----- nvinfo : EIATTR_PARAM_CBANK
	.align		4
        /*00ac*/ 	.byte	0x04, 0x0a
        /*00ae*/ 	.short	(.L_929 - .L_928)
	.align		4
.L_928:
        /*00b0*/ 	.word	index@(.nv.constant0._ZN2at6native27unrolled_elementwise_kernelIZZZNS0_65_GLOBAL__N__cd49fe81_27_ActivationSoftplusKernel_cu_f5210f67_354524softplus_backward_kernelERNS_18TensorIteratorBaseERKN3c106ScalarES8_ENKUlvE_clEvENKUlvE_clEvEUlddE_St5arrayIPcLm3EELi4E23TrivialOffsetCalculatorILi2EjESF_ILi1EjENS0_6memory15LoadWithoutCastENSI_16StoreWithoutCastEEEviT_T0_T2_T3_T4_T5_)
        /*00b4*/ 	.short	0x0210
        /*00b6*/ 	.short	0x003c


	//----- nvinfo : EIATTR_SW_WAR
	.align		4
.L_929:
        /*00b8*/ 	.byte	0x04, 0x36
        /*00ba*/ 	.short	(.L_931 - .L_930)
.L_930:
        /*00bc*/ 	.word	0x00000008
.L_931:


//--------------------- .nv.info._ZN2at6native29vectorized_elementwise_kernelILi2EZZZNS0_65_GLOBAL__N__cd49fe81_27_ActivationSoftplusKernel_cu_f5210f67_354524softplus_backward_kernelERNS_18TensorIteratorBaseERKN3c106ScalarES8_ENKUlvE_clEvENKUlvE_clEvEUlddE_St5arrayIPcLm3EEEEviT0_T1_ --------------------------
	.section	.nv.info._ZN2at6native29vectorized_elementwise_kernelILi2EZZZNS0_65_GLOBAL__N__cd49fe81_27_ActivationSoftplusKernel_cu_f5210f67_354524softplus_backward_kernelERNS_18TensorIteratorBaseERKN3c106ScalarES8_ENKUlvE_clEvENKUlvE_clEvEUlddE_St5arrayIPcLm3EEEEviT0_T1_,"",@"SHT_CUDA_INFO"
	.sectionflags	@""
	.align	4


	//----- nvinfo : EIATTR_CUDA_API_VERSION
	.align		4
        /*0000*/ 	.byte	0x04, 0x37
        /*0002*/ 	.short	(.L_933 - .L_932)
.L_932:
        /*0004*/ 	.word	0x00000082


	//----- nvinfo : EIATTR_KPARAM_INFO
	.align		4
.L_933:
        /*0008*/ 	.byte	0x04, 0x17
        /*000a*/ 	.short	(.L_935 - .L_934)
.L_934:
        /*000c*/ 	.word	0x00000000
        /*0010*/ 	.short	0x0002
        /*0012*/ 	.short	0x0020
        /*0014*/ 	.byte	0x00, 0xf0, 0x61, 0x00


	//----- nvinfo : EIATTR_KPARAM_INFO
	.align		4
.L_935:
        /*0018*/ 	.byte	0x04, 0x17
        /*001a*/ 	.short	(.L_937 - .L_936)
.L_936:
        /*001c*/ 	.word	0x00000000
        /*0020*/ 	.short	0x0001
        /*0022*/ 	.short	0x0008
        /*0024*/ 	.byte	0x00, 0xf0, 0x61, 0x00


	//----- nvinfo : EIATTR_KPARAM_INFO
	.align		4
.L_937:
        /*0028*/ 	.byte	0x04, 0x17
        /*002a*/ 	.short	(.L_939 - .L_938)
.L_938:
        /*002c*/ 	.word	0x00000000
        /*0030*/ 	.short	0x0000
        /*0032*/ 	.short	0x0000
        /*0034*/ 	.byte	0x00, 0xf0, 0x11, 0x00


	//----- nvinfo : EIATTR_SPARSE_MMA_MASK
	.align		4
.L_939:
        /*0038*/ 	.byte	0x03, 0x50
        /*003a*/ 	.short	0x0000


	//----- nvinfo : EIATTR_MAXREG_COUNT
	.align		4
        /*003c*/ 	.byte	0x03, 0x1b
        /*003e*/ 	.short	0x00ff


	//----- nvinfo : EIATTR_MERCURY_ISA_VERSION
	.align		4
        /*0040*/ 	.byte	0x03, 0x5f
        /*0042*/ 	.short	0x0101


	//----- nvinfo : EIATTR_EXIT_INSTR_OFFSETS
	.align		4
        /*0044*/ 	.byte	0x04, 0x1c
        /*0046*/ 	.short	(.L_941 - .L_940)


	//   ....[0]....
.L_940:
        /*0048*/ 	.word	0x00002f10


	//   ....[1]....
        /*004c*/ 	.word	0x00006760


	//   ....[2]....
        /*0050*/ 	.word	0x000067b0


	//----- nvinfo : EIATTR_MAX_THREADS
	.align		4
.L_941:
        /*0054*/ 	.byte	0x04, 0x05
        /*0056*/ 	.short	(.L_943 - .L_942)
.L_942:
        /*0058*/ 	.word	0x00000080
        /*005c*/ 	.word	0x00000001
        /*0060*/ 	.word	0x00000001


	//----- nvinfo : EIATTR_CRS_STACK_SIZE
	.align		4
.L_943:
        /*0064*/ 	.byte	0x04, 0x1e
        /*0066*/ 	.short	(.L_945 - .L_944)
.L_944:
        /*0068*/ 	.word	0x00000000


	//----- nvinfo : EIATTR_CBANK_PARAM_SIZE
	.align		4
.L_945:
        /*006c*/ 	.byte	0x03, 0x19
        /*006e*/ 	.short	0x0038


	//----- nvinfo : EIATTR_PARAM_CBANK
	.align		4
        /*0070*/ 	.byte	0x04, 0x0a
        /*0072*/ 	.short	(.L_947 - .L_946)
	.align		4
.L_946:
        /*0074*/ 	.word	index@(.nv.constant0._ZN2at6native29vectorized_elementwise_kernelILi2EZZZNS0_65_GLOBAL__N__cd49fe81_27_ActivationSoftplusKernel_cu_f5210f67_354524softplus_backward_kernelERNS_18TensorIteratorBaseERKN3c106ScalarES8_ENKUlvE_clEvENKUlvE_clEvEUlddE_St5arrayIPcLm3EEEEviT0_T1_)
        /*0078*/ 	.short	0x0210
        /*007a*/ 	.short	0x0038


	//----- nvinfo : EIATTR_SW_WAR
	.align		4
.L_947:
        /*007c*/ 	.byte	0x04, 0x36
        /*007e*/ 	.short	(.L_949 - .L_948)
.L_948:
        /*0080*/ 	.word	0x00000008
.L_949:


//--------------------- .nv.info._ZN2at6native29vectorized_elementwise_kernelILi4EZZZNS0_65_GLOBAL__N__cd49fe81_27_ActivationSoftplusKernel_cu_f5210f67_354524softplus_backward_kernelERNS_18TensorIteratorBaseERKN3c106ScalarES8_ENKUlvE_clEvENKUlvE_clEvEUlddE_St5arrayIPcLm3EEEEviT0_T1_ --------------------------
	.section	.nv.info._ZN2at6native29vectorized_elementwise_kernelILi4EZZZNS0_65_GLOBAL__N__cd49fe81_27_ActivationSoftplusKernel_cu_f5210f67_354524softplus_backward_kernelERNS_18TensorIteratorBaseERKN3c106ScalarES8_ENKUlvE_clEvENKUlvE_clEvEUlddE_St5arrayIPcLm3EEEEviT0_T1_,"",@"SHT_CUDA_INFO"
	.sectionflags	@""
	.align	4


	//----- nvinfo : EIATTR_CUDA_API_VERSION
	.align		4
        /*0000*/ 	.byte	0x04, 0x37
        /*0002*/ 	.short	(.L_951 - .L_950)
.L_950:
        /*0004*/ 	.word	0x00000082


	//----- nvinfo : EIATTR_KPARAM_INFO
	.align		4
.L_951:
        /*0008*/ 	.byte	0x04, 0x17
        /*000a*/ 	.short	(.L_953 - .L_952)
.L_952:
        /*000c*/ 	.word	0x00000000
        /*0010*/ 	.short	0x0002
        /*0012*/ 	.short	0x0020
        /*0014*/ 	.byte	0x00, 0xf0, 0x61, 0x00


	//----- nvinfo : EIATTR_KPARAM_INFO
	.align		4
.L_953:
        /*0018*/ 	.byte	0x04, 0x17
        /*001a*/ 	.short	(.L_955 - .L_954)
.L_954:
        /*001c*/ 	.word	0x00000000
        /*0020*/ 	.short	0x0001
        /*0022*/ 	.short	0x0008
        /*0024*/ 	.byte	0x00, 0xf0, 0x61, 0x00


	//----- nvinfo : EIATTR_KPARAM_INFO
	.align		4
.L_955:
        /*0028*/ 	.byte	0x04, 0x17
        /*002a*/ 	.short	(.L_957 - .L_956)
.L_956:
        /*002c*/ 	.word	0x00000000
        /*0030*/ 	.short	0x0000
        /*0032*/ 	.short	0x0000
        /*0034*/ 	.byte	0x00, 0xf0, 0x11, 0x00


	//----- nvinfo : EIATTR_SPARSE_MMA_MASK
	.align		4
.L_957:
        /*0038*/ 	.byte	0x03, 0x50
        /*003a*/ 	.short	0x0000


	//----- nvinfo : EIATTR_MAXREG_COUNT
	.align		4
        /*003c*/ 	.byte	0x03, 0x1b
        /*003e*/ 	.short	0x00ff


	//----- nvinfo : EIATTR_MERCURY_ISA_VERSION
	.align		4
        /*0040*/ 	.byte	0x03, 0x5f
        /*0042*/ 	.short	0x0101


	//----- nvinfo : EIATTR_EXIT_INSTR_OFFSETS
	.align		4
        /*0044*/ 	.byte	0x04, 0x1c
        /*0046*/ 	.short	(.L_959 - .L_958)


	//   ....[0]....
.L_958:
        /*0048*/ 	.word	0x00002f10


	//   ....[1]....
        /*004c*/ 	.word	0x00006760


	//   ....[2]....
        /*0050*/ 	.word	0x000067b0


	//----- nvinfo : EIATTR_MAX_THREADS
	.align		4
.L_959:
        /*0054*/ 	.byte	0x04, 0x05
        /*0056*/ 	.short	(.L_961 - .L_960)
.L_960:
        /*0058*/ 	.word	0x00000080
        /*005c*/ 	.word	0x00000001
        /*0060*/ 	.word	0x00000001


	//----- nvinfo : EIATTR_CRS_STACK_SIZE
	.align		4
.L_961:
        /*0064*/ 	.byte	0x04, 0x1e
        /*0066*/ 	.short	(.L_963 - .L_962)
.L_962:
        /*0068*/ 	.word	0x00000000


	//----- nvinfo : EIATTR_CBANK_PARAM_SIZE
	.align		4
.L_963:
        /*006c*/ 	.byte	0x03, 0x19
        /*006e*/ 	.short	0x0038


	//----- nvinfo : EIATTR_PARAM_CBANK
	.align		4
        /*0070*/ 	.byte	0x04, 0x0a
        /*0072*/ 	.short	(.L_965 - .L_964)
	.align		4
.L_964:
        /*0074*/ 	.word	index@(.nv.constant0._ZN2at6native29vectorized_elementwise_kernelILi4EZZZNS0_65_GLOBAL__N__cd49fe81_27_ActivationSoftplusKernel_cu_f5210f67_354524softplus_backward_kernelERNS_18TensorIteratorBaseERKN3c106ScalarES8_ENKUlvE_clEvENKUlvE_clEvEUlddE_St5arrayIPcLm3EEEEviT0_T1_)
        /*0078*/ 	.short	0x0210
        /*007a*/ 	.short	0x0038


	//----- nvinfo : EIATTR_SW_WAR
	.align		4
.L_965:
        /*007c*/ 	.byte	0x04, 0x36
        /*007e*/ 	.short	(.L_967 - .L_966)
.L_966:
        /*0080*/ 	.word	0x00000008
.L_967:


//--------------------- .nv.info._ZN2at6native29vectorized_elementwise_kernelILi8EZZZNS0_65_GLOBAL__N__cd49fe81_27_ActivationSoftplusKernel_cu_f5210f67_354524softplus_backward_kernelERNS_18TensorIteratorBaseERKN3c106ScalarES8_ENKUlvE_clEvENKUlvE_clEvEUlddE_St5arrayIPcLm3EEEEviT0_T1_ --------------------------
	.section	.nv.info._ZN2at6native29vectorized_elementwise_kernelILi8EZZZNS0_65_GLOBAL__N__cd49fe81_27_ActivationSoftplusKernel_cu_f5210f67_354524softplus_backward_kernelERNS_18TensorIteratorBaseERKN3c106ScalarES8_ENKUlvE_clEvENKUlvE_clEvEUlddE_St5arrayIPcLm3EEEEviT0_T1_,"",@"SHT_CUDA_INFO"
	.sectionflags	@""
	.align	4


	//----- nvinfo : EIATTR_CUDA_API_VERSION
	.align		4
        /*0000*/ 	.byte	0x04, 0x37
        /*0002*/ 	.short	(.L_969 - .L_968)
.L_968:
        /*0004*/ 	.word	0x00000082


	//----- nvinfo : EIATTR_KPARAM_INFO
	.align		4
.L_969:
        /*0008*/ 	.byte	0x04, 0x17
        /*000a*/ 	.short	(.L_971 - .L_970)
.L_970:
        /*000c*/ 	.word	0x00000000
        /*0010*/ 	.short	0x0002
        /*0012*/ 	.short	0x0020
        /*0014*/ 	.byte	0x00, 0xf0, 0x61, 0x00


	//----- nvinfo : EIATTR_KPARAM_INFO
	.align		4
.L_971:
        /*0018*/ 	.byte	0x04, 0x17
        /*001a*/ 	.short	(.L_973 - .L_972)
.L_972:
        /*001c*/ 	.word	0x00000000
        /*0020*/ 	.short	0x0001
        /*0022*/ 	.short	0x0008
        /*0024*/ 	.byte	0x00, 0xf0, 0x61, 0x00


	//----- nvinfo : EIATTR_KPARAM_INFO
	.align		4
.L_973:
        /*0028*/ 	.byte	0x04, 0x17
        /*002a*/ 	.short	(.L_975 - .L_974)
.L_974:
        /*002c*/ 	.word	0x00000000
        /*0030*/ 	.short	0x0000
        /*0032*/ 	.short	0x0000
        /*0034*/ 	.byte	0x00, 0xf0, 0x11, 0x00


	//----- nvinfo : EIATTR_SPARSE_MMA_MASK
	.align		4
.L_975:
        /*0038*/ 	.byte	0x03, 0x50
        /*003a*/ 	.short	0x0000


	//----- nvinfo : EIATTR_MAXREG_COUNT
	.align		4
        /*003c*/ 	.byte	0x03, 0x1b
        /*003e*/ 	.short	0x00ff


	//----- nvinfo : EIATTR_MERCURY_ISA_VERSION
	.align		4
        /*0040*/ 	.byte	0x03, 0x5f
        /*0042*/ 	.short	0x0101


	//----- nvinfo : EIATTR_EXIT_INSTR_OFFSETS
	.align		4
        /*0044*/ 	.byte	0x04, 0x1c
        /*0046*/ 	.short	(.L_977 - .L_976)


	//   ....[0]....
.L_976:
        /*0048*/ 	.word	0x00002f10


	//   ....[1]....
        /*004c*/ 	.word	0x00006760


	//   ....[2]....
        /*0050*/ 	.word	0x000067b0


	//----- nvinfo : EIATTR_MAX_THREADS
	.align		4
.L_977:
        /*0054*/ 	.byte	0x04, 0x05
        /*0056*/ 	.short	(.L_979 - .L_978)
.L_978:
        /*0058*/ 	.word	0x00000080
        /*005c*/ 	.word	0x00000001
        /*0060*/ 	.word	0x00000001


	//----- nvinfo : EIATTR_CRS_STACK_SIZE
	.align		4
.L_979:
        /*0064*/ 	.byte	0x04, 0x1e
        /*0066*/ 	.short	(.L_981 - .L_980)
.L_980:
        /*0068*/ 	.word	0x00000000


	//----- nvinfo : EIATTR_CBANK_PARAM_SIZE
	.align		4
.L_981:
        /*006c*/ 	.byte	0x03, 0x19
        /*006e*/ 	.short	0x0038


	//----- nvinfo : EIATTR_PARAM_CBANK
	.align		4
        /*0070*/ 	.byte	0x04, 0x0a
        /*0072*/ 	.short	(.L_983 - .L_982)
	.align		4
.L_982:
        /*0074*/ 	.word	index@(.nv.constant0._ZN2at6native29vectorized_elementwise_kernelILi8EZZZNS0_65_GLOBAL__N__cd49fe81_27_ActivationSoftplusKernel_cu_f5210f67_354524softplus_backward_kernelERNS_18TensorIteratorBaseERKN3c106ScalarES8_ENKUlvE_clEvENKUlvE_clEvEUlddE_St5arrayIPcLm3EEEEviT0_T1_)
        /*0078*/ 	.short	0x0210
        /*007a*/ 	.short	0x0038


	//----- nvinfo : EIATTR_SW_WAR
	.align		4
.L_983:
        /*007c*/ 	.byte	0x04, 0x36
        /*007e*/ 	.short	(.L_985 - .L_984)
.L_984:
        /*0080*/ 	.word	0x00000008
.L_985:


//--------------------- .nv.info._ZN2at6native18elementwise_kernelILi128ELi4EZNS0_15gpu_kernel_implIZZZNS0_65_GLOBAL__N__cd49fe81_27_ActivationSoftplusKernel_cu_f5210f67_354515softplus_kernelERNS_18TensorIteratorBaseERKN3c106ScalarES9_ENKUlvE_clEvENKUlvE2_clEvEUlNS6_8BFloat16EE_EEvS5_RKT_EUliE_EEviT1_ --------------------------
	.section	.nv.info._ZN2at6native18elementwise_kernelILi128ELi4EZNS0_15gpu_kernel_implIZZZNS0_65_GLOBAL__N__cd49fe81_27_ActivationSoftplusKernel_cu_f5210f67_354515softplus_kernelERNS_18TensorIteratorBaseERKN3c106ScalarES9_ENKUlvE_clEvENKUlvE2_clEvEUlNS6_8BFloat16EE_EEvS5_RKT_EUliE_EEviT1_,"",@"SHT_CUDA_INFO"
	.sectionflags	@""
	.align	4


	//----- nvinfo : EIATTR_CUDA_API_VERSION
	.align		4
        /*0000*/ 	.byte	0x04, 0x37
        /*0002*/ 	.short	(.L_987 - .L_986)
.L_986:
        /*0004*/ 	.word	0x00000082


	//----- nvinfo : EIATTR_KPARAM_INFO
	.align		4
.L_987:
        /*0008*/ 	.byte	0x04, 0x17
        /*000a*/ 	.short	(.L_989 - .L_988)
.L_988:
        /*000c*/ 	.word	0x00000000
        /*0010*/ 	.short	0x0001
        /*0012*/ 	.short	0x0008
        /*0014*/ 	.byte	0x00, 0xf0, 0xa1, 0x08


	//----- nvinfo : EIATTR_KPARAM_INFO
	.align		4
.L_989:
        /*0018*/ 	.byte	0x04, 0x17
        /*001a*/ 	.short	(.L_991 - .L_990)
.L_990:
        /*001c*/ 	.word	0x00000000
        /*0020*/ 	.short	0x0000
        /*0022*/ 	.short	0x0000
        /*0024*/ 	.byte	0x00, 0xf0, 0x11, 0x00


	//----- nvinfo : EIATTR_SPARSE_MMA_MASK
	.align		4
.L_991:
        /*0028*/ 	.byte	0x03, 0x50
        /*002a*/ 	.short	0x0000


	//----- nvinfo : EIATTR_MAXREG_COUNT
	.align		4
        /*002c*/ 	.byte	0x03, 0x1b
        /*002e*/ 	.short	0x0080


	//----- nvinfo : EIATTR_EXTERNS
	.align		4
        /*0030*/ 	.byte	0x04, 0x0f
        /*0032*/ 	.short	(.L_993 - .L_992)


	//   ....[0]....
	.align		4
.L_992:
        /*0034*/ 	.word	index@(__assertfail)


	//----- nvinfo : EIATTR_MERCURY_ISA_VERSION
	.align		4
.L_993:
        /*0038*/ 	.byte	0x03, 0x5f
        /*003a*/ 	.short	0x0101


	//----- nvinfo : EIATTR_SYSCALL_OFFSETS
	.align		4
        /*003c*/ 	.byte	0x04, 0x46
        /*003e*/ 	.short	(.L_995 - .L_994)


	//   ....[0]....
.L_994:
        /*0040*/ 	.word	0x000022f0


	//   ....[1]....
        /*0044*/ 	.word	0x00003510


	//   ....[2]....
        /*0048*/ 	.word	0x00005840


	//   ....[3]....
        /*004c*/ 	.word	0x00006a60


	//   ....[4]....
        /*0050*/ 	.word	0x00008d80


	//   ....[5]....
        /*0054*/ 	.word	0x00009fa0


	//   ....[6]....
        /*0058*/ 	.word	0x0000c2b0


	//   ....[7]....
        /*005c*/ 	.word	0x0000d4d0


	//----- nvinfo : EIATTR_EXIT_INSTR_OFFSETS
	.align		4
.L_995:
        /*0060*/ 	.byte	0x04, 0x1c
        /*0062*/ 	.short	(.L_997 - .L_996)


	//   ....[0]....
.L_996:
        /*0064*/ 	.word	0x0000a070


	//   ....[1]....
        /*0068*/ 	.word	0x0000c700


	//   ....[2]....
        /*006c*/ 	.word	0x0000c740


	//   ....[3]....
        /*0070*/ 	.word	0x0000c7e0


	//   ....[4]....
        /*0074*/ 	.word	0x0000c820


	//   ....[5]....
        /*0078*/ 	.word	0x0000c860


	//   ....[6]....
        /*007c*/ 	.word	0x0000c8f0


	//   ....[7]....
        /*0080*/ 	.word	0x0000c930


	//   ....[8]....
        /*0084*/ 	.word	0x0000c9d0


	//   ....[9]....
        /*0088*/ 	.word	0x0000ca20


	//   ....[10]....
        /*008c*/ 	.word	0x0000ca70


	//   ....[11]....
        /*0090*/ 	.word	0x0000cb40


	//   ....[12]....
        /*0094*/ 	.word	0x0000cba0


	//   ....[13]....
        /*0098*/ 	.word	0x0000cd30


	//   ....[14]....
        /*009c*/ 	.word	0x0000ce90


	//   ....[15]....
        /*00a0*/ 	.word	0x0000ceb0


	//   ....[16]....
        /*00a4*/ 	.word	0x0000cf70


	//   ....[17]....
        /*00a8*/ 	.word	0x0000d0f0


	//   ....[18]....
        /*00ac*/ 	.word	0x0000d270


	//   ....[19]....
        /*00b0*/ 	.word	0x0000d3d0


	//   ....[20]....
        /*00b4*/ 	.word	0x0000d4e0


	//   ....[21]....
        /*00b8*/ 	.word	0x0000d520


	//   ....[22]....
        /*00bc*/ 	.word	0x0000d560


	//----- nvinfo : EIATTR_MAX_THREADS
	.align		4
.L_997:
        /*00c0*/ 	.byte	0x04, 0x05
        /*00c2*/ 	.short	(.L_999 - .L_998)
.L_998:
        /*00c4*/ 	.word	0x00000080
        /*00c8*/ 	.word	0x00000001
        /*00cc*/ 	.word	0x00000001


	//----- nvinfo : EIATTR_CRS_STACK_SIZE
	.align		4
.L_999:
        /*00d0*/ 	.byte	0x04, 0x1e
        /*00d2*/ 	.short	(.L_1001 - .L_1000)
.L_1000:
        /*00d4*/ 	.word	0x00000000


	//----- nvinfo : EIATTR_CBANK_PARAM_SIZE
	.align		4
.L_1001:
        /*00d8*/ 	.byte	0x03, 0x19
        /*00da*/ 	.short	0x0230


	//----- nvinfo : EIATTR_PARAM_CBANK
	.align		4
        /*00dc*/ 	.byte	0x04, 0x0a
        /*00de*/ 	.short	(.L_1003 - .L_1002)
	.align		4
.L_1002:
        /*00e0*/ 	.word	index@(.nv.constant0._ZN2at6native18elementwise_kernelILi128ELi4EZNS0_15gpu_kernel_implIZZZNS0_65_GLOBAL__N__cd49fe81_27_ActivationSoftplusKernel_cu_f5210f67_354515softplus_kernelERNS_18TensorIteratorBaseERKN3c106ScalarES9_ENKUlvE_clEvENKUlvE2_clEvEUlNS6_8BFloat16EE_EEvS5_RKT_EUliE_EEviT1_)
        /*00e4*/ 	.short	0x0210
        /*00e6*/ 	.short	0x0230


	//----- nvinfo : EIATTR_SW_WAR
	.align		4
.L_1003:
        /*00e8*/ 	.byte	0x04, 0x36
        /*00ea*/ 	.short	(.L_1005 - .L_1004)
.L_1004:
        /*00ec*/ 	.word	0x00000008
.L_1005:


//--------------------- .nv.info._ZN2at6native27unrolled_elementwise_kernelIZZZNS0_65_GLOBAL__N__cd49fe81_27_ActivationSoftplusKernel_cu_f5210f67_354515softplus_kernelERNS_18TensorIteratorBaseERKN3c106ScalarES8_ENKUlvE_clEvENKUlvE2_clEvEUlNS5_8BFloat16EE_St5arrayIPcLm2EELi4E23TrivialOffsetCalculatorILi1EjESH_NS0_6memory12LoadWithCastILi1EEENSI_13StoreWithCastILi1EEEEEviT_T0_T2_T3_T4_T5_ --------------------------
	.section	.nv.info._ZN2at6native27unrolled_elementwise_kernelIZZZNS0_65_GLOBAL__N__cd49fe81_27_ActivationSoftplusKernel_cu_f5210f67_354515softplus_kernelERNS_18TensorIteratorBaseERKN3c106ScalarES8_ENKUlvE_clEvENKUlvE2_clEvEUlNS5_8BFloat16EE_St5arrayIPcLm2EELi4E23TrivialOffsetCalculatorILi1EjESH_NS0_6memory12LoadWithCastILi1EEENSI_13StoreWithCastILi1EEEEEviT_T0_T2_T3_T4_T5_,"",@"SHT_CUDA_INFO"
	.sectionflags	@""
	.align	4


	//----- nvinfo : EIATTR_CUDA_API_VERSION
	.align		4
        /*0000*/ 	.byte	0x04, 0x37
        /*0002*/ 	.short	(.L_1007 - .L_1006)
.L_1006:
        /*0004*/ 	.word	0x00000082


	//----- nvinfo : EIATTR_KPARAM_INFO
	.align		4
.L_1007:
        /*0008*/ 	.byte	0x04, 0x17
        /*000a*/ 	.short	(.L_1009 - .L_1008)
.L_1008:
        /*000c*/ 	.word	0x00000000
        /*0010*/ 	.short	0x0006
        /*0012*/ 	.short	0x0034
        /*0014*/ 	.byte	0x00, 0xf0, 0x21, 0x00


	//----- nvinfo : EIATTR_KPARAM_INFO
	.align		4
.L_1009:
        /*0018*/ 	.byte	0x04, 0x17
        /*001a*/ 	.short	(.L_1011 - .L_1010)
.L_1010:
        /*001c*/ 	.word	0x00000000
        /*0020*/ 	.short	0x0005
        /*0022*/ 	.short	0x002c
        /*0024*/ 	.byte	0x00, 0xf0, 0x21, 0x00


	//----- nvinfo : EIATTR_KPARAM_INFO
	.align		4
.L_1011:
        /*0028*/ 	.byte	0x04, 0x17
        /*002a*/ 	.short	(.L_1013 - .L_1012)
.L_1012:
        /*002c*/ 	.word	0x00000000
        /*0030*/ 	.short	0x0004
        /*0032*/ 	.short	0x0029
        /*0034*/ 	.byte	0x00, 0xf0, 0x05, 0x00


	//----- nvinfo : EIATTR_KPARAM_INFO
	.align		4
.L_1013:
        /*0038*/ 	.byte	0x04, 0x17
        /*003a*/ 	.short	(.L_1015 - .L_1014)
.L_1014:
        /*003c*/ 	.word	0x00000000
        /*0040*/ 	.short	0x0003
        /*0042*/ 	.short	0x0028
        /*0044*/ 	.byte	0x00, 0xf0, 0x05, 0x00


	//----- nvinfo : EIATTR_KPARAM_INFO
	.align		4
.L_1015:
        /*0048*/ 	.byte	0x04, 0x17
        /*004a*/ 	.short	(.L_1017 - .L_1016)
.L_1016:
        /*004c*/ 	.word	0x00000000
        /*0050*/ 	.short	0x0002
        /*0052*/ 	.short	0x0018
        /*0054*/ 	.byte	0x00, 0xf0, 0x41, 0x00


	//----- nvinfo : EIATTR_KPARAM_INFO
	.align		4
.L_1017:
        /*0058*/ 	.byte	0x04, 0x17
        /*005a*/ 	.short	(.L_1019 - .L_1018)
.L_1018:
        /*005c*/ 	.word	0x00000000
        /*0060*/ 	.short	0x0001
        /*0062*/ 	.short	0x0008
        /*0064*/ 	.byte	0x00, 0xf0, 0x41, 0x00


	//----- nvinfo : EIATTR_KPARAM_INFO
	.align		4
.L_1019:
        /*0068*/ 	.byte	0x04, 0x17
        /*006a*/ 	.short	(.L_1021 - .L_1020)
.L_1020:
        /*006c*/ 	.word	0x00000000
        /*0070*/ 	.short	0x0000
        /*0072*/ 	.short	0x0000
        /*0074*/ 	.byte	0x00, 0xf0, 0x11, 0x00


	//----- nvinfo : EIATTR_SPARSE_MMA_MASK
	.align		4
.L_1021:
        /*0078*/ 	.byte	0x03, 0x50
        /*007a*/ 	.short	0x0000


	//----- nvinfo : EIATTR_MAXREG_COUNT
	.align		4
        /*007c*/ 	.byte	0x03, 0x1b
        /*007e*/ 	.short	0x00ff


	//----- nvinfo : EIATTR_EXTERNS
	.align		4
        /*0080*/ 	.byte	0x04, 0x0f
        /*0082*/ 	.short	(.L_1023 - .L_1022)


	//   ....[0]....
	.align		4
.L_1022:
        /*0084*/ 	.word	index@(__assertfail)


	//----- nvinfo : EIATTR_MERCURY_ISA_VERSION
	.align		4
.L_1023:
        /*0088*/ 	.byte	0x03, 0x5f
        /*008a*/ 	.short	0x0101


	//----- nvinfo : EIATTR_SYSCALL_OFFSETS
	.align		4
        /*008c*/ 	.byte	0x04, 0x46
        /*008e*/ 	.short	(.L_1025 - .L_1024)


	//   ....[0]....
.L_1024:
        /*0090*/ 	.word	0x000010e0


	//   ....[1]....
        /*0094*/ 	.word	0x00002220


	//   ....[2]....
        /*0098*/ 	.word	0x00003370


	//   ....[3]....
        /*009c*/ 	.word	0x00004490


	//   ....[4]....
        /*00a0*/ 	.word	0x000061d0


	//   ....[5]....
        /*00a4*/ 	.word	0x000071f0


	//   ....[6]....
        /*00a8*/ 	.word	0x000081d0


	//   ....[7]....
        /*00ac*/ 	.word	0x000091b0


	//----- nvinfo : EIATTR_EXIT_INSTR_OFFSETS
	.align		4
.L_1025:
        /*00b0*/ 	.byte	0x04, 0x1c
        /*00b2*/ 	.short	(.L_1027 - .L_1026)


	//   ....[0]....
.L_1026:
        /*00b4*/ 	.word	0x00008290


	//   ....[1]....
        /*00b8*/ 	.word	0x000083e0


	//   ....[2]....
        /*00bc*/ 	.word	0x00008420


	//   ....[3]....
        /*00c0*/ 	.word	0x000084c0


	//   ....[4]....
        /*00c4*/ 	.word	0x00008500


	//   ....[5]....
        /*00c8*/ 	.word	0x00008540


	//   ....[6]....
        /*00cc*/ 	.word	0x000085d0


	//   ....[7]....
        /*00d0*/ 	.word	0x00008610


	//   ....[8]....
        /*00d4*/ 	.word	0x000086b0


	//   ....[9]....
        /*00d8*/ 	.word	0x00008700


	//   ....[10]....
        /*00dc*/ 	.word	0x00008750


	//   ....[11]....
        /*00e0*/ 	.word	0x00008820


	//   ....[12]....
        /*00e4*/ 	.word	0x00008880


	//   ....[13]....
        /*00e8*/ 	.word	0x00008a10


	//   ....[14]....
        /*00ec*/ 	.word	0x00008b70


	//   ....[15]....
        /*00f0*/ 	.word	0x00008b90


	//   ....[16]....
        /*00f4*/ 	.word	0x00008c50


	//   ....[17]....
        /*00f8*/ 	.word	0x00008dd0


	//   ....[18]....
        /*00fc*/ 	.word	0x00008f50


	//   ....[19]....
        /*0100*/ 	.word	0x000090b0


	//   ....[20]....
        /*0104*/ 	.word	0x000091c0


	//   ....[21]....
        /*0108*/ 	.word	0x00009200


	//   ....[22]....
        /*010c*/ 	.word	0x00009240


	//----- nvinfo : EIATTR_MAX_THREADS
	.align		4
.L_1027:
        /*0110*/ 	.byte	0x04, 0x05
        /*0112*/ 	.short	(.L_1029 - .L_1028)
.L_1028:
        /*0114*/ 	.word	0x00000080
        /*0118*/ 	.word	0x00000001
        /*011c*/ 	.word	0x00000001


	//----- nvinfo : EIATTR_CRS_STACK_SIZE
	.align		4
.L_1029:
        /*0120*/ 	.byte	0x04, 0x1e
        /*0122*/ 	.short	(.L_1031 - .L_1030)
.L_1030:
        /*0124*/ 	.word	0x00000000


	//----- nvinfo : EIATTR_CBANK_PARAM_SIZE
	.align		4
.L_1031:
        /*0128*/ 	.byte	0x03, 0x19
        /*012a*/ 	.short	0x003c


	//----- nvinfo : EIATTR_PARAM_CBANK
	.align		4
        /*012c*/ 	.byte	0x04, 0x0a
        /*012e*/ 	.short	(.L_1033 - .L_1032)
	.align		4
.L_1032:
        /*0130*/ 	.word	index@(.nv.constant0._ZN2at6native27unrolled_elementwise_kernelIZZZNS0_65_GLOBAL__N__cd49fe81_27_ActivationSoftplusKernel_cu_f5210f67_354515softplus_kernelERNS_18TensorIteratorBaseERKN3c106ScalarES8_ENKUlvE_clEvENKUlvE2_clEvEUlNS5_8BFloat16EE_St5arrayIPcLm2EELi4E23TrivialOffsetCalculatorILi1EjESH_NS0_6memory12LoadWithCastILi1EEENSI_13StoreWithCastILi1EEEEEviT_T0_T2_T3_T4_T5_)
        /*0134*/ 	.short	0x0210
        /*0136*/ 	.short	0x003c


	//----- nvinfo : EIATTR_SW_WAR
	.align		4
.L_1033:
        /*0138*/ 	.byte	0x04, 0x36
        /*013a*/ 	.short	(.L_1035 - .L_1034)
.L_1034:
        /*013c*/ 	.word	0x00000008
.L_1035:


//--------------------- .nv.info._ZN2at6native18elementwise_kernelILi128ELi4EZNS0_22gpu_kernel_impl_nocastIZZZNS0_65_GLOBAL__N__cd49fe81_27_ActivationSoftplusKernel_cu_f5210f67_354515softplus_kernelERNS_18TensorIteratorBaseERKN3c106ScalarES9_ENKUlvE_clEvENKUlvE2_clEvEUlNS6_8BFloat16EE_EEvS5_RKT_EUliE_EEviT1_ --------------------------
	.section	.nv.info._ZN2at6native18elementwise_kernelILi128ELi4EZNS0_22gpu_kernel_impl_nocastIZZZNS0_65_GLOBAL__N__cd49fe81_27_ActivationSoftplusKernel_cu_f5210f67_354515softplus_kernelERNS_18TensorIteratorBaseERKN3c106ScalarES9_ENKUlvE_clEvENKUlvE2_clEvEUlNS6_8BFloat16EE_EEvS5_RKT_EUliE_EEviT1_,"",@"SHT_CUDA_INFO"
	.sectionflags	@""
	.align	4


	//----- nvinfo : EIATTR_CUDA_API_VERSION
	.align		4
        /*0000*/ 	.byte	0x04, 0x37
        /*0002*/ 	.short	(.L_1037 - .L_1036)
.L_1036:
        /*0004*/ 	.word	0x00000082


	//----- nvinfo : EIATTR_KPARAM_INFO
	.align		4
.L_1037:
        /*0008*/ 	.byte	0x04, 0x17
        /*000a*/ 	.short	(.L_1039 - .L_1038)
.L_1038:
        /*000c*/ 	.word	0x00000000
        /*0010*/ 	.short	0x0001
        /*0012*/ 	.short	0x0008
        /*0014*/ 	.byte	0x00, 0xf0, 0x81, 0x08


	//----- nvinfo : EIATTR_KPARAM_INFO
	.align		4
.L_1039:
        /*0018*/ 	.byte	0x04, 0x17
        /*001a*/ 	.short	(.L_1041 - .L_1040)
.L_1040:
        /*001c*/ 	.word	0x00000000
        /*0020*/ 	.short	0x0000
        /*0022*/ 	.short	0x0000
        /*0024*/ 	.byte	0x00, 0xf0, 0x11, 0x00


	//----- nvinfo : EIATTR_SPARSE_MMA_MASK
	.align		4
.L_1041:
        /*0028*/ 	.byte	0x03, 0x50
        /*002a*/ 	.short	0x0000


	//----- nvinfo : EIATTR_MAXREG_COUNT
	.align		4
        /*002c*/ 	.byte	0x03, 0x1b
        /*002e*/ 	.short	0x0080


	//----- nvinfo : EIATTR_MERCURY_ISA_VERSION
	.align		4
        /*0030*/ 	.byte	0x03, 0x5f
        /*0032*/ 	.short	0x0101


	//----- nvinfo : EIATTR_EXIT_INSTR_OFFSETS
	.align		4
        /*0034*/ 	.byte	0x04, 0x1c
        /*0036*/ 	.short	(.L_1043 - .L_1042)


	//   ....[0]....
.L_1042:
        /*0038*/ 	.word	0x000043d0


	//   ....[1]....
        /*003c*/ 	.word	0x00005a00


	//----- nvinfo : EIATTR_MAX_THREADS
	.align		4
.L_1043:
        /*0040*/ 	.byte	0x04, 0x05
        /*0042*/ 	.short	(.L_1045 - .L_1044)
.L_1044:
        /*0044*/ 	.word	0x00000080
        /*0048*/ 	.word	0x00000001
        /*004c*/ 	.word	0x00000001


	//----- nvinfo : EIATTR_CRS_STACK_SIZE
	.align		4
.L_1045:
        /*0050*/ 	.byte	0x04, 0x1e
        /*0052*/ 	.short	(.L_1047 - .L_1046)
.L_1046:
        /*0054*/ 	.word	0x00000000


	//----- nvinfo : EIATTR_CBANK_PARAM_SIZE
	.align		4
.L_1047:
        /*0058*/ 	.byte	0x03, 0x19
        /*005a*/ 	.short	0x0228


	//----- nvinfo : EIATTR_PARAM_CBANK
	.align		4
        /*005c*/ 	.byte	0x04, 0x0a
        /*005e*/ 	.short	(.L_1049 - .L_1048)
	.align		4
.L_1048:
        /*0060*/ 	.word	index@(.nv.constant0._ZN2at6native18elementwise_kernelILi128ELi4EZNS0_22gpu_kernel_impl_nocastIZZZNS0_65_GLOBAL__N__cd49fe81_27_ActivationSoftplusKernel_cu_f5210f67_354515softplus_kernelERNS_18TensorIteratorBaseERKN3c106ScalarES9_ENKUlvE_clEvENKUlvE2_clEvEUlNS6_8BFloat16EE_EEvS5_RKT_EUliE_EEviT1_)
        /*0064*/ 	.short	0x0210
        /*0066*/ 	.short	0x0228


	//----- nvinfo : EIATTR_SW_WAR
	.align		4
.L_1049:
        /*0068*/ 	.byte	0x04, 0x36
        /*006a*/ 	.short	(.L_1051 - .L_1050)
.L_1050:
        /*006c*/ 	.word	0x00000008
.L_1051:


//--------------------- .nv.info._ZN2at6native27unrolled_elementwise_kernelIZZZNS0_65_GLOBAL__N__cd49fe81_27_ActivationSoftplusKernel_cu_f5210f67_354515softplus_kernelERNS_18TensorIteratorBaseERKN3c106ScalarES8_ENKUlvE_clEvENKUlvE2_clEvEUlNS5_8BFloat16EE_St5arrayIPcLm2EELi4E23TrivialOffsetCalculatorILi1EjESH_NS0_6memory15LoadWithoutCastENSI_16StoreWithoutCastEEEviT_T0_T2_T3_T4_T5_ --------------------------
	.section	.nv.info._ZN2at6native27unrolled_elementwise_kernelIZZZNS0_65_GLOBAL__N__cd49fe81_27_ActivationSoftplusKernel_cu_f5210f67_354515softplus_kernelERNS_18TensorIteratorBaseERKN3c106ScalarES8_ENKUlvE_clEvENKUlvE2_clEvEUlNS5_8BFloat16EE_St5arrayIPcLm2EELi4E23TrivialOffsetCalculatorILi1EjESH_NS0_6memory15LoadWithoutCastENSI_16StoreWithoutCastEEEviT_T0_T2_T3_T4_T5_,"",@"SHT_CUDA_INFO"
	.sectionflags	@""
	.align	4


	//----- nvinfo : EIATTR_CUDA_API_VERSION
	.align		4
        /*0000*/ 	.byte	0x04, 0x37
        /*0002*/ 	.short	(.L_1053 - .L_1052)
.L_1052:
        /*0004*/ 	.word	0x00000082


	//----- nvinfo : EIATTR_KPARAM_INFO
	.align		4
.L_1053:
        /*0008*/ 	.byte	0x04, 0x17
        /*000a*/ 	.short	(.L_1055 - .L_1054)
.L_1054:
        /*000c*/ 	.word	0x00000000
        /*0010*/ 	.short	0x0006
        /*0012*/ 	.short	0x002b
        /*0014*/ 	.byte	0x00, 0xf0, 0x05, 0x00


	//----- nvinfo : EIATTR_KPARAM_INFO
	.align		4
.L_1055:
        /*0018*/ 	.byte	0x04, 0x17
        /*001a*/ 	.short	(.L_1057 - .L_1056)
.L_1056:
        /*001c*/ 	.word	0x00000000
        /*0020*/ 	.short	0x0005
        /*0022*/ 	.short	0x002a
        /*0024*/ 	.byte	0x00, 0xf0, 0x05, 0x00


	//----- nvinfo : EIATTR_KPARAM_INFO
	.align		4
.L_1057:
        /*0028*/ 	.byte	0x04, 0x17
        /*002a*/ 	.short	(.L_1059 - .L_1058)
.L_1058:
        /*002c*/ 	.word	0x00000000
        /*0030*/ 	.short	0x0004
        /*0032*/ 	.short	0x0029
        /*0034*/ 	.byte	0x00, 0xf0, 0x05, 0x00


	//----- nvinfo : EIATTR_KPARAM_INFO
	.align		4
.L_1059:
        /*0038*/ 	.byte	0x04, 0x17
        /*003a*/ 	.short	(.L_1061 - .L_1060)
.L_1060:
        /*003c*/ 	.word	0x00000000
        /*0040*/ 	.short	0x0003
        /*0042*/ 	.short	0x0028
        /*0044*/ 	.byte	0x00, 0xf0, 0x05, 0x00


	//----- nvinfo : EIATTR_KPARAM_INFO
	.align		4
.L_1061:
        /*0048*/ 	.byte	0x04, 0x17
        /*004a*/ 	.short	(.L_1063 - .L_1062)
.L_1062:
        /*004c*/ 	.word	0x00000000
        /*0050*/ 	.short	0x0002
        /*0052*/ 	.short	0x0018
        /*0054*/ 	.byte	0x00, 0xf0, 0x41, 0x00


	//----- nvinfo : EIATTR_KPARAM_INFO
	.align		4
.L_1063:
        /*0058*/ 	.byte	0x04, 0x17
        /*005a*/ 	.short	(.L_1065 - .L_1064)
.L_1064:
        /*005c*/ 	.word	0x00000000
        /*0060*/ 	.short	0x0001
        /*0062*/ 	.short	0x0008
        /*0064*/ 	.byte	0x00, 0xf0, 0x41, 0x00


	//----- nvinfo : EIATTR_KPARAM_INFO
	.align		4
.L_1065:
        /*0068*/ 	.byte	0x04, 0x17
        /*006a*/ 	.short	(.L_1067 - .L_1066)
.L_1066:
        /*006c*/ 	.word	0x00000000
        /*0070*/ 	.short	0x0000
        /*0072*/ 	.short	0x0000
        /*0074*/ 	.byte	0x00, 0xf0, 0x11, 0x00


	//----- nvinfo : EIATTR_SPARSE_MMA_MASK
	.align		4
.L_1067:
        /*0078*/ 	.byte	0x03, 0x50
        /*007a*/ 	.short	0x0000


	//----- nvinfo : EIATTR_MAXREG_COUNT
	.align		4
        /*007c*/ 	.byte	0x03, 0x1b
        /*007e*/ 	.short	0x00ff


	//----- nvinfo : EIATTR_MERCURY_ISA_VERSION
	.align		4
        /*0080*/ 	.byte	0x03, 0x5f
        /*0082*/ 	.short	0x0101


	//----- nvinfo : EIATTR_EXIT_INSTR_OFFSETS
	.align		4
        /*0084*/ 	.byte	0x04, 0x1c
        /*0086*/ 	.short	(.L_1069 - .L_1068)


	//   ....[0]....
.L_1068:
        /*0088*/ 	.word	0x00000f50


	//   ....[1]....
        /*008c*/ 	.word	0x00000fa0


	//----- nvinfo : EIATTR_MAX_THREADS
	.align		4
.L_1069:
        /*0090*/ 	.byte	0x04, 0x05
        /*0092*/ 	.short	(.L_1071 - .L_1070)
.L_1070:
        /*0094*/ 	.word	0x00000080
        /*0098*/ 	.word	0x00000001
        /*009c*/ 	.word	0x00000001


	//----- nvinfo : EIATTR_CRS_STACK_SIZE
	.align		4
.L_1071:
        /*00a0*/ 	.byte	0x04, 0x1e
        /*00a2*/ 	.short	(.L_1073 - .L_1072)
.L_1072:
        /*00a4*/ 	.word	0x00000000


	//----- nvinfo : EIATTR_CBANK_PARAM_SIZE
	.align		4
.L_1073:
        /*00a8*/ 	.byte	0x03, 0x19
        /*00aa*/ 	.short	0x002c


	//----- nvinfo : EIATTR_PARAM_CBANK
	.align		4
        /*00ac*/ 	.byte	0x04, 0x0a
        /*00ae*/ 	.short	(.L_1075 - .L_1074)
	.align		4
.L_1074:
        /*00b0*/ 	.word	index@(.nv.constant0._ZN2at6native27unrolled_elementwise_kernelIZZZNS0_65_GLOBAL__N__cd49fe81_27_ActivationSoftplusKernel_cu_f5210f67_354515softplus_kernelERNS_18TensorIteratorBaseERKN3c106ScalarES8_ENKUlvE_clEvENKUlvE2_clEvEUlNS5_8BFloat16EE_St5arrayIPcLm2EELi4E23TrivialOffsetCalculatorILi1EjESH_NS0_6memory15LoadWithoutCastENSI_16StoreWithoutCastEEEviT_T0_T2_T3_T4_T5_)
        /*00b4*/ 	.short	0x0210
        /*00b6*/ 	.short	0x002c


	//----- nvinfo : EIATTR_SW_WAR
	.align		4
.L_1075:
        /*00b8*/ 	.byte	0x04, 0x36
        /*00ba*/ 	.short	(.L_1077 - .L_1076)
.L_1076:
        /*00bc*/ 	.word	0x00000008
.L_1077:


//--------------------- .nv.info._ZN2at6native29vectorized_elementwise_kernelILi2EZZZNS0_65_GLOBAL__N__cd49fe81_27_ActivationSoftplusKernel_cu_f5210f67_354515softplus_kernelERNS_18TensorIteratorBaseERKN3c106ScalarES8_ENKUlvE_clEvENKUlvE2_clEvEUlNS5_8BFloat16EE_St5arrayIPcLm2EEEEviT0_T1_ --------------------------
	.section	.nv.info._ZN2at6native29vectorized_elementwise_kernelILi2EZZZNS0_65_GLOBAL__N__cd49fe81_27_ActivationSoftplusKernel_cu_f5210f67_354515softplus_kernelERNS_18TensorIteratorBaseERKN3c106ScalarES8_ENKUlvE_clEvENKUlvE2_clEvEUlNS5_8BFloat16EE_St5arrayIPcLm2EEEEviT0_T1_,"",@"SHT_CUDA_INFO"
	.sectionflags	@""
	.align	4


	//----- nvinfo : EIATTR_CUDA_API_VERSION
	.align		4
        /*0000*/ 	.byte	0x04, 0x37
        /*0002*/ 	.short	(.L_1079 - .L_1078)
.L_1078:
        /*0004*/ 	.word	0x00000082


	//----- nvinfo : EIATTR_KPARAM_INFO
	.align		4
.L_1079:
        /*0008*/ 	.byte	0x04, 0x17
        /*000a*/ 	.short	(.L_1081 - .L_1080)
.L_1080:
        /*000c*/ 	.word	0x00000000
        /*0010*/ 	.short	0x0002
        /*0012*/ 	.short	0x0018
        /*0014*/ 	.byte	0x00, 0xf0, 0x41, 0x00


	//----- nvinfo : EIATTR_KPARAM_INFO
	.align		4
.L_1081:
        /*0018*/ 	.byte	0x04, 0x17
        /*001a*/ 	.short	(.L_1083 - .L_1082)
.L_1082:
        /*001c*/ 	.word	0x00000000
        /*0020*/ 	.short	0x0001
        /*0022*/ 	.short	0x0008
        /*0024*/ 	.byte	0x00, 0xf0, 0x41, 0x00


	//----- nvinfo : EIATTR_KPARAM_INFO
	.align		4
.L_1083:
        /*0028*/ 	.byte	0x04, 0x17
        /*002a*/ 	.short	(.L_1085 - .L_1084)
.L_1084:
        /*002c*/ 	.word	0x00000000
        /*0030*/ 	.short	0x0000
        /*0032*/ 	.short	0x0000
        /*0034*/ 	.byte	0x00, 0xf0, 0x11, 0x00


	//----- nvinfo : EIATTR_SPARSE_MMA_MASK
	.align		4
.L_1085:
        /*0038*/ 	.byte	0x03, 0x50
        /*003a*/ 	.short	0x0000


	//----- nvinfo : EIATTR_MAXREG_COUNT
	.align		4
        /*003c*/ 	.byte	0x03, 0x1b
        /*003e*/ 	.short	0x00ff


	//----- nvinfo : EIATTR_MERCURY_ISA_VERSION
	.align		4
        /*0040*/ 	.byte	0x03, 0x5f
        /*0042*/ 	.short	0x0101


	//----- nvinfo : EIATTR_EXIT_INSTR_OFFSETS
	.align		4
        /*0044*/ 	.byte	0x04, 0x1c
        /*0046*/ 	.short	(.L_1087 - .L_1086)


	//   ....[0]....
.L_1086:
        /*0048*/ 	.word	0x00001680


	//   ....[1]....
        /*004c*/ 	.word	0x00003550


	//   ....[2]....
        /*0050*/ 	.word	0x000035a0


	//----- nvinfo : EIATTR_MAX_THREADS
	.align		4
.L_1087:
        /*0054*/ 	.byte	0x04, 0x05
        /*0056*/ 	.short	(.L_1089 - .L_1088)
.L_1088:
        /*0058*/ 	.word	0x00000080
        /*005c*/ 	.word	0x00000001
        /*0060*/ 	.word	0x00000001


	//----- nvinfo : EIATTR_CRS_STACK_SIZE
	.align		4
.L_1089:
        /*0064*/ 	.byte	0x04, 0x1e
        /*0066*/ 	.short	(.L_1091 - .L_1090)
.L_1090:
        /*0068*/ 	.word	0x00000000


	//----- nvinfo : EIATTR_CBANK_PARAM_SIZE
	.align		4
.L_1091:
        /*006c*/ 	.byte	0x03, 0x19
        /*006e*/ 	.short	0x0028


	//----- nvinfo : EIATTR_PARAM_CBANK
	.align		4
        /*0070*/ 	.byte	0x04, 0x0a
        /*0072*/ 	.short	(.L_1093 - .L_1092)
	.align		4
.L_1092:
        /*0074*/ 	.word	index@(.nv.constant0._ZN2at6native29vectorized_elementwise_kernelILi2EZZZNS0_65_GLOBAL__N__cd49fe81_27_ActivationSoftplusKernel_cu_f5210f67_354515softplus_kernelERNS_18TensorIteratorBaseERKN3c106ScalarES8_ENKUlvE_clEvENKUlvE2_clEvEUlNS5_8BFloat16EE_St5arrayIPcLm2EEEEviT0_T1_)
        /*0078*/ 	.short	0x0210
        /*007a*/ 	.short	0x0028


	//----- nvinfo : EIATTR_SW_WAR
	.align		4
.L_1093:
        /*007c*/ 	.byte	0x04, 0x36
        /*007e*/ 	.short	(.L_1095 - .L_1094)
.L_1094:
        /*0080*/ 	.word	0x00000008
.L_1095:


//--------------------- .nv.info._ZN2at6native29vectorized_elementwise_kernelILi4EZZZNS0_65_GLOBAL__N__cd49fe81_27_ActivationSoftplusKernel_cu_f5210f67_354515softplus_kernelERNS_18TensorIteratorBaseERKN3c106ScalarES8_ENKUlvE_clEvENKUlvE2_clEvEUlNS5_8BFloat16EE_St5arrayIPcLm2EEEEviT0_T1_ --------------------------
	.section	.nv.info._ZN2at6native29vectorized_elementwise_kernelILi4EZZZNS0_65_GLOBAL__N__cd49fe81_27_ActivationSoftplusKernel_cu_f5210f67_354515softplus_kernelERNS_18TensorIteratorBaseERKN3c106ScalarES8_ENKUlvE_clEvENKUlvE2_clEvEUlNS5_8BFloat16EE_St5arrayIPcLm2EEEEviT0_T1_,"",@"SHT_CUDA_INFO"
	.sectionflags	@""
	.align	4


	//----- nvinfo : EIATTR_CUDA_API_VERSION
	.align		4
        /*0000*/ 	.byte	0x04, 0x37
        /*0002*/ 	.short	(.L_1097 - .L_1096)
.L_1096:
        /*0004*/ 	.word	0x00000082


	//----- nvinfo : EIATTR_KPARAM_INFO
	.align		4
.L_1097:
        /*0008*/ 	.byte	0x04, 0x17
        /*000a*/ 	.short	(.L_1099 - .L_1098)
.L_1098:
        /*000c*/ 	.word	0x00000000
        /*0010*/ 	.short	0x0002
        /*0012*/ 	.short	0x0018
        /*0014*/ 	.byte	0x00, 0xf0, 0x41, 0x00


	//----- nvinfo : EIATTR_KPARAM_INFO
	.align		4
.L_1099:
        /*0018*/ 	.byte	0x04, 0x17
        /*001a*/ 	.short	(.L_1101 - .L_1100)
.L_1100:
        /*001c*/ 	.word	0x00000000
        /*0020*/ 	.short	0x0001
        /*0022*/ 	.short	0x0008
        /*0024*/ 	.byte	0x00, 0xf0, 0x41, 0x00


	//----- nvinfo : EIATTR_KPARAM_INFO
	.align		4
.L_1101:
        /*0028*/ 	.byte	0x04, 0x17
        /*002a*/ 	.short	(.L_1103 - .L_1102)
.L_1102:
        /*002c*/ 	.word	0x00000000
        /*0030*/ 	.short	0x0000
        /*0032*/ 	.short	0x0000
        /*0034*/ 	.byte	0x00, 0xf0, 0x11, 0x00


	//----- nvinfo : EIATTR_SPARSE_MMA_MASK
	.align		4
.L_1103:
        /*0038*/ 	.byte	0x03, 0x50
        /*003a*/ 	.short	0x0000


	//----- nvinfo : EIATTR_MAXREG_COUNT
	.align		4
        /*003c*/ 	.byte	0x03, 0x1b
        /*003e*/ 	.short	0x00ff


	//----- nvinfo : EIATTR_MERCURY_ISA_VERSION
	.align		4
        /*0040*/ 	.byte	0x03, 0x5f
        /*0042*/ 	.short	0x0101


	//----- nvinfo : EIATTR_EXIT_INSTR_OFFSETS
	.align		4
        /*0044*/ 	.byte	0x04, 0x1c
        /*0046*/ 	.short	(.L_1105 - .L_1104)


	//   ....[0]....
.L_1104:
        /*0048*/ 	.word	0x00001640


	//   ....[1]....
        /*004c*/ 	.word	0x00003510


	//   ....[2]....
        /*0050*/ 	.word	0x00003560


	//----- nvinfo : EIATTR_MAX_THREADS
	.align		4
.L_1105:
        /*0054*/ 	.byte	0x04, 0x05
        /*0056*/ 	.short	(.L_1107 - .L_1106)
.L_1106:
        /*0058*/ 	.word	0x00000080
        /*005c*/ 	.word	0x00000001
        /*0060*/ 	.word	0x00000001


	//----- nvinfo : EIATTR_CRS_STACK_SIZE
	.align		4
.L_1107:
        /*0064*/ 	.byte	0x04, 0x1e
        /*0066*/ 	.short	(.L_1109 - .L_1108)
.L_1108:
        /*0068*/ 	.word	0x00000000


	//----- nvinfo : EIATTR_CBANK_PARAM_SIZE
	.align		4
.L_1109:
        /*006c*/ 	.byte	0x03, 0x19
        /*006e*/ 	.short	0x0028


	//----- nvinfo : EIATTR_PARAM_CBANK
	.align		4
        /*0070*/ 	.byte	0x04, 0x0a
        /*0072*/ 	.short	(.L_1111 - .L_1110)
	.align		4
.L_1110:
        /*0074*/ 	.word	index@(.nv.constant0._ZN2at6native29vectorized_elementwise_kernelILi4EZZZNS0_65_GLOBAL__N__cd49fe81_27_ActivationSoftplusKernel_cu_f5210f67_354515softplus_kernelERNS_18TensorIteratorBaseERKN3c106ScalarES8_ENKUlvE_clEvENKUlvE2_clEvEUlNS5_8BFloat16EE_St5arrayIPcLm2EEEEviT0_T1_)
        /*0078*/ 	.short	0x0210
        /*007a*/ 	.short	0x0028


	//----- nvinfo : EIATTR_SW_WAR
	.align		4
.L_1111:
        /*007c*/ 	.byte	0x04, 0x36
        /*007e*/ 	.short	(.L_1113 - .L_1112)
.L_1112:
        /*0080*/ 	.word	0x00000008
.L_1113:


//--------------------- .nv.info._ZN2at6native29vectorized_elementwise_kernelILi8EZZZNS0_65_GLOBAL__N__cd49fe81_27_ActivationSoftplusKernel_cu_f5210f67_354515softplus_kernelERNS_18TensorIteratorBaseERKN3c106ScalarES8_ENKUlvE_clEvENKUlvE2_clEvEUlNS5_8BFloat16EE_St5arrayIPcLm2EEEEviT0_T1_ --------------------------
	.section	.nv.info._ZN2at6native29vectorized_elementwise_kernelILi8EZZZNS0_65_GLOBAL__N__cd49fe81_27_ActivationSoftplusKernel_cu_f5210f67_354515softplus_kernelERNS_18TensorIteratorBaseERKN3c106ScalarES8_ENKUlvE_clEvENKUlvE2_clEvEUlNS5_8BFloat16EE_St5arrayIPcLm2EEEEviT0_T1_,"",@"SHT_CUDA_INFO"
	.sectionflags	@""
	.align	4


	//----- nvinfo : EIATTR_CUDA_API_VERSION
	.align		4
        /*0000*/ 	.byte	0x04, 0x37
        /*0002*/ 	.short	(.L_1115 - .L_1114)
.L_1114:
        /*0004*/ 	.word	0x00000082


	//----- nvinfo : EIATTR_KPARAM_INFO
	.align		4
.L_1115:
        /*0008*/ 	.byte	0x04, 0x17
        /*000a*/ 	.short	(.L_1117 - .L_1116)
.L_1116:
        /*000c*/ 	.word	0x00000000
        /*0010*/ 	.short	0x0002
        /*0012*/ 	.short	0x0018
        /*0014*/ 	.byte	0x00, 0xf0, 0x41, 0x00


	//----- nvinfo : EIATTR_KPARAM_INFO
	.align		4
.L_1117:
        /*0018*/ 	.byte	0x04, 0x17
        /*001a*/ 	.short	(.L_1119 - .L_1118)
.L_1118:
        /*001c*/ 	.word	0x00000000
        /*0020*/ 	.short	0x0001
        /*0022*/ 	.short	0x0008
        /*0024*/ 	.byte	0x00, 0xf0, 0x41, 0x00


	//----- nvinfo : EIATTR_KPARAM_INFO
	.align		4
.L_1119:
        /*0028*/ 	.byte	0x04, 0x17
        /*002a*/ 	.short	(.L_1121 - .L_1120)
.L_1120:
        /*002c*/ 	.word	0x00000000
        /*0030*/ 	.short	0x0000
        /*0032*/ 	.short	0x0000
        /*0034*/ 	.byte	0x00, 0xf0, 0x11, 0x00


	//----- nvinfo : EIATTR_SPARSE_MMA_MASK
	.align		4
.L_1121:
        /*0038*/ 	.byte	0x03, 0x50
        /*003a*/ 	.short	0x0000


	//----- nvinfo : EIATTR_MAXREG_COUNT
	.align		4
        /*003c*/ 	.byte	0x03, 0x1b
        /*003e*/ 	.short	0x00ff


	//----- nvinfo : EIATTR_MERCURY_ISA_VERSION
	.align		4
        /*0040*/ 	.byte	0x03, 0x5f
        /*0042*/ 	.short	0x0101


	//----- nvinfo : EIATTR_EXIT_INSTR_OFFSETS
	.align		4
        /*0044*/ 	.byte	0x04, 0x1c
        /*0046*/ 	.short	(.L_1123 - .L_1122)


	//   ....[0]....
.L_1122:
        /*0048*/ 	.word	0x00001620


	//   ....[1]....
        /*004c*/ 	.word	0x000034f0


	//   ....[2]....
        /*0050*/ 	.word	0x00003540


	//----- nvinfo : EIATTR_MAX_THREADS
	.align		4
.L_1123:
        /*0054*/ 	.byte	0x04, 0x05
        /*0056*/ 	.short	(.L_1125 - .L_1124)
.L_1124:
        /*0058*/ 	.word	0x00000080
        /*005c*/ 	.word	0x00000001
        /*0060*/ 	.word	0x00000001


	//----- nvinfo : EIATTR_CRS_STACK_SIZE
	.align		4
.L_1125:
        /*0064*/ 	.byte	0x04, 0x1e
        /*0066*/ 	.short	(.L_1127 - .L_1126)
.L_1126:
        /*0068*/ 	.word	0x00000000


	//----- nvinfo : EIATTR_CBANK_PARAM_SIZE
	.align		4
.L_1127:
        /*006c*/ 	.byte	0x03, 0x19
        /*006e*/ 	.short	0x0028


	//----- nvinfo : EIATTR_PARAM_CBANK
	.align		4
        /*0070*/ 	.byte	0x04, 0x0a
        /*0072*/ 	.short	(.L_1129 - .L_1128)
	.align		4
.L_1128:
        /*0074*/ 	.word	index@(.nv.constant0._ZN2at6native29vectorized_elementwise_kernelILi8EZZZNS0_65_GLOBAL__N__cd49fe81_27_ActivationSoftplusKernel_cu_f5210f67_354515softplus_kernelERNS_18TensorIteratorBaseERKN3c106ScalarES8_ENKUlvE_clEvENKUlvE2_clEvEUlNS5_8BFloat16EE_St5arrayIPcLm2EEEEviT0_T1_)
        /*0078*/ 	.short	0x0210
        /*007a*/ 	.short	0x0028


	//----- nvinfo : EIATTR_SW_WAR
	.align		4
.L_1129:
        /*007c*/ 	.byte	0x04, 0x36
        /*007e*/ 	.short	(.L_1131 - .L_1130)
.L_1130:
        /*0080*/ 	.word	0x00000008
.L_1131:


//--------------------- .nv.info._ZN2at6native18elementwise_kernelILi128ELi4EZNS0_15gpu_kernel_implIZZZNS0_65_GLOBAL__N__cd49fe81_27_ActivationSoftplusKernel_cu_f5210f67_354515softplus_kernelERNS_18TensorIteratorBaseERKN3c106ScalarES9_ENKUlvE_clEvENKUlvE1_clEvEUlNS6_4HalfEE_EEvS5_RKT_EUliE_EEviT1_ --------------------------
	.section	.nv.info._ZN2at6native18elementwise_kernelILi128ELi4EZNS0_15gpu_kernel_implIZZZNS0_65_GLOBAL__N__cd49fe81_27_ActivationSoftplusKernel_cu_f5210f67_354515softplus_kernelERNS_18TensorIteratorBaseERKN3c106ScalarES9_ENKUlvE_clEvENKUlvE1_clEvEUlNS6_4HalfEE_EEvS5_RKT_EUliE_EEviT1_,"",@"SHT_CUDA_INFO"
	.sectionflags	@""
	.align	4


	//----- nvinfo : EIATTR_CUDA_API_VERSION
	.align		4
        /*0000*/ 	.byte	0x04, 0x37
        /*0002*/ 	.short	(.L_1133 - .L_1132)
.L_1132:
        /*0004*/ 	.word	0x00000082


	//----- nvinfo : EIATTR_KPARAM_INFO
	.align		4
.L_1133:
        /*0008*/ 	.byte	0x04, 0x17
        /*000a*/ 	.short	(.L_1135 - .L_1134)
.L_1134:
        /*000c*/ 	.word	0x00000000
        /*0010*/ 	.short	0x0001
        /*0012*/ 	.short	0x0008
        /*0014*/ 	.byte	0x00, 0xf0, 0xa1, 0x08


	//----- nvinfo : EIATTR_KPARAM_INFO
	.align		4
.L_1135:
        /*0018*/ 	.byte	0x04, 0x17
        /*001a*/ 	.short	(.L_1137 - .L_1136)
.L_1136:
        /*001c*/ 	.word	0x00000000
        /*0020*/ 	.short	0x0000
        /*0022*/ 	.short	0x0000
        /*0024*/ 	.byte	0x00, 0xf0, 0x11, 0x00


	//----- nvinfo : EIATTR_SPARSE_MMA_MASK
	.align		4
.L_1137:
        /*0028*/ 	.byte	0x03, 0x50
        /*002a*/ 	.short	0x0000


	//----- nvinfo : EIATTR_MAXREG_COUNT
	.align		4
        /*002c*/ 	.byte	0x03, 0x1b
        /*002e*/ 	.short	0x0080


	//----- nvinfo : EIATTR_EXTERNS
	.align		4
        /*0030*/ 	.byte	0x04, 0x0f
        /*0032*/ 	.short	(.L_1139 - .L_1138)


	//   ....[0]....
	.align		4
.L_1138:
        /*0034*/ 	.word	index@(__assertfail)


	//----- nvinfo : EIATTR_MERCURY_ISA_VERSION
	.align		4
.L_1139:
        /*0038*/ 	.byte	0x03, 0x5f
        /*003a*/ 	.short	0x0101


	//----- nvinfo : EIATTR_SYSCALL_OFFSETS
	.align		4
        /*003c*/ 	.byte	0x04, 0x46
        /*003e*/ 	.short	(.L_1141 - .L_1140)


	//   ....[0]....
.L_1140:
        /*0040*/ 	.word	0x000022d0


	//   ....[1]....
        /*0044*/ 	.word	0x000034f0


	//   ....[2]....
        /*0048*/ 	.word	0x00005800


	//   ....[3]....
        /*004c*/ 	.word	0x00006a20


	//   ....[4]....
        /*0050*/ 	.word	0x00008d20


	//   ....[5]....
        /*0054*/ 	.word	0x00009f40


	//   ....[6]....
        /*0058*/ 	.word	0x0000c230


	//   ....[7]....
        /*005c*/ 	.word	0x0000d450


	//----- nvinfo : EIATTR_EXIT_INSTR_OFFSETS
	.align		4
.L_1141:
        /*0060*/ 	.byte	0x04, 0x1c
        /*0062*/ 	.short	(.L_1143 - .L_1142)


	//   ....[0]....
.L_1142:
        /*0064*/ 	.word	0x0000a010


	//   ....[1]....
        /*0068*/ 	.word	0x0000c680


	//   ....[2]....
        /*006c*/ 	.word	0x0000c6c0


	//   ....[3]....
        /*0070*/ 	.word	0x0000c760


	//   ....[4]....
        /*0074*/ 	.word	0x0000c7a0


	//   ....[5]....
        /*0078*/ 	.word	0x0000c7e0


	//   ....[6]....
        /*007c*/ 	.word	0x0000c870


	//   ....[7]....
        /*0080*/ 	.word	0x0000c890


	//   ....[8]....
        /*0084*/ 	.word	0x0000c930


	//   ....[9]....
        /*0088*/ 	.word	0x0000c980


	//   ....[10]....
        /*008c*/ 	.word	0x0000c9d0


	//   ....[11]....
        /*0090*/ 	.word	0x0000caa0


	//   ....[12]....
        /*0094*/ 	.word	0x0000cb00


	//   ....[13]....
        /*0098*/ 	.word	0x0000cc90


	//   ....[14]....
        /*009c*/ 	.word	0x0000cdf0


	//   ....[15]....
        /*00a0*/ 	.word	0x0000ce30


	//   ....[16]....
        /*00a4*/ 	.word	0x0000cef0


	//   ....[17]....
        /*00a8*/ 	.word	0x0000d070


	//   ....[18]....
        /*00ac*/ 	.word	0x0000d1f0


	//   ....[19]....
        /*00b0*/ 	.word	0x0000d350


	//   ....[20]....
        /*00b4*/ 	.word	0x0000d460


	//   ....[21]....
        /*00b8*/ 	.word	0x0000d4a0


	//   ....[22]....
        /*00bc*/ 	.word	0x0000d4e0


	//----- nvinfo : EIATTR_MAX_THREADS
	.align		4
.L_1143:
        /*00c0*/ 	.byte	0x04, 0x05
        /*00c2*/ 	.short	(.L_1145 - .L_1144)
.L_1144:
        /*00c4*/ 	.word	0x00000080
        /*00c8*/ 	.word	0x00000001
        /*00cc*/ 	.word	0x00000001


	//----- nvinfo : EIATTR_CRS_STACK_SIZE
	.align		4
.L_1145:
        /*00d0*/ 	.byte	0x04, 0x1e
        /*00d2*/ 	.short	(.L_1147 - .L_1146)
.L_1146:
        /*00d4*/ 	.word	0x00000000


	//----- nvinfo : EIATTR_CBANK_PARAM_SIZE
	.align		4
.L_1147:
        /*00d8*/ 	.byte	0x03, 0x19
        /*00da*/ 	.short	0x0230


	//----- nvinfo : EIATTR_PARAM_CBANK
	.align		4
        /*00dc*/ 	.byte	0x04, 0x0a
        /*00de*/ 	.short	(.L_1149 - .L_1148)
	.align		4
.L_1148:
        /*00e0*/ 	.word	index@(.nv.constant0._ZN2at6native18elementwise_kernelILi128ELi4EZNS0_15gpu_kernel_implIZZZNS0_65_GLOBAL__N__cd49fe81_27_ActivationSoftplusKernel_cu_f5210f67_354515softplus_kernelERNS_18TensorIteratorBaseERKN3c106ScalarES9_ENKUlvE_clEvENKUlvE1_clEvEUlNS6_4HalfEE_EEvS5_RKT_EUliE_EEviT1_)
        /*00e4*/ 	.short	0x0210
        /*00e6*/ 	.short	0x0230


	//----- nvinfo : EIATTR_SW_WAR
	.align		4
.L_1149:
        /*00e8*/ 	.byte	0x04, 0x36
        /*00ea*/ 	.short	(.L_1151 - .L_1150)
.L_1150:
        /*00ec*/ 	.word	0x00000008
.L_1151:


//--------------------- .nv.info._ZN2at6native27unrolled_elementwise_kernelIZZZNS0_65_GLOBAL__N__cd49fe81_27_ActivationSoftplusKernel_cu_f5210f67_354515softplus_kernelERNS_18TensorIteratorBaseERKN3c106ScalarES8_ENKUlvE_clEvENKUlvE1_clEvEUlNS5_4HalfEE_St5arrayIPcLm2EELi4E23TrivialOffsetCalculatorILi1EjESH_NS0_6memory12LoadWithCastILi1EEENSI_13StoreWithCastILi1EEEEEviT_T0_T2_T3_T4_T5_ --------------------------
	.section	.nv.info._ZN2at6native27unrolled_elementwise_kernelIZZZNS0_65_GLOBAL__N__cd49fe81_27_ActivationSoftplusKernel_cu_f5210f67_354515softplus_kernelERNS_18TensorIteratorBaseERKN3c106ScalarES8_ENKUlvE_clEvENKUlvE1_clEvEUlNS5_4HalfEE_St5arrayIPcLm2EELi4E23TrivialOffsetCalculatorILi1EjESH_NS0_6memory12LoadWithCastILi1EEENSI_13StoreWithCastILi1EEEEEviT_T0_T2_T3_T4_T5_,"",@"SHT_CUDA_INFO"
	.sectionflags	@""
	.align	4


	//----- nvinfo : EIATTR_CUDA_API_VERSION
	.align		4
        /*0000*/ 	.byte	0x04, 0x37
        /*0002*/ 	.short	(.L_1153 - .L_1152)
.L_1152:
        /*0004*/ 	.word	0x00000082


	//----- nvinfo : EIATTR_KPARAM_INFO
	.align		4
.L_1153:
        /*0008*/ 	.byte	0x04, 0x17
        /*000a*/ 	.short	(.L_1155 - .L_1154)
.L_1154:
        /*000c*/ 	.word	0x00000000
        /*0010*/ 	.short	0x0006
        /*0012*/ 	.short	0x0034
        /*0014*/ 	.byte	0x00, 0xf0, 0x21, 0x00


	//----- nvinfo : EIATTR_KPARAM_INFO
	.align		4
.L_1155:
        /*0018*/ 	.byte	0x04, 0x17
        /*001a*/ 	.short	(.L_1157 - .L_1156)
.L_1156:
        /*001c*/ 	.word	0x00000000
        /*0020*/ 	.short	0x0005
        /*0022*/ 	.short	0x002c
        /*0024*/ 	.byte	0x00, 0xf0, 0x21, 0x00


	//----- nvinfo : EIATTR_KPARAM_INFO
	.align		4
.L_1157:
        /*0028*/ 	.byte	0x04, 0x17
        /*002a*/ 	.short	(.L_1159 - .L_1158)
.L_1158:
        /*002c*/ 	.word	0x00000000
        /*0030*/ 	.short	0x0004
        /*0032*/ 	.short	0x0029
        /*0034*/ 	.byte	0x00, 0xf0, 0x05, 0x00


	//----- nvinfo : EIATTR_KPARAM_INFO
	.align		4
.L_1159:
        /*0038*/ 	.byte	0x04, 0x17
        /*003a*/ 	.short	(.L_1161 - .L_1160)
.L_1160:
        /*003c*/ 	.word	0x00000000
        /*0040*/ 	.short	0x0003
        /*0042*/ 	.short	0x0028
        /*0044*/ 	.byte	0x00, 0xf0, 0x05, 0x00


	//----- nvinfo : EIATTR_KPARAM_INFO
	.align		4
.L_1161:
        /*0048*/ 	.byte	0x04, 0x17
        /*004a*/ 	.short	(.L_1163 - .L_1162)
.L_1162:
        /*004c*/ 	.word	0x00000000
        /*0050*/ 	.short	0x0002
        /*0052*/ 	.short	0x0018
        /*0054*/ 	.byte	0x00, 0xf0, 0x41, 0x00


	//----- nvinfo : EIATTR_KPARAM_INFO
	.align		4
.L_1163:
        /*0058*/ 	.byte	0x04, 0x17
        /*005a*/ 	.short	(.L_1165 - .L_1164)
.L_1164:
        /*005c*/ 	.word	0x00000000
        /*0060*/ 	.short	0x0001
        /*0062*/ 	.short	0x0008
        /*0064*/ 	.byte	0x00, 0xf0, 0x41, 0x00


	//----- nvinfo : EIATTR_KPARAM_INFO
	.align		4
.L_1165:
        /*0068*/ 	.byte	0x04, 0x17
        /*006a*/ 	.short	(.L_1167 - .L_1166)
.L_1166:
        /*006c*/ 	.word	0x00000000
        /*0070*/ 	.short	0x0000
        /*0072*/ 	.short	0x0000
        /*0074*/ 	.byte	0x00, 0xf0, 0x11, 0x00


	//----- nvinfo : EIATTR_SPARSE_MMA_MASK
	.align		4
.L_1167:
        /*0078*/ 	.byte	0x03, 0x50
        /*007a*/ 	.short	0x0000


	//----- nvinfo : EIATTR_MAXREG_COUNT
	.align		4
        /*007c*/ 	.byte	0x03, 0x1b
        /*007e*/ 	.short	0x00ff


	//----- nvinfo : EIATTR_EXTERNS
	.align		4
        /*0080*/ 	.byte	0x04, 0x0f
        /*0082*/ 	.short	(.L_1169 - .L_1168)


	//   ....[0]....
	.align		4
.L_1168:
        /*0084*/ 	.word	index@(__assertfail)


	//----- nvinfo : EIATTR_MERCURY_ISA_VERSION
	.align		4
.L_1169:
        /*0088*/ 	.byte	0x03, 0x5f
        /*008a*/ 	.short	0x0101


	//----- nvinfo : EIATTR_SYSCALL_OFFSETS
	.align		4
        /*008c*/ 	.byte	0x04, 0x46
        /*008e*/ 	.short	(.L_1171 - .L_1170)


	//   ....[0]....
.L_1170:
        /*0090*/ 	.word	0x000010b0


	//   ....[1]....
        /*0094*/ 	.word	0x000021c0


	//   ....[2]....
        /*0098*/ 	.word	0x000032d0


	//   ....[3]....
        /*009c*/ 	.word	0x000043c0


	//   ....[4]....
        /*00a0*/ 	.word	0x00006100


	//   ....[5]....
        /*00a4*/ 	.word	0x00007120


	//   ....[6]....
        /*00a8*/ 	.word	0x00008100


	//   ....[7]....
        /*00ac*/ 	.word	0x000090e0


	//----- nvinfo : EIATTR_EXIT_INSTR_OFFSETS
	.align		4
.L_1171:
        /*00b0*/ 	.byte	0x04, 0x1c
        /*00b2*/ 	.short	(.L_1173 - .L_1172)


	//   ....[0]....
.L_1172:
        /*00b4*/ 	.word	0x000081c0


	//   ....[1]....
        /*00b8*/ 	.word	0x00008310


	//   ....[2]....
        /*00bc*/ 	.word	0x00008350


	//   ....[3]....
        /*00c0*/ 	.word	0x000083f0


	//   ....[4]....
        /*00c4*/ 	.word	0x00008430


	//   ....[5]....
        /*00c8*/ 	.word	0x00008470


	//   ....[6]....
        /*00cc*/ 	.word	0x00008500


	//   ....[7]....
        /*00d0*/ 	.word	0x00008520


	//   ....[8]....
        /*00d4*/ 	.word	0x000085c0


	//   ....[9]....
        /*00d8*/ 	.word	0x00008610


	//   ....[10]....
        /*00dc*/ 	.word	0x00008660


	//   ....[11]....
        /*00e0*/ 	.word	0x00008730


	//   ....[12]....
        /*00e4*/ 	.word	0x00008790


	//   ....[13]....
        /*00e8*/ 	.word	0x00008920


	//   ....[14]....
        /*00ec*/ 	.word	0x00008a80


	//   ....[15]....
        /*00f0*/ 	.word	0x00008ac0


	//   ....[16]....
        /*00f4*/ 	.word	0x00008b80


	//   ....[17]....
        /*00f8*/ 	.word	0x00008d00


	//   ....[18]....
        /*00fc*/ 	.word	0x00008e80


	//   ....[19]....
        /*0100*/ 	.word	0x00008fe0


	//   ....[20]....
        /*0104*/ 	.word	0x000090f0


	//   ....[21]....
        /*0108*/ 	.word	0x00009130


	//   ....[22]....
        /*010c*/ 	.word	0x00009170


	//----- nvinfo : EIATTR_MAX_THREADS
	.align		4
.L_1173:
        /*0110*/ 	.byte	0x04, 0x05
        /*0112*/ 	.short	(.L_1175 - .L_1174)
.L_1174:
        /*0114*/ 	.word	0x00000080
        /*0118*/ 	.word	0x00000001
        /*011c*/ 	.word	0x00000001


	//----- nvinfo : EIATTR_CRS_STACK_SIZE
	.align		4
.L_1175:
        /*0120*/ 	.byte	0x04, 0x1e
        /*0122*/ 	.short	(.L_1177 - .L_1176)
.L_1176:
        /*0124*/ 	.word	0x00000000


	//----- nvinfo : EIATTR_CBANK_PARAM_SIZE
	.align		4
.L_1177:
        /*0128*/ 	.byte	0x03, 0x19
        /*012a*/ 	.short	0x003c


	//----- nvinfo : EIATTR_PARAM_CBANK
	.align		4
        /*012c*/ 	.byte	0x04, 0x0a
        /*012e*/ 	.short	(.L_1179 - .L_1178)
	.align		4
.L_1178:
        /*0130*/ 	.word	index@(.nv.constant0._ZN2at6native27unrolled_elementwise_kernelIZZZNS0_65_GLOBAL__N__cd49fe81_27_ActivationSoftplusKernel_cu_f5210f67_354515softplus_kernelERNS_18TensorIteratorBaseERKN3c106ScalarES8_ENKUlvE_clEvENKUlvE1_clEvEUlNS5_4HalfEE_St5arrayIPcLm2EELi4E23TrivialOffsetCalculatorILi1EjESH_NS0_6memory12LoadWithCastILi1EEENSI_13StoreWithCastILi1EEEEEviT_T0_T2_T3_T4_T5_)
        /*0134*/ 	.short	0x0210
        /*0136*/ 	.short	0x003c


	//----- nvinfo : EIATTR_SW_WAR
	.align		4
.L_1179:
        /*0138*/ 	.byte	0x04, 0x36
        /*013a*/ 	.short	(.L_1181 - .L_1180)
.L_1180:
        /*013c*/ 	.word	0x00000008
.L_1181:


//--------------------- .nv.info._ZN2at6native18elementwise_kernelILi128ELi4EZNS0_22gpu_kernel_impl_nocastIZZZNS0_65_GLOBAL__N__cd49fe81_27_ActivationSoftplusKernel_cu_f5210f67_354515softplus_kernelERNS_18TensorIteratorBaseERKN3c106ScalarES9_ENKUlvE_clEvENKUlvE1_clEvEUlNS6_4HalfEE_EEvS5_RKT_EUliE_EEviT1_ --------------------------
	.section	.nv.info._ZN2at6native18elementwise_kernelILi128ELi4EZNS0_22gpu_kernel_impl_nocastIZZZNS0_65_GLOBAL__N__cd49fe81_27_ActivationSoftplusKernel_cu_f5210f67_354515softplus_kernelERNS_18TensorIteratorBaseERKN3c106ScalarES9_ENKUlvE_clEvENKUlvE1_clEvEUlNS6_4HalfEE_EEvS5_RKT_EUliE_EEviT1_,"",@"SHT_CUDA_INFO"
	.sectionflags	@""
	.align	4


	//----- nvinfo : EIATTR_CUDA_API_VERSION
	.align		4
        /*0000*/ 	.byte	0x04, 0x37
        /*0002*/ 	.short	(.L_1183 - .L_1182)
.L_1182:
        /*0004*/ 	.word	0x00000082


	//----- nvinfo : EIATTR_KPARAM_INFO
	.align		4
.L_1183:
        /*0008*/ 	.byte	0x04, 0x17
        /*000a*/ 	.short	(.L_1185 - .L_1184)
.L_1184:
        /*000c*/ 	.word	0x00000000
        /*0010*/ 	.short	0x0001
        /*0012*/ 	.short	0x0008
        /*0014*/ 	.byte	0x00, 0xf0, 0x81, 0x08


	//----- nvinfo : EIATTR_KPARAM_INFO
	.align		4
.L_1185:
        /*0018*/ 	.byte	0x04, 0x17
        /*001a*/ 	.short	(.L_1187 - .L_1186)
.L_1186:
        /*001c*/ 	.word	0x00000000
        /*0020*/ 	.short	0x0000
        /*0022*/ 	.short	0x0000
        /*0024*/ 	.byte	0x00, 0xf0, 0x11, 0x00


	//----- nvinfo : EIATTR_SPARSE_MMA_MASK
	.align		4
.L_1187:
        /*0028*/ 	.byte	0x03, 0x50
        /*002a*/ 	.short	0x0000


	//----- nvinfo : EIATTR_MAXREG_COUNT
	.align		4
        /*002c*/ 	.byte	0x03, 0x1b
        /*002e*/ 	.short	0x0080


	//----- nvinfo : EIATTR_MERCURY_ISA_VERSION
	.align		4
        /*0030*/ 	.byte	0x03, 0x5f
        /*0032*/ 	.short	0x0101


	//----- nvinfo : EIATTR_EXIT_INSTR_OFFSETS
	.align		4
        /*0034*/ 	.byte	0x04, 0x1c
        /*0036*/ 	.short	(.L_1189 - .L_1188)


	//   ....[0]....
.L_1188:
        /*0038*/ 	.word	0x000043d0


	//   ....[1]....
        /*003c*/ 	.word	0x00005a00


	//----- nvinfo : EIATTR_MAX_THREADS
	.align		4
.L_1189:
        /*0040*/ 	.byte	0x04, 0x05
        /*0042*/ 	.short	(.L_1191 - .L_1190)
.L_1190:
        /*0044*/ 	.word	0x00000080
        /*0048*/ 	.word	0x00000001
        /*004c*/ 	.word	0x00000001


	//----- nvinfo : EIATTR_CRS_STACK_SIZE
	.align		4
.L_1191:
        /*0050*/ 	.byte	0x04, 0x1e
        /*0052*/ 	.short	(.L_1193 - .L_1192)
.L_1192:
        /*0054*/ 	.word	0x00000000


	//----- nvinfo : EIATTR_CBANK_PARAM_SIZE
	.align		4
.L_1193:
        /*0058*/ 	.byte	0x03, 0x19
        /*005a*/ 	.short	0x0228


	//----- nvinfo : EIATTR_PARAM_CBANK
	.align		4
        /*005c*/ 	.byte	0x04, 0x0a
        /*005e*/ 	.short	(.L_1195 - .L_1194)
	.align		4
.L_1194:
        /*0060*/ 	.word	index@(.nv.constant0._ZN2at6native18elementwise_kernelILi128ELi4EZNS0_22gpu_kernel_impl_nocastIZZZNS0_65_GLOBAL__N__cd49fe81_27_ActivationSoftplusKernel_cu_f5210f67_354515softplus_kernelERNS_18TensorIteratorBaseERKN3c106ScalarES9_ENKUlvE_clEvENKUlvE1_clEvEUlNS6_4HalfEE_EEvS5_RKT_EUliE_EEviT1_)
        /*0064*/ 	.short	0x0210
        /*0066*/ 	.short	0x0228


	//----- nvinfo : EIATTR_SW_WAR
	.align		4
.L_1195:
        /*0068*/ 	.byte	0x04, 0x36
        /*006a*/ 	.short	(.L_1197 - .L_1196)
.L_1196:
        /*006c*/ 	.word	0x00000008
.L_1197:


//--------------------- .nv.info._ZN2at6native27unrolled_elementwise_kernelIZZZNS0_65_GLOBAL__N__cd49fe81_27_ActivationSoftplusKernel_cu_f5210f67_354515softplus_kernelERNS_18TensorIteratorBaseERKN3c106ScalarES8_ENKUlvE_clEvENKUlvE1_clEvEUlNS5_4HalfEE_St5arrayIPcLm2EELi4E23TrivialOffsetCalculatorILi1EjESH_NS0_6memory15LoadWithoutCastENSI_16StoreWithoutCastEEEviT_T0_T2_T3_T4_T5_ --------------------------
	.section	.nv.info._ZN2at6native27unrolled_elementwise_kernelIZZZNS0_65_GLOBAL__N__cd49fe81_27_ActivationSoftplusKernel_cu_f5210f67_354515softplus_kernelERNS_18TensorIteratorBaseERKN3c106ScalarES8_ENKUlvE_clEvENKUlvE1_clEvEUlNS5_4HalfEE_St5arrayIPcLm2EELi4E23TrivialOffsetCalculatorILi1EjESH_NS0_6memory15LoadWithoutCastENSI_16StoreWithoutCastEEEviT_T0_T2_T3_T4_T5_,"",@"SHT_CUDA_INFO"
	.sectionflags	@""
	.align	4


	//----- nvinfo : EIATTR_CUDA_API_VERSION
	.align		4
        /*0000*/ 	.byte	0x04, 0x37
        /*0002*/ 	.short	(.L_1199 - .L_1198)
.L_1198:
        /*0004*/ 	.word	0x00000082


	//----- nvinfo : EIATTR_KPARAM_INFO
	.align		4
.L_1199:
        /*0008*/ 	.byte	0x04, 0x17
        /*000a*/ 	.short	(.L_1201 - .L_1200)
.L_1200:
        /*000c*/ 	.word	0x00000000
        /*0010*/ 	.short	0x0006
        /*0012*/ 	.short	0x002b
        /*0014*/ 	.byte	0x00, 0xf0, 0x05, 0x00


	//----- nvinfo : EIATTR_KPARAM_INFO
	.align		4
.L_1201:
        /*0018*/ 	.byte	0x04, 0x17
        /*001a*/ 	.short	(.L_1203 - .L_1202)
.L_1202:
        /*001c*/ 	.word	0x00000000
        /*0020*/ 	.short	0x0005
        /*0022*/ 	.short	0x002a
        /*0024*/ 	.byte	0x00, 0xf0, 0x05, 0x00


	//----- nvinfo : EIATTR_KPARAM_INFO
	.align		4
.L_1203:
        /*0028*/ 	.byte	0x04, 0x17
        /*002a*/ 	.short	(.L_1205 - .L_1204)
.L_1204:
        /*002c*/ 	.word	0x00000000
        /*0030*/ 	.short	0x0004
        /*0032*/ 	.short	0x0029
        /*0034*/ 	.byte	0x00, 0xf0, 0x05, 0x00


	//----- nvinfo : EIATTR_KPARAM_INFO
	.align		4
.L_1205:
        /*0038*/ 	.byte	0x04, 0x17
        /*003a*/ 	.short	(.L_1207 - .L_1206)
.L_1206:
        /*003c*/ 	.word	0x00000000
        /*0040*/ 	.short	0x0003
        /*0042*/ 	.short	0x0028
        /*0044*/ 	.byte	0x00, 0xf0, 0x05, 0x00


	//----- nvinfo : EIATTR_KPARAM_INFO
	.align		4
.L_1207:
        /*0048*/ 	.byte	0x04, 0x17
        /*004a*/ 	.short	(.L_1209 - .L_1208)
.L_1208:
        /*004c*/ 	.word	0x00000000
        /*0050*/ 	.short	0x0002
        /*0052*/ 	.short	0x0018
        /*0054*/ 	.byte	0x00, 0xf0, 0x41, 0x00


	//----- nvinfo : EIATTR_KPARAM_INFO
	.align		4
.L_1209:
        /*0058*/ 	.byte	0x04, 0x17
        /*005a*/ 	.short	(.L_1211 - .L_1210)
.L_1210:
        /*005c*/ 	.word	0x00000000
        /*0060*/ 	.short	0x0001
        /*0062*/ 	.short	0x0008
        /*0064*/ 	.byte	0x00, 0xf0, 0x41, 0x00


	//----- nvinfo : EIATTR_KPARAM_INFO
	.align		4
.L_1211:
        /*0068*/ 	.byte	0x04, 0x17
        /*006a*/ 	.short	(.L_1213 - .L_1212)
.L_1212:
        /*006c*/ 	.word	0x00000000
        /*0070*/ 	.short	0x0000
        /*0072*/ 	.short	0x0000
        /*0074*/ 	.byte	0x00, 0xf0, 0x11, 0x00


	//----- nvinfo : EIATTR_SPARSE_MMA_MASK
	.align		4
.L_1213:
        /*0078*/ 	.byte	0x03, 0x50
        /*007a*/ 	.short	0x0000


	//----- nvinfo : EIATTR_MAXREG_COUNT
	.align		4
        /*007c*/ 	.byte	0x03, 0x1b
        /*007e*/ 	.short	0x00ff


	//----- nvinfo : EIATTR_MERCURY_ISA_VERSION
	.align		4
        /*0080*/ 	.byte	0x03, 0x5f
        /*0082*/ 	.short	0x0101


	//----- nvinfo : EIATTR_EXIT_INSTR_OFFSETS
	.align		4
        /*0084*/ 	.byte	0x04, 0x1c
        /*0086*/ 	.short	(.L_1215 - .L_1214)


	//   ....[0]....
.L_1214:
        /*0088*/ 	.word	0x00000f50


	//   ....[1]....
        /*008c*/ 	.word	0x00000fa0


	//----- nvinfo : EIATTR_MAX_THREADS
	.align		4
.L_1215:
        /*0090*/ 	.byte	0x04, 0x05
        /*0092*/ 	.short	(.L_1217 - .L_1216)
.L_1216:
        /*0094*/ 	.word	0x00000080
        /*0098*/ 	.word	0x00000001
        /*009c*/ 	.word	0x00000001


	//----- nvinfo : EIATTR_CRS_STACK_SIZE
	.align		4
.L_1217:
        /*00a0*/ 	.byte	0x04, 0x1e
        /*00a2*/ 	.short	(.L_1219 - .L_1218)
.L_1218:
        /*00a4*/ 	.word	0x00000000


	//----- nvinfo : EIATTR_CBANK_PARAM_SIZE
	.align		4
.L_1219:
        /*00a8*/ 	.byte	0x03, 0x19
        /*00aa*/ 	.short	0x002c


	//----- nvinfo : EIATTR_PARAM_CBANK
	.align		4
        /*00ac*/ 	.byte	0x04, 0x0a
        /*00ae*/ 	.short	(.L_1221 - .L_1220)
	.align		4
.L_1220:
        /*00b0*/ 	.word	index@(.nv.constant0._ZN2at6native27unrolled_elementwise_kernelIZZZNS0_65_GLOBAL__N__cd49fe81_27_ActivationSoftplusKernel_cu_f5210f67_354515softplus_kernelERNS_18TensorIteratorBaseERKN3c106ScalarES8_ENKUlvE_clEvENKUlvE1_clEvEUlNS5_4HalfEE_St5arrayIPcLm2EELi4E23TrivialOffsetCalculatorILi1EjESH_NS0_6memory15LoadWithoutCastENSI_16StoreWithoutCastEEEviT_T0_T2_T3_T4_T5_)
        /*00b4*/ 	.short	0x0210
        /*00b6*/ 	.short	0x002c


	//----- nvinfo : EIATTR_SW_WAR
	.align		4
.L_1221:
        /*00b8*/ 	.byte	0x04, 0x36
        /*00ba*/ 	.short	(.L_1223 - .L_1222)
.L_1222:
        /*00bc*/ 	.word	0x00000008
.L_1223:


//--------------------- .nv.info._ZN2at6native29vectorized_elementwise_kernelILi2EZZZNS0_65_GLOBAL__N__cd49fe81_27_ActivationSoftplusKernel_cu_f5210f67_354515softplus_kernelERNS_18TensorIteratorBaseERKN3c106ScalarES8_ENKUlvE_clEvENKUlvE1_clEvEUlNS5_4HalfEE_St5arrayIPcLm2EEEEviT0_T1_ --------------------------
	.section	.nv.info._ZN2at6native29vectorized_elementwise_kernelILi2EZZZNS0_65_GLOBAL__N__cd49fe81_27_ActivationSoftplusKernel_cu_f5210f67_354515softplus_kernelERNS_18TensorIteratorBaseERKN3c106ScalarES8_ENKUlvE_clEvENKUlvE1_clEvEUlNS5_4HalfEE_St5arrayIPcLm2EEEEviT0_T1_,"",@"SHT_CUDA_INFO"
	.sectionflags	@""
	.align	4


	//----- nvinfo : EIATTR_CUDA_API_VERSION
	.align		4
        /*0000*/ 	.byte	0x04, 0x37
        /*0002*/ 	.short	(.L_1225 - .L_1224)
.L_1224:
        /*0004*/ 	.word	0x00000082


	//----- nvinfo : EIATTR_KPARAM_INFO
	.align		4
.L_1225:
        /*0008*/ 	.byte	0x04, 0x17
        /*000a*/ 	.short	(.L_1227 - .L_1226)
.L_1226:
        /*000c*/ 	.word	0x00000000
        /*0010*/ 	.short	0x0002
        /*0012*/ 	.short	0x0018
        /*0014*/ 	.byte	0x00, 0xf0, 0x41, 0x00


	//----- nvinfo : EIATTR_KPARAM_INFO
	.align		4
.L_1227:
        /*0018*/ 	.byte	0x04, 0x17
        /*001a*/ 	.short	(.L_1229 - .L_1228)
.L_1228:
        /*001c*/ 	.word	0x00000000
        /*0020*/ 	.short	0x0001
        /*0022*/ 	.short	0x0008
        /*0024*/ 	.byte	0x00, 0xf0, 0x41, 0x00


	//----- nvinfo : EIATTR_KPARAM_INFO
	.align		4
.L_1229:
        /*0028*/ 	.byte	0x04, 0x17
        /*002a*/ 	.short	(.L_1231 - .L_1230)
.L_1230:
        /*002c*/ 	.word	0x00000000
        /*0030*/ 	.short	0x0000
        /*0032*/ 	.short	0x0000
        /*0034*/ 	.byte	0x00, 0xf0, 0x11, 0x00


	//----- nvinfo : EIATTR_SPARSE_MMA_MASK
	.align		4
.L_1231:
        /*0038*/ 	.byte	0x03, 0x50
        /*003a*/ 	.short	0x0000


	//----- nvinfo : EIATTR_MAXREG_COUNT
	.align		4
        /*003c*/ 	.byte	0x03, 0x1b
        /*003e*/ 	.short	0x00ff


	//----- nvinfo : EIATTR_MERCURY_ISA_VERSION
	.align		4
        /*0040*/ 	.byte	0x03, 0x5f
        /*0042*/ 	.short	0x0101


	//----- nvinfo : EIATTR_EXIT_INSTR_OFFSETS
	.align		4
        /*0044*/ 	.byte	0x04, 0x1c
        /*0046*/ 	.short	(.L_1233 - .L_1232)


	//   ....[0]....
.L_1232:
        /*0048*/ 	.word	0x00001640


	//   ....[1]....
        /*004c*/ 	.word	0x00003510


	//   ....[2]....
        /*0050*/ 	.word	0x00003560


	//----- nvinfo : EIATTR_MAX_THREADS
	.align		4
.L_1233:
        /*0054*/ 	.byte	0x04, 0x05
        /*0056*/ 	.short	(.L_1235 - .L_1234)
.L_1234:
        /*0058*/ 	.word	0x00000080
        /*005c*/ 	.word	0x00000001
        /*0060*/ 	.word	0x00000001


	//----- nvinfo : EIATTR_CRS_STACK_SIZE
	.align		4
.L_1235:
        /*0064*/ 	.byte	0x04, 0x1e
        /*0066*/ 	.short	(.L_1237 - .L_1236)
.L_1236:
        /*0068*/ 	.word	0x00000000


	//----- nvinfo : EIATTR_CBANK_PARAM_SIZE
	.align		4
.L_1237:
        /*006c*/ 	.byte	0x03, 0x19
        /*006e*/ 	.short	0x0028


	//----- nvinfo : EIATTR_PARAM_CBANK
	.align		4
        /*0070*/ 	.byte	0x04, 0x0a
        /*0072*/ 	.short	(.L_1239 - .L_1238)
	.align		4
.L_1238:
        /*0074*/ 	.word	index@(.nv.constant0._ZN2at6native29vectorized_elementwise_kernelILi2EZZZNS0_65_GLOBAL__N__cd49fe81_27_ActivationSoftplusKernel_cu_f5210f67_354515softplus_kernelERNS_18TensorIteratorBaseERKN3c106ScalarES8_ENKUlvE_clEvENKUlvE1_clEvEUlNS5_4HalfEE_St5arrayIPcLm2EEEEviT0_T1_)
        /*0078*/ 	.short	0x0210
        /*007a*/ 	.short	0x0028


	//----- nvinfo : EIATTR_SW_WAR
	.align		4
.L_1239:
        /*007c*/ 	.byte	0x04, 0x36
        /*007e*/ 	.short	(.L_1241 - .L_1240)
.L_1240:
        /*0080*/ 	.word	0x00000008
.L_1241:


//--------------------- .nv.info._ZN2at6native29vectorized_elementwise_kernelILi4EZZZNS0_65_GLOBAL__N__cd49fe81_27_ActivationSoftplusKernel_cu_f5210f67_354515softplus_kernelERNS_18TensorIteratorBaseERKN3c106ScalarES8_ENKUlvE_clEvENKUlvE1_clEvEUlNS5_4HalfEE_St5arrayIPcLm2EEEEviT0_T1_ --------------------------
	.section	.nv.info._ZN2at6native29vectorized_elementwise_kernelILi4EZZZNS0_65_GLOBAL__N__cd49fe81_27_ActivationSoftplusKernel_cu_f5210f67_354515softplus_kernelERNS_18TensorIteratorBaseERKN3c106ScalarES8_ENKUlvE_clEvENKUlvE1_clEvEUlNS5_4HalfEE_St5arrayIPcLm2EEEEviT0_T1_,"",@"SHT_CUDA_INFO"
	.sectionflags	@""
	.align	4


	//----- nvinfo : EIATTR_CUDA_API_VERSION
	.align		4
        /*0000*/ 	.byte	0x04, 0x37
        /*0002*/ 	.short	(.L_1243 - .L_1242)
.L_1242:
        /*0004*/ 	.word	0x00000082


	//----- nvinfo : EIATTR_KPARAM_INFO
	.align		4
.L_1243:
        /*0008*/ 	.byte	0x04, 0x17
        /*000a*/ 	.short	(.L_1245 - .L_1244)
.L_1244:
        /*000c*/ 	.word	0x00000000
        /*0010*/ 	.short	0x0002
        /*0012*/ 	.short	0x0018
        /*0014*/ 	.byte	0x00, 0xf0, 0x41, 0x00


	//----- nvinfo : EIATTR_KPARAM_INFO
	.align		4
.L_1245:
        /*0018*/ 	.byte	0x04, 0x17
        /*001a*/ 	.short	(.L_1247 - .L_1246)
.L_1246:
        /*001c*/ 	.word	0x00000000
        /*0020*/ 	.short	0x0001
        /*0022*/ 	.short	0x0008
        /*0024*/ 	.byte	0x00, 0xf0, 0x41, 0x00


	//----- nvinfo : EIATTR_KPARAM_INFO
	.align		4
.L_1247:
        /*0028*/ 	.byte	0x04, 0x17
        /*002a*/ 	.short	(.L_1249 - .L_1248)
.L_1248:
        /*002c*/ 	.word	0x00000000
        /*0030*/ 	.short	0x0000
        /*0032*/ 	.short	0x0000
        /*0034*/ 	.byte	0x00, 0xf0, 0x11, 0x00


	//----- nvinfo : EIATTR_SPARSE_MMA_MASK
	.align		4
.L_1249:
        /*0038*/ 	.byte	0x03, 0x50
        /*003a*/ 	.short	0x0000


	//----- nvinfo : EIATTR_MAXREG_COUNT
	.align		4
        /*003c*/ 	.byte	0x03, 0x1b
        /*003e*/ 	.short	0x00ff


	//----- nvinfo : EIATTR_MERCURY_ISA_VERSION
	.align		4
        /*0040*/ 	.byte	0x03, 0x5f
        /*0042*/ 	.short	0x0101


	//----- nvinfo : EIATTR_EXIT_INSTR_OFFSETS
	.align		4
        /*0044*/ 	.byte	0x04, 0x1c
        /*0046*/ 	.short	(.L_1251 - .L_1250)


	//   ....[0]....
.L_1250:
        /*0048*/ 	.word	0x00001600


	//   ....[1]....
        /*004c*/ 	.word	0x000034d0


	//   ....[2]....
        /*0050*/ 	.word	0x00003520


	//----- nvinfo : EIATTR_MAX_THREADS
	.align		4
.L_1251:
        /*0054*/ 	.byte	0x04, 0x05
        /*0056*/ 	.short	(.L_1253 - .L_1252)
.L_1252:
        /*0058*/ 	.word	0x00000080
        /*005c*/ 	.word	0x00000001
        /*0060*/ 	.word	0x00000001


	//----- nvinfo : EIATTR_CRS_STACK_SIZE
	.align		4
.L_1253:
        /*0064*/ 	.byte	0x04, 0x1e
        /*0066*/ 	.short	(.L_1255 - .L_1254)
.L_1254:
        /*0068*/ 	.word	0x00000000


	//----- nvinfo : EIATTR_CBANK_PARAM_SIZE
	.align		4
.L_1255:
        /*006c*/ 	.byte	0x03, 0x19
        /*006e*/ 	.short	0x0028


	//----- nvinfo : EIATTR_PARAM_CBANK
	.align		4
        /*0070*/ 	.byte	0x04, 0x0a
        /*0072*/ 	.short	(.L_1257 - .L_1256)
	.align		4
.L_1256:
        /*0074*/ 	.word	index@(.nv.constant0._ZN2at6native29vectorized_elementwise_kernelILi4EZZZNS0_65_GLOBAL__N__cd49fe81_27_ActivationSoftplusKernel_cu_f5210f67_354515softplus_kernelERNS_18TensorIteratorBaseERKN3c106ScalarES8_ENKUlvE_clEvENKUlvE1_clEvEUlNS5_4HalfEE_St5arrayIPcLm2EEEEviT0_T1_)
        /*0078*/ 	.short	0x0210
        /*007a*/ 	.short	0x0028


	//----- nvinfo : EIATTR_SW_WAR
	.align		4
.L_1257:
        /*007c*/ 	.byte	0x04, 0x36
        /*007e*/ 	.short	(.L_1259 - .L_1258)
.L_1258:
        /*0080*/ 	.word	0x00000008
.L_1259:


//--------------------- .nv.info._ZN2at6native29vectorized_elementwise_kernelILi8EZZZNS0_65_GLOBAL__N__cd49fe81_27_ActivationSoftplusKernel_cu_f5210f67_354515softplus_kernelERNS_18TensorIteratorBaseERKN3c106ScalarES8_ENKUlvE_clEvENKUlvE1_clEvEUlNS5_4HalfEE_St5arrayIPcLm2EEEEviT0_T1_ --------------------------
	.section	.nv.info._ZN2at6native29vectorized_elementwise_kernelILi8EZZZNS0_65_GLOBAL__N__cd49fe81_27_ActivationSoftplusKernel_cu_f5210f67_354515softplus_kernelERNS_18TensorIteratorBaseERKN3c106ScalarES8_ENKUlvE_clEvENKUlvE1_clEvEUlNS5_4HalfEE_St5arrayIPcLm2EEEEviT0_T1_,"",@"SHT_CUDA_INFO"
	.sectionflags	@""
	.align	4


	//----- nvinfo : EIATTR_CUDA_API_VERSION
	.align		4
        /*0000*/ 	.byte	0x04, 0x37
        /*0002*/ 	.short	(.L_1261 - .L_1260)
.L_1260:
        /*0004*/ 	.word	0x00000082


	//----- nvinfo : EIATTR_KPARAM_INFO
	.align		4
.L_1261:
        /*0008*/ 	.byte	0x04, 0x17
        /*000a*/ 	.short	(.L_1263 - .L_1262)
.L_1262:
        /*000c*/ 	.word	0x00000000
        /*0010*/ 	.short	0x0002
        /*0012*/ 	.short	0x0018
        /*0014*/ 	.byte	0x00, 0xf0, 0x41, 0x00


	//----- nvinfo : EIATTR_KPARAM_INFO
	.align		4
.L_1263:
        /*0018*/ 	.byte	0x04, 0x17
        /*001a*/ 	.short	(.L_1265 - .L_1264)
.L_1264:
        /*001c*/ 	.word	0x00000000
        /*0020*/ 	.short	0x0001
        /*0022*/ 	.short	0x0008
        /*0024*/ 	.byte	0x00, 0xf0, 0x41, 0x00


	//----- nvinfo : EIATTR_KPARAM_INFO
	.align		4
.L_1265:
        /*0028*/ 	.byte	0x04, 0x17
        /*002a*/ 	.short	(.L_1267 - .L_1266)
.L_1266:
        /*002c*/ 	.word	0x00000000
        /*0030*/ 	.short	0x0000
        /*0032*/ 	.short	0x0000
        /*0034*/ 	.byte	0x00, 0xf0, 0x11, 0x00


	//----- nvinfo : EIATTR_SPARSE_MMA_MASK
	.align		4
.L_1267:
        /*0038*/ 	.byte	0x03, 0x50
        /*003a*/ 	.short	0x0000


	//----- nvinfo : EIATTR_MAXREG_COUNT
	.align		4
        /*003c*/ 	.byte	0x03, 0x1b
        /*003e*/ 	.short	0x00ff


	//----- nvinfo : EIATTR_MERCURY_ISA_VERSION
	.align		4
        /*0040*/ 	.byte	0x03, 0x5f
        /*0042*/ 	.short	0x0101


	//----- nvinfo : EIATTR_EXIT_INSTR_OFFSETS
	.align		4
        /*0044*/ 	.byte	0x04, 0x1c
        /*0046*/ 	.short	(.L_1269 - .L_1268)


	//   ....[0]....
.L_1268:
        /*0048*/ 	.word	0x000015e0


	//   ....[1]....
        /*004c*/ 	.word	0x000034b0


	//   ....[2]....
        /*0050*/ 	.word	0x00003500


	//----- nvinfo : EIATTR_MAX_THREADS
	.align		4
.L_1269:
        /*0054*/ 	.byte	0x04, 0x05
        /*0056*/ 	.short	(.L_1271 - .L_1270)
.L_1270:
        /*0058*/ 	.word	0x00000080
        /*005c*/ 	.word	0x00000001
        /*0060*/ 	.word	0x00000001


	//----- nvinfo : EIATTR_CRS_STACK_SIZE
	.align		4
.L_1271:
        /*0064*/ 	.byte	0x04, 0x1e
        /*0066*/ 	.short	(.L_1273 - .L_1272)
.L_1272:
        /*0068*/ 	.word	0x00000000


	//----- nvinfo : EIATTR_CBANK_PARAM_SIZE
	.align		4
.L_1273:
        /*006c*/ 	.byte	0x03, 0x19
        /*006e*/ 	.short	0x0028


	//----- nvinfo : EIATTR_PARAM_CBANK
	.align		4
        /*0070*/ 	.byte	0x04, 0x0a
        /*0072*/ 	.short	(.L_1275 - .L_1274)
	.align		4
.L_1274:
        /*0074*/ 	.word	index@(.nv.constant0._ZN2at6native29vectorized_elementwise_kernelILi8EZZZNS0_65_GLOBAL__N__cd49fe81_27_ActivationSoftplusKernel_cu_f5210f67_354515softplus_kernelERNS_18TensorIteratorBaseERKN3c106ScalarES8_ENKUlvE_clEvENKUlvE1_clEvEUlNS5_4HalfEE_St5arrayIPcLm2EEEEviT0_T1_)
        /*0078*/ 	.short	0x0210
        /*007a*/ 	.short	0x0028


	//----- nvinfo : EIATTR_SW_WAR
	.align		4
.L_1275:
        /*007c*/ 	.byte	0x04, 0x36
        /*007e*/ 	.short	(.L_1277 - .L_1276)
.L_1276:
        /*0080*/ 	.word	0x00000008
.L_1277:


//--------------------- .nv.info._ZN2at6native18elementwise_kernelILi128ELi4EZNS0_15gpu_kernel_implIZZZNS0_65_GLOBAL__N__cd49fe81_27_ActivationSoftplusKernel_cu_f5210f67_354515softplus_kernelERNS_18TensorIteratorBaseERKN3c106ScalarES9_ENKUlvE_clEvENKUlvE0_clEvEUlfE_EEvS5_RKT_EUliE_EEviT1_ --------------------------
	.section	.nv.info._ZN2at6native18elementwise_kernelILi128ELi4EZNS0_15gpu_kernel_implIZZZNS0_65_GLOBAL__N__cd49fe81_27_ActivationSoftplusKernel_cu_f5210f67_354515softplus_kernelERNS_18TensorIteratorBaseERKN3c106ScalarES9_ENKUlvE_clEvENKUlvE0_clEvEUlfE_EEvS5_RKT_EUliE_EEviT1_,"",@"SHT_CUDA_INFO"
	.sectionflags	@""
	.align	4


	//----- nvinfo : EIATTR_CUDA_API_VERSION
	.align		4
        /*0000*/ 	.byte	0x04, 0x37
        /*0002*/ 	.short	(.L_1279 - .L_1278)
.L_1278:
        /*0004*/ 	.word	0x00000082


	//----- nvinfo : EIATTR_KPARAM_INFO
	.align		4
.L_1279:
        /*0008*/ 	.byte	0x04, 0x17
        /*000a*/ 	.short	(.L_1281 - .L_1280)
.L_1280:
        /*000c*/ 	.word	0x00000000
        /*0010*/ 	.short	0x0001
        /*0012*/ 	.short	0x0008
        /*0014*/ 	.byte	0x00, 0xf0, 0xa1, 0x08


	//----- nvinfo : EIATTR_KPARAM_INFO
	.align		4
.L_1281:
        /*0018*/ 	.byte	0x04, 0x17
        /*001a*/ 	.short	(.L_1283 - .L_1282)
.L_1282:
        /*001c*/ 	.word	0x00000000
        /*0020*/ 	.short	0x0000
        /*0022*/ 	.short	0x0000
        /*0024*/ 	.byte	0x00, 0xf0, 0x11, 0x00


	//----- nvinfo : EIATTR_SPARSE_MMA_MASK
	.align		4
.L_1283:
        /*0028*/ 	.byte	0x03, 0x50
        /*002a*/ 	.short	0x0000


	//----- nvinfo : EIATTR_MAXREG_COUNT
	.align		4
        /*002c*/ 	.byte	0x03, 0x1b
        /*002e*/ 	.short	0x0080


	//----- nvinfo : EIATTR_EXTERNS
	.align		4
        /*0030*/ 	.byte	0x04, 0x0f
        /*0032*/ 	.short	(.L_1285 - .L_1284)


	//   ....[0]....
	.align		4
.L_1284:
        /*0034*/ 	.word	index@(__assertfail)


	//----- nvinfo : EIATTR_MERCURY_ISA_VERSION
	.align		4
.L_1285:
        /*0038*/ 	.byte	0x03, 0x5f
        /*003a*/ 	.short	0x0101


	//----- nvinfo : EIATTR_SYSCALL_OFFSETS
	.align		4
        /*003c*/ 	.byte	0x04, 0x46
        /*003e*/ 	.short	(.L_1287 - .L_1286)


	//   ....[0]....
.L_1286:
        /*0040*/ 	.word	0x00002170


	//   ....[1]....
        /*0044*/ 	.word	0x00003250


	//   ....[2]....
        /*0048*/ 	.word	0x000053e0


	//   ....[3]....
        /*004c*/ 	.word	0x000064c0


	//   ....[4]....
        /*0050*/ 	.word	0x00008640


	//   ....[5]....
        /*0054*/ 	.word	0x00009720


	//   ....[6]....
        /*0058*/ 	.word	0x0000b890


	//   ....[7]....
        /*005c*/ 	.word	0x0000c970


	//----- nvinfo : EIATTR_EXIT_INSTR_OFFSETS
	.align		4
.L_1287:
        /*0060*/ 	.byte	0x04, 0x1c
        /*0062*/ 	.short	(.L_1289 - .L_1288)


	//   ....[0]....
.L_1288:
        /*0064*/ 	.word	0x000097d0


	//   ....[1]....
        /*0068*/ 	.word	0x0000bc90


	//   ....[2]....
        /*006c*/ 	.word	0x0000bcd0


	//   ....[3]....
        /*0070*/ 	.word	0x0000bd60


	//   ....[4]....
        /*0074*/ 	.word	0x0000bd90


	//   ....[5]....
        /*0078*/ 	.word	0x0000bdc0


	//   ....[6]....
        /*007c*/ 	.word	0x0000be40


	//   ....[7]....
        /*0080*/ 	.word	0x0000be70


	//   ....[8]....
        /*0084*/ 	.word	0x0000bf00


	//   ....[9]....
        /*0088*/ 	.word	0x0000bf40


	//   ....[10]....
        /*008c*/ 	.word	0x0000bf80


	//   ....[11]....
        /*0090*/ 	.word	0x0000c040


	//   ....[12]....
        /*0094*/ 	.word	0x0000c090


	//   ....[13]....
        /*0098*/ 	.word	0x0000c210


	//   ....[14]....
        /*009c*/ 	.word	0x0000c360


	//   ....[15]....
        /*00a0*/ 	.word	0x0000c390


	//   ....[16]....
        /*00a4*/ 	.word	0x0000c440


	//   ....[17]....
        /*00a8*/ 	.word	0x0000c5b0


	//   ....[18]....
        /*00ac*/ 	.word	0x0000c720


	//   ....[19]....
        /*00b0*/ 	.word	0x0000c870


	//   ....[20]....
        /*00b4*/ 	.word	0x0000c980


	//   ....[21]....
        /*00b8*/ 	.word	0x0000c9b0


	//   ....[22]....
        /*00bc*/ 	.word	0x0000c9e0


	//----- nvinfo : EIATTR_MAX_THREADS
	.align		4
.L_1289:
        /*00c0*/ 	.byte	0x04, 0x05
        /*00c2*/ 	.short	(.L_1291 - .L_1290)
.L_1290:
        /*00c4*/ 	.word	0x00000080
        /*00c8*/ 	.word	0x00000001
        /*00cc*/ 	.word	0x00000001


	//----- nvinfo : EIATTR_CRS_STACK_SIZE
	.align		4
.L_1291:
        /*00d0*/ 	.byte	0x04, 0x1e
        /*00d2*/ 	.short	(.L_1293 - .L_1292)
.L_1292:
        /*00d4*/ 	.word	0x00000000


	//----- nvinfo : EIATTR_CBANK_PARAM_SIZE
	.align		4
.L_1293:
        /*00d8*/ 	.byte	0x03, 0x19
        /*00da*/ 	.short	0x0230


	//----- nvinfo : EIATTR_PARAM_CBANK
	.align		4
        /*00dc*/ 	.byte	0x04, 0x0a
        /*00de*/ 	.short	(.L_1295 - .L_1294)
	.align		4
.L_1294:
        /*00e0*/ 	.word	index@(.nv.constant0._ZN2at6native18elementwise_kernelILi128ELi4EZNS0_15gpu_kernel_implIZZZNS0_65_GLOBAL__N__cd49fe81_27_ActivationSoftplusKernel_cu_f5210f67_354515softplus_kernelERNS_18TensorIteratorBaseERKN3c106ScalarES9_ENKUlvE_clEvENKUlvE0_clEvEUlfE_EEvS5_RKT_EUliE_EEviT1_)
        /*00e4*/ 	.short	0x0210
        /*00e6*/ 	.short	0x0230


	//----- nvinfo : EIATTR_SW_WAR
	.align		4
.L_1295:
        /*00e8*/ 	.byte	0x04, 0x36
        /*00ea*/ 	.short	(.L_1297 - .L_1296)
.L_1296:
        /*00ec*/ 	.word	0x00000008
.L_1297:


//--------------------- .nv.info._ZN2at6native27unrolled_elementwise_kernelIZZZNS0_65_GLOBAL__N__cd49fe81_27_ActivationSoftplusKernel_cu_f5210f67_354515softplus_kernelERNS_18TensorIteratorBaseERKN3c106ScalarES8_ENKUlvE_clEvENKUlvE0_clEvEUlfE_St5arrayIPcLm2EELi4E23TrivialOffsetCalculatorILi1EjESG_NS0_6memory12LoadWithCastILi1EEENSH_13StoreWithCastILi1EEEEEviT_T0_T2_T3_T4_T5_ --------------------------
	.section	.nv.info._ZN2at6native27unrolled_elementwise_kernelIZZZNS0_65_GLOBAL__N__cd49fe81_27_ActivationSoftplusKernel_cu_f5210f67_354515softplus_kernelERNS_18TensorIteratorBaseERKN3c106ScalarES8_ENKUlvE_clEvENKUlvE0_clEvEUlfE_St5arrayIPcLm2EELi4E23TrivialOffsetCalculatorILi1EjESG_NS0_6memory12LoadWithCastILi1EEENSH_13StoreWithCastILi1EEEEEviT_T0_T2_T3_T4_T5_,"",@"SHT_CUDA_INFO"
	.sectionflags	@""
	.align	4


	//----- nvinfo : EIATTR_CUDA_API_VERSION
	.align		4
        /*0000*/ 	.byte	0x04, 0x37
        /*0002*/ 	.short	(.L_1299 - .L_1298)
.L_1298:
        /*0004*/ 	.word	0x00000082


	//----- nvinfo : EIATTR_KPARAM_INFO
	.align		4
.L_1299:
        /*0008*/ 	.byte	0x04, 0x17
        /*000a*/ 	.short	(.L_1301 - .L_1300)
.L_1300:
        /*000c*/ 	.word	0x00000000
        /*0010*/ 	.short	0x0006
        /*0012*/ 	.short	0x0034
        /*0014*/ 	.byte	0x00, 0xf0, 0x21, 0x00


	//----- nvinfo : EIATTR_KPARAM_INFO
	.align		4
.L_1301:
        /*0018*/ 	.byte	0x04, 0x17
        /*001a*/ 	.short	(.L_1303 - .L_1302)
.L_1302:
        /*001c*/ 	.word	0x00000000
        /*0020*/ 	.short	0x0005
        /*0022*/ 	.short	0x002c
        /*0024*/ 	.byte	0x00, 0xf0, 0x21, 0x00


	//----- nvinfo : EIATTR_KPARAM_INFO
	.align		4
.L_1303:
        /*0028*/ 	.byte	0x04, 0x17
        /*002a*/ 	.short	(.L_1305 - .L_1304)
.L_1304:
        /*002c*/ 	.word	0x00000000
        /*0030*/ 	.short	0x0004
        /*0032*/ 	.short	0x0029
        /*0034*/ 	.byte	0x00, 0xf0, 0x05, 0x00


	//----- nvinfo : EIATTR_KPARAM_INFO
	.align		4
.L_1305:
        /*0038*/ 	.byte	0x04, 0x17
        /*003a*/ 	.short	(.L_1307 - .L_1306)
.L_1306:
        /*003c*/ 	.word	0x00000000
        /*0040*/ 	.short	0x0003
        /*0042*/ 	.short	0x0028
        /*0044*/ 	.byte	0x00, 0xf0, 0x05, 0x00


	//----- nvinfo : EIATTR_KPARAM_INFO
	.align		4
.L_1307:
        /*0048*/ 	.byte	0x04, 0x17
        /*004a*/ 	.short	(.L_1309 - .L_1308)
.L_1308:
        /*004c*/ 	.word	0x00000000
        /*0050*/ 	.short	0x0002
        /*0052*/ 	.short	0x0018
        /*0054*/ 	.byte	0x00, 0xf0, 0x41, 0x00


	//----- nvinfo : EIATTR_KPARAM_INFO
	.align		4
.L_1309:
        /*0058*/ 	.byte	0x04, 0x17
        /*005a*/ 	.short	(.L_1311 - .L_1310)
.L_1310:
        /*005c*/ 	.word	0x00000000
        /*0060*/ 	.short	0x0001
        /*0062*/ 	.short	0x0008
        /*0064*/ 	.byte	0x00, 0xf0, 0x41, 0x00


	//----- nvinfo : EIATTR_KPARAM_INFO
	.align		4
.L_1311:
        /*0068*/ 	.byte	0x04, 0x17
        /*006a*/ 	.short	(.L_1313 - .L_1312)
.L_1312:
        /*006c*/ 	.word	0x00000000
        /*0070*/ 	.short	0x0000
        /*0072*/ 	.short	0x0000
        /*0074*/ 	.byte	0x00, 0xf0, 0x11, 0x00


	//----- nvinfo : EIATTR_SPARSE_MMA_MASK
	.align		4
.L_1313:
        /*0078*/ 	.byte	0x03, 0x50
        /*007a*/ 	.short	0x0000


	//----- nvinfo : EIATTR_MAXREG_COUNT
	.align		4
        /*007c*/ 	.byte	0x03, 0x1b
        /*007e*/ 	.short	0x00ff


	//----- nvinfo : EIATTR_EXTERNS
	.align		4
        /*0080*/ 	.byte	0x04, 0x0f
        /*0082*/ 	.short	(.L_1315 - .L_1314)


	//   ....[0]....
	.align		4
.L_1314:
        /*0084*/ 	.word	index@(__assertfail)


	//----- nvinfo : EIATTR_MERCURY_ISA_VERSION
	.align		4
.L_1315:
        /*0088*/ 	.byte	0x03, 0x5f
        /*008a*/ 	.short	0x0101


	//----- nvinfo : EIATTR_SYSCALL_OFFSETS
	.align		4
        /*008c*/ 	.byte	0x04, 0x46
        /*008e*/ 	.short	(.L_1317 - .L_1316)


	//   ....[0]....
.L_1316:
        /*0090*/ 	.word	0x00000e80


	//   ....[1]....
        /*0094*/ 	.word	0x00001d30


	//   ....[2]....
        /*0098*/ 	.word	0x00002bf0


	//   ....[3]....
        /*009c*/ 	.word	0x00003a50


	//   ....[4]....
        /*00a0*/ 	.word	0x00005540


	//   ....[5]....
        /*00a4*/ 	.word	0x00006440


	//   ....[6]....
        /*00a8*/ 	.word	0x00007300


	//   ....[7]....
        /*00ac*/ 	.word	0x000081c0


	//----- nvinfo : EIATTR_EXIT_INSTR_OFFSETS
	.align		4
.L_1317:
        /*00b0*/ 	.byte	0x04, 0x1c
        /*00b2*/ 	.short	(.L_1319 - .L_1318)


	//   ....[0]....
.L_1318:
        /*00b4*/ 	.word	0x000073a0


	//   ....[1]....
        /*00b8*/ 	.word	0x000074e0


	//   ....[2]....
        /*00bc*/ 	.word	0x00007520


	//   ....[3]....
        /*00c0*/ 	.word	0x000075b0


	//   ....[4]....
        /*00c4*/ 	.word	0x000075e0


	//   ....[5]....
        /*00c8*/ 	.word	0x00007610


	//   ....[6]....
        /*00cc*/ 	.word	0x00007690


	//   ....[7]....
        /*00d0*/ 	.word	0x000076c0


	//   ....[8]....
        /*00d4*/ 	.word	0x00007750


	//   ....[9]....
        /*00d8*/ 	.word	0x00007790


	//   ....[10]....
        /*00dc*/ 	.word	0x000077d0


	//   ....[11]....
        /*00e0*/ 	.word	0x00007890


	//   ....[12]....
        /*00e4*/ 	.word	0x000078e0


	//   ....[13]....
        /*00e8*/ 	.word	0x00007a60


	//   ....[14]....
        /*00ec*/ 	.word	0x00007bb0


	//   ....[15]....
        /*00f0*/ 	.word	0x00007be0


	//   ....[16]....
        /*00f4*/ 	.word	0x00007c90


	//   ....[17]....
        /*00f8*/ 	.word	0x00007e00


	//   ....[18]....
        /*00fc*/ 	.word	0x00007f70


	//   ....[19]....
        /*0100*/ 	.word	0x000080c0


	//   ....[20]....
        /*0104*/ 	.word	0x000081d0


	//   ....[21]....
        /*0108*/ 	.word	0x00008200


	//   ....[22]....
        /*010c*/ 	.word	0x00008230


	//----- nvinfo : EIATTR_MAX_THREADS
	.align		4
.L_1319:
        /*0110*/ 	.byte	0x04, 0x05
        /*0112*/ 	.short	(.L_1321 - .L_1320)
.L_1320:
        /*0114*/ 	.word	0x00000080
        /*0118*/ 	.word	0x00000001
        /*011c*/ 	.word	0x00000001


	//----- nvinfo : EIATTR_CRS_STACK_SIZE
	.align		4
.L_1321:
        /*0120*/ 	.byte	0x04, 0x1e
        /*0122*/ 	.short	(.L_1323 - .L_1322)
.L_1322:
        /*0124*/ 	.word	0x00000000


	//----- nvinfo : EIATTR_CBANK_PARAM_SIZE
	.align		4
.L_1323:
        /*0128*/ 	.byte	0x03, 0x19
        /*012a*/ 	.short	0x003c


	//----- nvinfo : EIATTR_PARAM_CBANK
	.align		4
        /*012c*/ 	.byte	0x04, 0x0a
        /*012e*/ 	.short	(.L_1325 - .L_1324)
	.align		4
.L_1324:
        /*0130*/ 	.word	index@(.nv.constant0._ZN2at6native27unrolled_elementwise_kernelIZZZNS0_65_GLOBAL__N__cd49fe81_27_ActivationSoftplusKernel_cu_f5210f67_354515softplus_kernelERNS_18TensorIteratorBaseERKN3c106ScalarES8_ENKUlvE_clEvENKUlvE0_clEvEUlfE_St5arrayIPcLm2EELi4E23TrivialOffsetCalculatorILi1EjESG_NS0_6memory12LoadWithCastILi1EEENSH_13StoreWithCastILi1EEEEEviT_T0_T2_T3_T4_T5_)
        /*0134*/ 	.short	0x0210
        /*0136*/ 	.short	0x003c


	//----- nvinfo : EIATTR_SW_WAR
	.align		4
.L_1325:
        /*0138*/ 	.byte	0x04, 0x36
        /*013a*/ 	.short	(.L_1327 - .L_1326)
.L_1326:
        /*013c*/ 	.word	0x00000008
.L_1327:


//--------------------- .nv.info._ZN2at6native18elementwise_kernelILi128ELi2EZNS0_22gpu_kernel_impl_nocastIZZZNS0_65_GLOBAL__N__cd49fe81_27_ActivationSoftplusKernel_cu_f5210f67_354515softplus_kernelERNS_18TensorIteratorBaseERKN3c106ScalarES9_ENKUlvE_clEvENKUlvE0_clEvEUlfE_EEvS5_RKT_EUliE_EEviT1_ --------------------------
	.section	.nv.info._ZN2at6native18elementwise_kernelILi128ELi2EZNS0_22gpu_kernel_impl_nocastIZZZNS0_65_GLOBAL__N__cd49fe81_27_ActivationSoftplusKernel_cu_f5210f67_354515softplus_kernelERNS_18TensorIteratorBaseERKN3c106ScalarES9_ENKUlvE_clEvENKUlvE0_clEvEUlfE_EEvS5_RKT_EUliE_EEviT1_,"",@"SHT_CUDA_INFO"
	.sectionflags	@""
	.align	4


	//----- nvinfo : EIATTR_CUDA_API_VERSION
	.align		4
        /*0000*/ 	.byte	0x04, 0x37
        /*0002*/ 	.short	(.L_1329 - .L_1328)
.L_1328:
        /*0004*/ 	.word	0x00000082


	//----- nvinfo : EIATTR_KPARAM_INFO
	.align		4
.L_1329:
        /*0008*/ 	.byte	0x04, 0x17
        /*000a*/ 	.short	(.L_1331 - .L_1330)
.L_1330:
        /*000c*/ 	.word	0x00000000
        /*0010*/ 	.short	0x0001
        /*0012*/ 	.short	0x0008
        /*0014*/ 	.byte	0x00, 0xf0, 0x81, 0x08


	//----- nvinfo : EIATTR_KPARAM_INFO
	.align		4
.L_1331:
        /*0018*/ 	.byte	0x04, 0x17
        /*001a*/ 	.short	(.L_1333 - .L_1332)
.L_1332:
        /*001c*/ 	.word	0x00000000
        /*0020*/ 	.short	0x0000
        /*0022*/ 	.short	0x0000
        /*0024*/ 	.byte	0x00, 0xf0, 0x11, 0x00


	//----- nvinfo : EIATTR_SPARSE_MMA_MASK
	.align		4
.L_1333:
        /*0028*/ 	.byte	0x03, 0x50
        /*002a*/ 	.short	0x0000


	//----- nvinfo : EIATTR_MAXREG_COUNT
	.align		4
        /*002c*/ 	.byte	0x03, 0x1b
        /*002e*/ 	.short	0x0080


	//----- nvinfo : EIATTR_MERCURY_ISA_VERSION
	.align		4
        /*0030*/ 	.byte	0x03, 0x5f
        /*0032*/ 	.short	0x0101


	//----- nvinfo : EIATTR_EXIT_INSTR_OFFSETS
	.align		4
        /*0034*/ 	.byte	0x04, 0x1c
        /*0036*/ 	.short	(.L_1335 - .L_1334)


	//   ....[0]....
.L_1334:
        /*0038*/ 	.word	0x000016b0


	//   ....[1]....
        /*003c*/ 	.word	0x00002cb0


	//----- nvinfo : EIATTR_MAX_THREADS
	.align		4
.L_1335:
        /*0040*/ 	.byte	0x04, 0x05
        /*0042*/ 	.short	(.L_1337 - .L_1336)
.L_1336:
        /*0044*/ 	.word	0x00000080
        /*0048*/ 	.word	0x00000001
        /*004c*/ 	.word	0x00000001


	//----- nvinfo : EIATTR_CRS_STACK_SIZE
	.align		4
.L_1337:
        /*0050*/ 	.byte	0x04, 0x1e
        /*0052*/ 	.short	(.L_1339 - .L_1338)
.L_1338:
        /*0054*/ 	.word	0x00000000


	//----- nvinfo : EIATTR_CBANK_PARAM_SIZE
	.align		4
.L_1339:
        /*0058*/ 	.byte	0x03, 0x19
        /*005a*/ 	.short	0x0228


	//----- nvinfo : EIATTR_PARAM_CBANK
	.align		4
        /*005c*/ 	.byte	0x04, 0x0a
        /*005e*/ 	.short	(.L_1341 - .L_1340)
	.align		4
.L_1340:
        /*0060*/ 	.word	index@(.nv.constant0._ZN2at6native18elementwise_kernelILi128ELi2EZNS0_22gpu_kernel_impl_nocastIZZZNS0_65_GLOBAL__N__cd49fe81_27_ActivationSoftplusKernel_cu_f5210f67_354515softplus_kernelERNS_18TensorIteratorBaseERKN3c106ScalarES9_ENKUlvE_clEvENKUlvE0_clEvEUlfE_EEvS5_RKT_EUliE_EEviT1_)
        /*0064*/ 	.short	0x0210
        /*0066*/ 	.short	0x0228


	//----- nvinfo : EIATTR_SW_WAR
	.align		4
.L_1341:
        /*0068*/ 	.byte	0x04, 0x36
        /*006a*/ 	.short	(.L_1343 - .L_1342)
.L_1342:
        /*006c*/ 	.word	0x00000008
.L_1343:


//--------------------- .nv.info._ZN2at6native27unrolled_elementwise_kernelIZZZNS0_65_GLOBAL__N__cd49fe81_27_ActivationSoftplusKernel_cu_f5210f67_354515softplus_kernelERNS_18TensorIteratorBaseERKN3c106ScalarES8_ENKUlvE_clEvENKUlvE0_clEvEUlfE_St5arrayIPcLm2EELi4E23TrivialOffsetCalculatorILi1EjESG_NS0_6memory15LoadWithoutCastENSH_16StoreWithoutCastEEEviT_T0_T2_T3_T4_T5_ --------------------------
	.section	.nv.info._ZN2at6native27unrolled_elementwise_kernelIZZZNS0_65_GLOBAL__N__cd49fe81_27_ActivationSoftplusKernel_cu_f5210f67_354515softplus_kernelERNS_18TensorIteratorBaseERKN3c106ScalarES8_ENKUlvE_clEvENKUlvE0_clEvEUlfE_St5arrayIPcLm2EELi4E23TrivialOffsetCalculatorILi1EjESG_NS0_6memory15LoadWithoutCastENSH_16StoreWithoutCastEEEviT_T0_T2_T3_T4_T5_,"",@"SHT_CUDA_INFO"
	.sectionflags	@""
	.align	4


	//----- nvinfo : EIATTR_CUDA_API_VERSION
	.align		4
        /*0000*/ 	.byte	0x04, 0x37
        /*0002*/ 	.short	(.L_1345 - .L_1344)
.L_1344:
        /*0004*/ 	.word	0x00000082


	//----- nvinfo : EIATTR_KPARAM_INFO
	.align		4
.L_1345:
        /*0008*/ 	.byte	0x04, 0x17
        /*000a*/ 	.short	(.L_1347 - .L_1346)
.L_1346:
        /*000c*/ 	.word	0x00000000
        /*0010*/ 	.short	0x0006
        /*0012*/ 	.short	0x002b
        /*0014*/ 	.byte	0x00, 0xf0, 0x05, 0x00


	//----- nvinfo : EIATTR_KPARAM_INFO
	.align		4
.L_1347:
        /*0018*/ 	.byte	0x04, 0x17
        /*001a*/ 	.short	(.L_1349 - .L_1348)
.L_1348:
        /*001c*/ 	.word	0x00000000
        /*0020*/ 	.short	0x0005
        /*0022*/ 	.short	0x002a
        /*0024*/ 	.byte	0x00, 0xf0, 0x05, 0x00


	//----- nvinfo : EIATTR_KPARAM_INFO
	.align		4
.L_1349:
        /*0028*/ 	.byte	0x04, 0x17
        /*002a*/ 	.short	(.L_1351 - .L_1350)
.L_1350:
        /*002c*/ 	.word	0x00000000
        /*0030*/ 	.short	0x0004
        /*0032*/ 	.short	0x0029
        /*0034*/ 	.byte	0x00, 0xf0, 0x05, 0x00


	//----- nvinfo : EIATTR_KPARAM_INFO
	.align		4
.L_1351:
        /*0038*/ 	.byte	0x04, 0x17
        /*003a*/ 	.short	(.L_1353 - .L_1352)
.L_1352:
        /*003c*/ 	.word	0x00000000
        /*0040*/ 	.short	0x0003
        /*0042*/ 	.short	0x0028
        /*0044*/ 	.byte	0x00, 0xf0, 0x05, 0x00


	//----- nvinfo : EIATTR_KPARAM_INFO
	.align		4
.L_1353:
        /*0048*/ 	.byte	0x04, 0x17
        /*004a*/ 	.short	(.L_1355 - .L_1354)
.L_1354:
        /*004c*/ 	.word	0x00000000
        /*0050*/ 	.short	0x0002
        /*0052*/ 	.short	0x0018
        /*0054*/ 	.byte	0x00, 0xf0, 0x41, 0x00


	//----- nvinfo : EIATTR_KPARAM_INFO
	.align		4
.L_1355:
        /*0058*/ 	.byte	0x04, 0x17
        /*005a*/ 	.short	(.L_1357 - .L_1356)
.L_1356:
        /*005c*/ 	.word	0x00000000
        /*0060*/ 	.short	0x0001
        /*0062*/ 	.short	0x0008
        /*0064*/ 	.byte	0x00, 0xf0, 0x41, 0x00


	//----- nvinfo : EIATTR_KPARAM_INFO
	.align		4
.L_1357:
        /*0068*/ 	.byte	0x04, 0x17
        /*006a*/ 	.short	(.L_1359 - .L_1358)
.L_1358:
        /*006c*/ 	.word	0x00000000
        /*0070*/ 	.short	0x0000
        /*0072*/ 	.short	0x0000
        /*0074*/ 	.byte	0x00, 0xf0, 0x11, 0x00


	//----- nvinfo : EIATTR_SPARSE_MMA_MASK
	.align		4
.L_1359:
        /*0078*/ 	.byte	0x03, 0x50
        /*007a*/ 	.short	0x0000


	//----- nvinfo : EIATTR_MAXREG_COUNT
	.align		4
        /*007c*/ 	.byte	0x03, 0x1b
        /*007e*/ 	.short	0x00ff


	//----- nvinfo : EIATTR_MERCURY_ISA_VERSION
	.align		4
        /*0080*/ 	.byte	0x03, 0x5f
        /*0082*/ 	.short	0x0101


	//----- nvinfo : EIATTR_EXIT_INSTR_OFFSETS
	.align		4
        /*0084*/ 	.byte	0x04, 0x1c
        /*0086*/ 	.short	(.L_1361 - .L_1360)


	//   ....[0]....
.L_1360:
        /*0088*/ 	.word	0x00000e50


	//   ....[1]....
        /*008c*/ 	.word	0x00000ea0


	//----- nvinfo : EIATTR_MAX_THREADS
	.align		4
.L_1361:
        /*0090*/ 	.byte	0x04, 0x05
        /*0092*/ 	.short	(.L_1363 - .L_1362)
.L_1362:
        /*0094*/ 	.word	0x00000080
        /*0098*/ 	.word	0x00000001
        /*009c*/ 	.word	0x00000001


	//----- nvinfo : EIATTR_CRS_STACK_SIZE
	.align		4
.L_1363:
        /*00a0*/ 	.byte	0x04, 0x1e
        /*00a2*/ 	.short	(.L_1365 - .L_1364)
.L_1364:
        /*00a4*/ 	.word	0x00000000


	//----- nvinfo : EIATTR_CBANK_PARAM_SIZE
	.align		4
.L_1365:
        /*00a8*/ 	.byte	0x03, 0x19
        /*00aa*/ 	.short	0x002c


	//----- nvinfo : EIATTR_PARAM_CBANK
	.align		4
        /*00ac*/ 	.byte	0x04, 0x0a
        /*00ae*/ 	.short	(.L_1367 - .L_1366)
	.align		4
.L_1366:
        /*00b0*/ 	.word	index@(.nv.constant0._ZN2at6native27unrolled_elementwise_kernelIZZZNS0_65_GLOBAL__N__cd49fe81_27_ActivationSoftplusKernel_cu_f5210f67_354515softplus_kernelERNS_18TensorIteratorBaseERKN3c106ScalarES8_ENKUlvE_clEvENKUlvE0_clEvEUlfE_St5arrayIPcLm2EELi4E23TrivialOffsetCalculatorILi1EjESG_NS0_6memory15LoadWithoutCastENSH_16StoreWithoutCastEEEviT_T0_T2_T3_T4_T5_)
        /*00b4*/ 	.short	0x0210
        /*00b6*/ 	.short	0x002c


	//----- nvinfo : EIATTR_SW_WAR
	.align		4
.L_1367:
        /*00b8*/ 	.byte	0x04, 0x36
        /*00ba*/ 	.short	(.L_1369 - .L_1368)
.L_1368:
        /*00bc*/ 	.word	0x00000008
.L_1369:


//--------------------- .nv.info._ZN2at6native29vectorized_elementwise_kernelILi2EZZZNS0_65_GLOBAL__N__cd49fe81_27_ActivationSoftplusKernel_cu_f5210f67_354515softplus_kernelERNS_18TensorIteratorBaseERKN3c106ScalarES8_ENKUlvE_clEvENKUlvE0_clEvEUlfE_St5arrayIPcLm2EEEEviT0_T1_ --------------------------
	.section	.nv.info._ZN2at6native29vectorized_elementwise_kernelILi2EZZZNS0_65_GLOBAL__N__cd49fe81_27_ActivationSoftplusKernel_cu_f5210f67_354515softplus_kernelERNS_18TensorIteratorBaseERKN3c106ScalarES8_ENKUlvE_clEvENKUlvE0_clEvEUlfE_St5arrayIPcLm2EEEEviT0_T1_,"",@"SHT_CUDA_INFO"
	.sectionflags	@""
	.align	4


	//----- nvinfo : EIATTR_CUDA_API_VERSION
	.align		4
        /*0000*/ 	.byte	0x04, 0x37
        /*0002*/ 	.short	(.L_1371 - .L_1370)
.L_1370:
        /*0004*/ 	.word	0x00000082


	//----- nvinfo : EIATTR_KPARAM_INFO
	.align		4
.L_1371:
        /*0008*/ 	.byte	0x04, 0x17
        /*000a*/ 	.short	(.L_1373 - .L_1372)
.L_1372:
        /*000c*/ 	.word	0x00000000
        /*0010*/ 	.short	0x0002
        /*0012*/ 	.short	0x0018
        /*0014*/ 	.byte	0x00, 0xf0, 0x41, 0x00


	//----- nvinfo : EIATTR_KPARAM_INFO
	.align		4
.L_1373:
        /*0018*/ 	.byte	0x04, 0x17
        /*001a*/ 	.short	(.L_1375 - .L_1374)
.L_1374:
        /*001c*/ 	.word	0x00000000
        /*0020*/ 	.short	0x0001
        /*0022*/ 	.short	0x0008
        /*0024*/ 	.byte	0x00, 0xf0, 0x41, 0x00


	//----- nvinfo : EIATTR_KPARAM_INFO
	.align		4
.L_1375:
        /*0028*/ 	.byte	0x04, 0x17
        /*002a*/ 	.short	(.L_1377 - .L_1376)
.L_1376:
        /*002c*/ 	.word	0x00000000
        /*0030*/ 	.short	0x0000
        /*0032*/ 	.short	0x0000
        /*0034*/ 	.byte	0x00, 0xf0, 0x11, 0x00


	//----- nvinfo : EIATTR_SPARSE_MMA_MASK
	.align		4
.L_1377:
        /*0038*/ 	.byte	0x03, 0x50
        /*003a*/ 	.short	0x0000


	//----- nvinfo : EIATTR_MAXREG_COUNT
	.align		4
        /*003c*/ 	.byte	0x03, 0x1b
        /*003e*/ 	.short	0x00ff


	//----- nvinfo : EIATTR_MERCURY_ISA_VERSION
	.align		4
        /*0040*/ 	.byte	0x03, 0x5f
        /*0042*/ 	.short	0x0101


	//----- nvinfo : EIATTR_EXIT_INSTR_OFFSETS
	.align		4
        /*0044*/ 	.byte	0x04, 0x1c
        /*0046*/ 	.short	(.L_1379 - .L_1378)


	//   ....[0]....
.L_1378:
        /*0048*/ 	.word	0x00001580


	//   ....[1]....
        /*004c*/ 	.word	0x00003290


	//   ....[2]....
        /*0050*/ 	.word	0x000032e0


	//----- nvinfo : EIATTR_MAX_THREADS
	.align		4
.L_1379:
        /*0054*/ 	.byte	0x04, 0x05
        /*0056*/ 	.short	(.L_1381 - .L_1380)
.L_1380:
        /*0058*/ 	.word	0x00000080
        /*005c*/ 	.word	0x00000001
        /*0060*/ 	.word	0x00000001


	//----- nvinfo : EIATTR_CRS_STACK_SIZE
	.align		4
.L_1381:
        /*0064*/ 	.byte	0x04, 0x1e
        /*0066*/ 	.short	(.L_1383 - .L_1382)
.L_1382:
        /*0068*/ 	.word	0x00000000


	//----- nvinfo : EIATTR_CBANK_PARAM_SIZE
	.align		4
.L_1383:
        /*006c*/ 	.byte	0x03, 0x19
        /*006e*/ 	.short	0x0028


	//----- nvinfo : EIATTR_PARAM_CBANK
	.align		4
        /*0070*/ 	.byte	0x04, 0x0a
        /*0072*/ 	.short	(.L_1385 - .L_1384)
	.align		4
.L_1384:
        /*0074*/ 	.word	index@(.nv.constant0._ZN2at6native29vectorized_elementwise_kernelILi2EZZZNS0_65_GLOBAL__N__cd49fe81_27_ActivationSoftplusKernel_cu_f5210f67_354515softplus_kernelERNS_18TensorIteratorBaseERKN3c106ScalarES8_ENKUlvE_clEvENKUlvE0_clEvEUlfE_St5arrayIPcLm2EEEEviT0_T1_)
        /*0078*/ 	.short	0x0210
        /*007a*/ 	.short	0x0028


	//----- nvinfo : EIATTR_SW_WAR
	.align		4
.L_1385:
        /*007c*/ 	.byte	0x04, 0x36
        /*007e*/ 	.short	(.L_1387 - .L_1386)
.L_1386:
        /*0080*/ 	.word	0x00000008
.L_1387:


//--------------------- .nv.info._ZN2at6native29vectorized_elementwise_kernelILi4EZZZNS0_65_GLOBAL__N__cd49fe81_27_ActivationSoftplusKernel_cu_f5210f67_354515softplus_kernelERNS_18TensorIteratorBaseERKN3c106ScalarES8_ENKUlvE_clEvENKUlvE0_clEvEUlfE_St5arrayIPcLm2EEEEviT0_T1_ --------------------------
	.section	.nv.info._ZN2at6native29vectorized_elementwise_kernelILi4EZZZNS0_65_GLOBAL__N__cd49fe81_27_ActivationSoftplusKernel_cu_f5210f67_354515softplus_kernelERNS_18TensorIteratorBaseERKN3c106ScalarES8_ENKUlvE_clEvENKUlvE0_clEvEUlfE_St5arrayIPcLm2EEEEviT0_T1_,"",@"SHT_CUDA_INFO"
	.sectionflags	@""
	.align	4


	//----- nvinfo : EIATTR_CUDA_API_VERSION
	.align		4
        /*0000*/ 	.byte	0x04, 0x37
        /*0002*/ 	.short	(.L_1389 - .L_1388)
.L_1388:
        /*0004*/ 	.word	0x00000082


	//----- nvinfo : EIATTR_KPARAM_INFO
	.align		4
.L_1389:
        /*0008*/ 	.byte	0x04, 0x17
        /*000a*/ 	.short	(.L_1391 - .L_1390)
.L_1390:
        /*000c*/ 	.word	0x00000000
        /*0010*/ 	.short	0x0002
        /*0012*/ 	.short	0x0018
        /*0014*/ 	.byte	0x00, 0xf0, 0x41, 0x00


	//----- nvinfo : EIATTR_KPARAM_INFO
	.align		4
.L_1391:
        /*0018*/ 	.byte	0x04, 0x17
        /*001a*/ 	.short	(.L_1393 - .L_1392)
.L_1392:
        /*001c*/ 	.word	0x00000000
        /*0020*/ 	.short	0x0001
        /*0022*/ 	.short	0x0008
        /*0024*/ 	.byte	0x00, 0xf0, 0x41, 0x00


	//----- nvinfo : EIATTR_KPARAM_INFO
	.align		4
.L_1393:
        /*0028*/ 	.byte	0x04, 0x17
        /*002a*/ 	.short	(.L_1395 - .L_1394)
.L_1394:
        /*002c*/ 	.word	0x00000000
        /*0030*/ 	.short	0x0000
        /*0032*/ 	.short	0x0000
        /*0034*/ 	.byte	0x00, 0xf0, 0x11, 0x00


	//----- nvinfo : EIATTR_SPARSE_MMA_MASK
	.align		4
.L_1395:
        /*0038*/ 	.byte	0x03, 0x50
        /*003a*/ 	.short	0x0000


	//----- nvinfo : EIATTR_MAXREG_COUNT
	.align		4
        /*003c*/ 	.byte	0x03, 0x1b
        /*003e*/ 	.short	0x00ff


	//----- nvinfo : EIATTR_MERCURY_ISA_VERSION
	.align		4
        /*0040*/ 	.byte	0x03, 0x5f
        /*0042*/ 	.short	0x0101


	//----- nvinfo : EIATTR_EXIT_INSTR_OFFSETS
	.align		4
        /*0044*/ 	.byte	0x04, 0x1c
        /*0046*/ 	.short	(.L_1397 - .L_1396)


	//   ....[0]....
.L_1396:
        /*0048*/ 	.word	0x00001540


	//   ....[1]....
        /*004c*/ 	.word	0x00003250


	//   ....[2]....
        /*0050*/ 	.word	0x000032a0


	//----- nvinfo : EIATTR_MAX_THREADS
	.align		4
.L_1397:
        /*0054*/ 	.byte	0x04, 0x05
        /*0056*/ 	.short	(.L_1399 - .L_1398)
.L_1398:
        /*0058*/ 	.word	0x00000080
        /*005c*/ 	.word	0x00000001
        /*0060*/ 	.word	0x00000001


	//----- nvinfo : EIATTR_CRS_STACK_SIZE
	.align		4
.L_1399:
        /*0064*/ 	.byte	0x04, 0x1e
        /*0066*/ 	.short	(.L_1401 - .L_1400)
.L_1400:
        /*0068*/ 	.word	0x00000000


	//----- nvinfo : EIATTR_CBANK_PARAM_SIZE
	.align		4
.L_1401:
        /*006c*/ 	.byte	0x03, 0x19
        /*006e*/ 	.short	0x0028


	//----- nvinfo : EIATTR_PARAM_CBANK
	.align		4
        /*0070*/ 	.byte	0x04, 0x0a
        /*0072*/ 	.short	(.L_1403 - .L_1402)
	.align		4
.L_1402:
        /*0074*/ 	.word	index@(.nv.constant0._ZN2at6native29vectorized_elementwise_kernelILi4EZZZNS0_65_GLOBAL__N__cd49fe81_27_ActivationSoftplusKernel_cu_f5210f67_354515softplus_kernelERNS_18TensorIteratorBaseERKN3c106ScalarES8_ENKUlvE_clEvENKUlvE0_clEvEUlfE_St5arrayIPcLm2EEEEviT0_T1_)
        /*0078*/ 	.short	0x0210
        /*007a*/ 	.short	0x0028


	//----- nvinfo : EIATTR_SW_WAR
	.align		4
.L_1403:
        /*007c*/ 	.byte	0x04, 0x36
        /*007e*/ 	.short	(.L_1405 - .L_1404)
.L_1404:
        /*0080*/ 	.word	0x00000008
.L_1405:


//--------------------- .nv.info._ZN2at6native29vectorized_elementwise_kernelILi8EZZZNS0_65_GLOBAL__N__cd49fe81_27_ActivationSoftplusKernel_cu_f5210f67_354515softplus_kernelERNS_18TensorIteratorBaseERKN3c106ScalarES8_ENKUlvE_clEvENKUlvE0_clEvEUlfE_St5arrayIPcLm2EEEEviT0_T1_ --------------------------
	.section	.nv.info._ZN2at6native29vectorized_elementwise_kernelILi8EZZZNS0_65_GLOBAL__N__cd49fe81_27_ActivationSoftplusKernel_cu_f5210f67_354515softplus_kernelERNS_18TensorIteratorBaseERKN3c106ScalarES8_ENKUlvE_clEvENKUlvE0_clEvEUlfE_St5arrayIPcLm2EEEEviT0_T1_,"",@"SHT_CUDA_INFO"
	.sectionflags	@""
	.align	4


	//----- nvinfo : EIATTR_CUDA_API_VERSION
	.align		4
        /*0000*/ 	.byte	0x04, 0x37
        /*0002*/ 	.short	(.L_1407 - .L_1406)
.L_1406:
        /*0004*/ 	.word	0x00000082


	//----- nvinfo : EIATTR_KPARAM_INFO
	.align		4
.L_1407:
        /*0008*/ 	.byte	0x04, 0x17
        /*000a*/ 	.short	(.L_1409 - .L_1408)
.L_1408:
        /*000c*/ 	.word	0x00000000
        /*0010*/ 	.short	0x0002
        /*0012*/ 	.short	0x0018
        /*0014*/ 	.byte	0x00, 0xf0, 0x41, 0x00


	//----- nvinfo : EIATTR_KPARAM_INFO
	.align		4
.L_1409:
        /*0018*/ 	.byte	0x04, 0x17
        /*001a*/ 	.short	(.L_1411 - .L_1410)
.L_1410:
        /*001c*/ 	.word	0x00000000
        /*0020*/ 	.short	0x0001
        /*0022*/ 	.short	0x0008
        /*0024*/ 	.byte	0x00, 0xf0, 0x41, 0x00


	//----- nvinfo : EIATTR_KPARAM_INFO
	.align		4
.L_1411:
        /*0028*/ 	.byte	0x04, 0x17
        /*002a*/ 	.short	(.L_1413 - .L_1412)
.L_1412:
        /*002c*/ 	.word	0x00000000
        /*0030*/ 	.short	0x0000
        /*0032*/ 	.short	0x0000
        /*0034*/ 	.byte	0x00, 0xf0, 0x11, 0x00


	//----- nvinfo : EIATTR_SPARSE_MMA_MASK
	.align		4
.L_1413:
        /*0038*/ 	.byte	0x03, 0x50
        /*003a*/ 	.short	0x0000


	//----- nvinfo : EIATTR_MAXREG_COUNT
	.align		4
        /*003c*/ 	.byte	0x03, 0x1b
        /*003e*/ 	.short	0x00ff


	//----- nvinfo : EIATTR_MERCURY_ISA_VERSION
	.align		4
        /*0040*/ 	.byte	0x03, 0x5f
        /*0042*/ 	.short	0x0101


	//----- nvinfo : EIATTR_EXIT_INSTR_OFFSETS
	.align		4
        /*0044*/ 	.byte	0x04, 0x1c
        /*0046*/ 	.short	(.L_1415 - .L_1414)


	//   ....[0]....
.L_1414:
        /*0048*/ 	.word	0x00001540


	//   ....[1]....
        /*004c*/ 	.word	0x00003250


	//   ....[2]....
        /*0050*/ 	.word	0x000032a0


	//----- nvinfo : EIATTR_MAX_THREADS
	.align		4
.L_1415:
        /*0054*/ 	.byte	0x04, 0x05
        /*0056*/ 	.short	(.L_1417 - .L_1416)
.L_1416:
        /*0058*/ 	.word	0x00000080
        /*005c*/ 	.word	0x00000001
        /*0060*/ 	.word	0x00000001


	//----- nvinfo : EIATTR_CRS_STACK_SIZE
	.align		4
.L_1417:
        /*0064*/ 	.byte	0x04, 0x1e
        /*0066*/ 	.short	(.L_1419 - .L_1418)
.L_1418:
        /*0068*/ 	.word	0x00000000


	//----- nvinfo : EIATTR_CBANK_PARAM_SIZE
	.align		4
.L_1419:
        /*006c*/ 	.byte	0x03, 0x19
        /*006e*/ 	.short	0x0028


	//----- nvinfo : EIATTR_PARAM_CBANK
	.align		4
        /*0070*/ 	.byte	0x04, 0x0a
        /*0072*/ 	.short	(.L_1421 - .L_1420)
	.align		4
.L_1420:
        /*0074*/ 	.word	index@(.nv.constant0._ZN2at6native29vectorized_elementwise_kernelILi8EZZZNS0_65_GLOBAL__N__cd49fe81_27_ActivationSoftplusKernel_cu_f5210f67_354515softplus_kernelERNS_18TensorIteratorBaseERKN3c106ScalarES8_ENKUlvE_clEvENKUlvE0_clEvEUlfE_St5arrayIPcLm2EEEEviT0_T1_)
        /*0078*/ 	.short	0x0210
        /*007a*/ 	.short	0x0028


	//----- nvinfo : EIATTR_SW_WAR
	.align		4
.L_1421:
        /*007c*/ 	.byte	0x04, 0x36
        /*007e*/ 	.short	(.L_1423 - .L_1422)
.L_1422:
        /*0080*/ 	.word	0x00000008
.L_1423:


//--------------------- .nv.info._ZN2at6native18elementwise_kernelILi128ELi4EZNS0_15gpu_kernel_implIZZZNS0_65_GLOBAL__N__cd49fe81_27_ActivationSoftplusKernel_cu_f5210f67_354515softplus_kernelERNS_18TensorIteratorBaseERKN3c106ScalarES9_ENKUlvE_clEvENKUlvE_clEvEUldE_EEvS5_RKT_EUliE_EEviT1_ --------------------------
	.section	.nv.info._ZN2at6native18elementwise_kernelILi128ELi4EZNS0_15gpu_kernel_implIZZZNS0_65_GLOBAL__N__cd49fe81_27_ActivationSoftplusKernel_cu_f5210f67_354515softplus_kernelERNS_18TensorIteratorBaseERKN3c106ScalarES9_ENKUlvE_clEvENKUlvE_clEvEUldE_EEvS5_RKT_EUliE_EEviT1_,"",@"SHT_CUDA_INFO"
	.sectionflags	@""
	.align	4


	//----- nvinfo : EIATTR_CUDA_API_VERSION
	.align		4
        /*0000*/ 	.byte	0x04, 0x37
        /*0002*/ 	.short	(.L_1425 - .L_1424)
.L_1424:
        /*0004*/ 	.word	0x00000082


	//----- nvinfo : EIATTR_KPARAM_INFO
	.align		4
.L_1425:
        /*0008*/ 	.byte	0x04, 0x17
        /*000a*/ 	.short	(.L_1427 - .L_1426)
.L_1426:
        /*000c*/ 	.word	0x00000000
        /*0010*/ 	.short	0x0001
        /*0012*/ 	.short	0x0008
        /*0014*/ 	.byte	0x00, 0xf0, 0xc1, 0x08


	//----- nvinfo : EIATTR_KPARAM_INFO
	.align		4
.L_1427:
        /*0018*/ 	.byte	0x04, 0x17
        /*001a*/ 	.short	(.L_1429 - .L_1428)
.L_1428:
        /*001c*/ 	.word	0x00000000
        /*0020*/ 	.short	0x0000
        /*0022*/ 	.short	0x0000
        /*0024*/ 	.byte	0x00, 0xf0, 0x11, 0x00


	//----- nvinfo : EIATTR_SPARSE_MMA_MASK
	.align		4
.L_1429:
        /*0028*/ 	.byte	0x03, 0x50
        /*002a*/ 	.short	0x0000


	//----- nvinfo : EIATTR_MAXREG_COUNT
	.align		4
        /*002c*/ 	.byte	0x03, 0x1b
        /*002e*/ 	.short	0x0080


	//----- nvinfo : EIATTR_EXTERNS
	.align		4
        /*0030*/ 	.byte	0x04, 0x0f
        /*0032*/ 	.short	(.L_1431 - .L_1430)


	//   ....[0]....
	.align		4
.L_1430:
        /*0034*/ 	.word	index@(__assertfail)


	//----- nvinfo : EIATTR_MERCURY_ISA_VERSION
	.align		4
.L_1431:
        /*0038*/ 	.byte	0x03, 0x5f
        /*003a*/ 	.short	0x0101


	//----- nvinfo : EIATTR_SYSCALL_OFFSETS
	.align		4
        /*003c*/ 	.byte	0x04, 0x46
        /*003e*/ 	.short	(.L_1433 - .L_1432)


	//   ....[0]....
.L_1432:
        /*0040*/ 	.word	0x00002260


	//   ....[1]....
        /*0044*/ 	.word	0x000041f0


	//   ....[2]....
        /*0048*/ 	.word	0x00006480


	//   ....[3]....
        /*004c*/ 	.word	0x00008400


	//   ....[4]....
        /*0050*/ 	.word	0x0000a680


	//   ....[5]....
        /*0054*/ 	.word	0x0000c600


	//   ....[6]....
        /*0058*/ 	.word	0x0000e870


	//   ....[7]....
        /*005c*/ 	.word	0x00010810


	//----- nvinfo : EIATTR_EXIT_INSTR_OFFSETS
	.align		4
.L_1433:
        /*0060*/ 	.byte	0x04, 0x1c
        /*0062*/ 	.short	(.L_1435 - .L_1434)


	//   ....[0]....
.L_1434:
        /*0064*/ 	.word	0x0000c6b0


	//   ....[1]....
        /*0068*/ 	.word	0x0000f850


	//   ....[2]....
        /*006c*/ 	.word	0x0000f890


	//   ....[3]....
        /*0070*/ 	.word	0x0000f920


	//   ....[4]....
        /*0074*/ 	.word	0x0000f950


	//   ....[5]....
        /*0078*/ 	.word	0x0000f980


	//   ....[6]....
        /*007c*/ 	.word	0x0000fa50


	//   ....[7]....
        /*0080*/ 	.word	0x0000fad0


	//   ....[8]....
        /*0084*/ 	.word	0x0000fbb0


	//   ....[9]....
        /*0088*/ 	.word	0x0000fc40


	//   ....[10]....
        /*008c*/ 	.word	0x0000fc60


	//   ....[11]....
        /*0090*/ 	.word	0x0000fd20


	//   ....[12]....
        /*0094*/ 	.word	0x0000fd50


	//   ....[13]....
        /*0098*/ 	.word	0x0000ff20


	//   ....[14]....
        /*009c*/ 	.word	0x000100c0


	//   ....[15]....
        /*00a0*/ 	.word	0x00010140


	//   ....[16]....
        /*00a4*/ 	.word	0x000101f0


	//   ....[17]....
        /*00a8*/ 	.word	0x000103b0


	//   ....[18]....
        /*00ac*/ 	.word	0x00010570


	//   ....[19]....
        /*00b0*/ 	.word	0x00010710


	//   ....[20]....
        /*00b4*/ 	.word	0x00010820


	//   ....[21]....
        /*00b8*/ 	.word	0x00010850


	//   ....[22]....
        /*00bc*/ 	.word	0x00010880


	//----- nvinfo : EIATTR_MAX_THREADS
	.align		4
.L_1435:
        /*00c0*/ 	.byte	0x04, 0x05
        /*00c2*/ 	.short	(.L_1437 - .L_1436)
.L_1436:
        /*00c4*/ 	.word	0x00000080
        /*00c8*/ 	.word	0x00000001
        /*00cc*/ 	.word	0x00000001


	//----- nvinfo : EIATTR_CRS_STACK_SIZE
	.align		4
.L_1437:
        /*00d0*/ 	.byte	0x04, 0x1e
        /*00d2*/ 	.short	(.L_1439 - .L_1438)
.L_1438:
        /*00d4*/ 	.word	0x00000000


	//----- nvinfo : EIATTR_CBANK_PARAM_SIZE
	.align		4
.L_1439:
        /*00d8*/ 	.byte	0x03, 0x19
        /*00da*/ 	.short	0x0238


	//----- nvinfo : EIATTR_PARAM_CBANK
	.align		4
        /*00dc*/ 	.byte	0x04, 0x0a
        /*00de*/ 	.short	(.L_1441 - .L_1440)
	.align		4
.L_1440:
        /*00e0*/ 	.word	index@(.nv.constant0._ZN2at6native18elementwise_kernelILi128ELi4EZNS0_15gpu_kernel_implIZZZNS0_65_GLOBAL__N__cd49fe81_27_ActivationSoftplusKernel_cu_f5210f67_354515softplus_kernelERNS_18TensorIteratorBaseERKN3c106ScalarES9_ENKUlvE_clEvENKUlvE_clEvEUldE_EEvS5_RKT_EUliE_EEviT1_)
        /*00e4*/ 	.short	0x0210
        /*00e6*/ 	.short	0x0238


	//----- nvinfo : EIATTR_SW_WAR
	.align		4
.L_1441:
        /*00e8*/ 	.byte	0x04, 0x36
        /*00ea*/ 	.short	(.L_1443 - .L_1442)
.L_1442:
        /*00ec*/ 	.word	0x00000008
.L_1443:


//--------------------- .nv.info._ZN2at6native27unrolled_elementwise_kernelIZZZNS0_65_GLOBAL__N__cd49fe81_27_ActivationSoftplusKernel_cu_f5210f67_354515softplus_kernelERNS_18TensorIteratorBaseERKN3c106ScalarES8_ENKUlvE_clEvENKUlvE_clEvEUldE_St5arrayIPcLm2EELi4E23TrivialOffsetCalculatorILi1EjESG_NS0_6memory12LoadWithCastILi1EEENSH_13StoreWithCastILi1EEEEEviT_T0_T2_T3_T4_T5_ --------------------------
	.section	.nv.info._ZN2at6native27unrolled_elementwise_kernelIZZZNS0_65_GLOBAL__N__cd49fe81_27_ActivationSoftplusKernel_cu_f5210f67_354515softplus_kernelERNS_18TensorIteratorBaseERKN3c106ScalarES8_ENKUlvE_clEvENKUlvE_clEvEUldE_St5arrayIPcLm2EELi4E23TrivialOffsetCalculatorILi1EjESG_NS0_6memory12LoadWithCastILi1EEENSH_13StoreWithCastILi1EEEEEviT_T0_T2_T3_T4_T5_,"",@"SHT_CUDA_INFO"
	.sectionflags	@""
	.align	4


	//----- nvinfo : EIATTR_CUDA_API_VERSION
	.align		4
        /*0000*/ 	.byte	0x04, 0x37
        /*0002*/ 	.short	(.L_1445 - .L_1444)
.L_1444:
        /*0004*/ 	.word	0x00000082


	//----- nvinfo : EIATTR_KPARAM_INFO
	.align		4
.L_1445:
        /*0008*/ 	.byte	0x04, 0x17
        /*000a*/ 	.short	(.L_1447 - .L_1446)
.L_1446:
        /*000c*/ 	.word	0x00000000
        /*0010*/ 	.short	0x0006
        /*0012*/ 	.short	0x003c
        /*0014*/ 	.byte	0x00, 0xf0, 0x21, 0x00


	//----- nvinfo : EIATTR_KPARAM_INFO
	.align		4
.L_1447:
        /*0018*/ 	.byte	0x04, 0x17
        /*001a*/ 	.short	(.L_1449 - .L_1448)
.L_1448:
        /*001c*/ 	.word	0x00000000
        /*0020*/ 	.short	0x0005
        /*0022*/ 	.short	0x0034
        /*0024*/ 	.byte	0x00, 0xf0, 0x21, 0x00


	//----- nvinfo : EIATTR_KPARAM_INFO
	.align		4
.L_1449:
        /*0028*/ 	.byte	0x04, 0x17
        /*002a*/ 	.short	(.L_1451 - .L_1450)
.L_1450:
        /*002c*/ 	.word	0x00000000
        /*0030*/ 	.short	0x0004
        /*0032*/ 	.short	0x0031
        /*0034*/ 	.byte	0x00, 0xf0, 0x05, 0x00


	//----- nvinfo : EIATTR_KPARAM_INFO
	.align		4
.L_1451:
        /*0038*/ 	.byte	0x04, 0x17
        /*003a*/ 	.short	(.L_1453 - .L_1452)
.L_1452:
        /*003c*/ 	.word	0x00000000
        /*0040*/ 	.short	0x0003
        /*0042*/ 	.short	0x0030
        /*0044*/ 	.byte	0x00, 0xf0, 0x05, 0x00


	//----- nvinfo : EIATTR_KPARAM_INFO
	.align		4
.L_1453:
        /*0048*/ 	.byte	0x04, 0x17
        /*004a*/ 	.short	(.L_1455 - .L_1454)
.L_1454:
        /*004c*/ 	.word	0x00000000
        /*0050*/ 	.short	0x0002
        /*0052*/ 	.short	0x0020
        /*0054*/ 	.byte	0x00, 0xf0, 0x41, 0x00


	//----- nvinfo : EIATTR_KPARAM_INFO
	.align		4
.L_1455:
        /*0058*/ 	.byte	0x04, 0x17
        /*005a*/ 	.short	(.L_1457 - .L_1456)
.L_1456:
        /*005c*/ 	.word	0x00000000
        /*0060*/ 	.short	0x0001
        /*0062*/ 	.short	0x0008
        /*0064*/ 	.byte	0x00, 0xf0, 0x61, 0x00


	//----- nvinfo : EIATTR_KPARAM_INFO
	.align		4
.L_1457:
        /*0068*/ 	.byte	0x04, 0x17
        /*006a*/ 	.short	(.L_1459 - .L_1458)
.L_1458:
        /*006c*/ 	.word	0x00000000
        /*0070*/ 	.short	0x0000
        /*0072*/ 	.short	0x0000
        /*0074*/ 	.byte	0x00, 0xf0, 0x11, 0x00


	//----- nvinfo : EIATTR_SPARSE_MMA_MASK
	.align		4
.L_1459:
        /*0078*/ 	.byte	0x03, 0x50
        /*007a*/ 	.short	0x0000


	//----- nvinfo : EIATTR_MAXREG_COUNT
	.align		4
        /*007c*/ 	.byte	0x03, 0x1b
        /*007e*/ 	.short	0x00ff


	//----- nvinfo : EIATTR_EXTERNS
	.align		4
        /*0080*/ 	.byte	0x04, 0x0f
        /*0082*/ 	.short	(.L_1461 - .L_1460)


	//   ....[0]....
	.align		4
.L_1460:
        /*0084*/ 	.word	index@(__assertfail)


	//----- nvinfo : EIATTR_MERCURY_ISA_VERSION
	.align		4
.L_1461:
        /*0088*/ 	.byte	0x03, 0x5f
        /*008a*/ 	.short	0x0101


	//----- nvinfo : EIATTR_SYSCALL_OFFSETS
	.align		4
        /*008c*/ 	.byte	0x04, 0x46
        /*008e*/ 	.short	(.L_1463 - .L_1462)


	//   ....[0]....
.L_1462:
        /*0090*/ 	.word	0x00000f80


	//   ....[1]....
        /*0094*/ 	.word	0x00001f20


	//   ....[2]....
        /*0098*/ 	.word	0x00002ed0


	//   ....[3]....
        /*009c*/ 	.word	0x00003e50


	//   ....[4]....
        /*00a0*/ 	.word	0x00008bc0


	//   ....[5]....
        /*00a4*/ 	.word	0x00009d80


	//   ....[6]....
        /*00a8*/ 	.word	0x0000af00


	//   ....[7]....
        /*00ac*/ 	.word	0x0000c0a0


	//----- nvinfo : EIATTR_EXIT_INSTR_OFFSETS
	.align		4
.L_1463:
        /*00b0*/ 	.byte	0x04, 0x1c
        /*00b2*/ 	.short	(.L_1465 - .L_1464)


	//   ....[0]....
.L_1464:
        /*00b4*/ 	.word	0x0000afa0


	//   ....[1]....
        /*00b8*/ 	.word	0x0000b0e0


	//   ....[2]....
        /*00bc*/ 	.word	0x0000b120


	//   ....[3]....
        /*00c0*/ 	.word	0x0000b1b0


	//   ....[4]....
        /*00c4*/ 	.word	0x0000b1e0


	//   ....[5]....
        /*00c8*/ 	.word	0x0000b210


	//   ....[6]....
        /*00cc*/ 	.word	0x0000b2e0


	//   ....[7]....
        /*00d0*/ 	.word	0x0000b360


	//   ....[8]....
        /*00d4*/ 	.word	0x0000b440


	//   ....[9]....
        /*00d8*/ 	.word	0x0000b4d0


	//   ....[10]....
        /*00dc*/ 	.word	0x0000b4f0


	//   ....[11]....
        /*00e0*/ 	.word	0x0000b5b0


	//   ....[12]....
        /*00e4*/ 	.word	0x0000b5e0


	//   ....[13]....
        /*00e8*/ 	.word	0x0000b7b0


	//   ....[14]....
        /*00ec*/ 	.word	0x0000b950


	//   ....[15]....
        /*00f0*/ 	.word	0x0000b9d0


	//   ....[16]....
        /*00f4*/ 	.word	0x0000ba80


	//   ....[17]....
        /*00f8*/ 	.word	0x0000bc40


	//   ....[18]....
        /*00fc*/ 	.word	0x0000be00


	//   ....[19]....
        /*0100*/ 	.word	0x0000bfa0


	//   ....[20]....
        /*0104*/ 	.word	0x0000c0b0


	//   ....[21]....
        /*0108*/ 	.word	0x0000c0e0


	//   ....[22]....
        /*010c*/ 	.word	0x0000c110


	//----- nvinfo : EIATTR_MAX_THREADS
	.align		4
.L_1465:
        /*0110*/ 	.byte	0x04, 0x05
        /*0112*/ 	.short	(.L_1467 - .L_1466)
.L_1466:
        /*0114*/ 	.word	0x00000080
        /*0118*/ 	.word	0x00000001
        /*011c*/ 	.word	0x00000001


	//----- nvinfo : EIATTR_CRS_STACK_SIZE
	.align		4
.L_1467:
        /*0120*/ 	.byte	0x04, 0x1e
        /*0122*/ 	.short	(.L_1469 - .L_1468)
.L_1468:
        /*0124*/ 	.word	0x00000000


	//----- nvinfo : EIATTR_CBANK_PARAM_SIZE
	.align		4
.L_1469:
        /*0128*/ 	.byte	0x03, 0x19
        /*012a*/ 	.short	0x0044


	//----- nvinfo : EIATTR_PARAM_CBANK
	.align		4
        /*012c*/ 	.byte	0x04, 0x0a
        /*012e*/ 	.short	(.L_1471 - .L_1470)
	.align		4
.L_1470:
        /*0130*/ 	.word	index@(.nv.constant0._ZN2at6native27unrolled_elementwise_kernelIZZZNS0_65_GLOBAL__N__cd49fe81_27_ActivationSoftplusKernel_cu_f5210f67_354515softplus_kernelERNS_18TensorIteratorBaseERKN3c106ScalarES8_ENKUlvE_clEvENKUlvE_clEvEUldE_St5arrayIPcLm2EELi4E23TrivialOffsetCalculatorILi1EjESG_NS0_6memory12LoadWithCastILi1EEENSH_13StoreWithCastILi1EEEEEviT_T0_T2_T3_T4_T5_)
        /*0134*/ 	.short	0x0210
        /*0136*/ 	.short	0x0044


	//----- nvinfo : EIATTR_SW_WAR
	.align		4
.L_1471:
        /*0138*/ 	.byte	0x04, 0x36
        /*013a*/ 	.short	(.L_1473 - .L_1472)
.L_1472:
        /*013c*/ 	.word	0x00000008
.L_1473:


//--------------------- .nv.info._ZN2at6native18elementwise_kernelILi128ELi2EZNS0_22gpu_kernel_impl_nocastIZZZNS0_65_GLOBAL__N__cd49fe81_27_ActivationSoftplusKernel_cu_f5210f67_354515softplus_kernelERNS_18TensorIteratorBaseERKN3c106ScalarES9_ENKUlvE_clEvENKUlvE_clEvEUldE_EEvS5_RKT_EUliE_EEviT1_ --------------------------
	.section	.nv.info._ZN2at6native18elementwise_kernelILi128ELi2EZNS0_22gpu_kernel_impl_nocastIZZZNS0_65_GLOBAL__N__cd49fe81_27_ActivationSoftplusKernel_cu_f5210f67_354515softplus_kernelERNS_18TensorIteratorBaseERKN3c106ScalarES9_ENKUlvE_clEvENKUlvE_clEvEUldE_EEvS5_RKT_EUliE_EEviT1_,"",@"SHT_CUDA_INFO"
	.sectionflags	@""
	.align	4


	//----- nvinfo : EIATTR_CUDA_API_VERSION
	.align		4
        /*0000*/ 	.byte	0x04, 0x37
        /*0002*/ 	.short	(.L_1475 - .L_1474)
.L_1474:
        /*0004*/ 	.word	0x00000082


	//----- nvinfo : EIATTR_KPARAM_INFO
	.align		4
.L_1475:
        /*0008*/ 	.byte	0x04, 0x17
        /*000a*/ 	.short	(.L_1477 - .L_1476)
.L_1476:
        /*000c*/ 	.word	0x00000000
        /*0010*/ 	.short	0x0001
        /*0012*/ 	.short	0x0008
        /*0014*/ 	.byte	0x00, 0xf0, 0xa1, 0x08


	//----- nvinfo : EIATTR_KPARAM_INFO
	.align		4
.L_1477:
        /*0018*/ 	.byte	0x04, 0x17
        /*001a*/ 	.short	(.L_1479 - .L_1478)
.L_1478:
        /*001c*/ 	.word	0x00000000
        /*0020*/ 	.short	0x0000
        /*0022*/ 	.short	0x0000
        /*0024*/ 	.byte	0x00, 0xf0, 0x11, 0x00


	//----- nvinfo : EIATTR_SPARSE_MMA_MASK
	.align		4
.L_1479:
        /*0028*/ 	.byte	0x03, 0x50
        /*002a*/ 	.short	0x0000


	//----- nvinfo : EIATTR_MAXREG_COUNT
	.align		4
        /*002c*/ 	.byte	0x03, 0x1b
        /*002e*/ 	.short	0x0080


	//----- nvinfo : EIATTR_MERCURY_ISA_VERSION
	.align		4
        /*0030*/ 	.byte	0x03, 0x5f
        /*0032*/ 	.short	0x0101


	//----- nvinfo : EIATTR_EXIT_INSTR_OFFSETS
	.align		4
        /*0034*/ 	.byte	0x04, 0x1c
        /*0036*/ 	.short	(.L_1481 - .L_1480)


	//   ....[0]....
.L_1480:
        /*0038*/ 	.word	0x000022f0


	//   ....[1]....
        /*003c*/ 	.word	0x00004510


	//----- nvinfo : EIATTR_MAX_THREADS
	.align		4
.L_1481:
        /*0040*/ 	.byte	0x04, 0x05
        /*0042*/ 	.short	(.L_1483 - .L_1482)
.L_1482:
        /*0044*/ 	.word	0x00000080
        /*0048*/ 	.word	0x00000001
        /*004c*/ 	.word	0x00000001


	//----- nvinfo : EIATTR_CRS_STACK_SIZE
	.align		4
.L_1483:
        /*0050*/ 	.byte	0x04, 0x1e
        /*0052*/ 	.short	(.L_1485 - .L_1484)
.L_1484:
        /*0054*/ 	.word	0x00000000


	//----- nvinfo : EIATTR_CBANK_PARAM_SIZE
	.align		4
.L_1485:
        /*0058*/ 	.byte	0x03, 0x19
        /*005a*/ 	.short	0x0230


	//----- nvinfo : EIATTR_PARAM_CBANK
	.align		4
        /*005c*/ 	.byte	0x04, 0x0a
        /*005e*/ 	.short	(.L_1487 - .L_1486)
	.align		4
.L_1486:
        /*0060*/ 	.word	index@(.nv.constant0._ZN2at6native18elementwise_kernelILi128ELi2EZNS0_22gpu_kernel_impl_nocastIZZZNS0_65_GLOBAL__N__cd49fe81_27_ActivationSoftplusKernel_cu_f5210f67_354515softplus_kernelERNS_18TensorIteratorBaseERKN3c106ScalarES9_ENKUlvE_clEvENKUlvE_clEvEUldE_EEvS5_RKT_EUliE_EEviT1_)
        /*0064*/ 	.short	0x0210
        /*0066*/ 	.short	0x0230


	//----- nvinfo : EIATTR_SW_WAR
	.align		4
.L_1487:
        /*0068*/ 	.byte	0x04, 0x36
        /*006a*/ 	.short	(.L_1489 - .L_1488)
.L_1488:
        /*006c*/ 	.word	0x00000008
.L_1489:


//--------------------- .nv.info._ZN2at6native27unrolled_elementwise_kernelIZZZNS0_65_GLOBAL__N__cd49fe81_27_ActivationSoftplusKernel_cu_f5210f67_354515softplus_kernelERNS_18TensorIteratorBaseERKN3c106ScalarES8_ENKUlvE_clEvENKUlvE_clEvEUldE_St5arrayIPcLm2EELi4E23TrivialOffsetCalculatorILi1EjESG_NS0_6memory15LoadWithoutCastENSH_16StoreWithoutCastEEEviT_T0_T2_T3_T4_T5_ --------------------------
	.section	.nv.info._ZN2at6native27unrolled_elementwise_kernelIZZZNS0_65_GLOBAL__N__cd49fe81_27_ActivationSoftplusKernel_cu_f5210f67_354515softplus_kernelERNS_18TensorIteratorBaseERKN3c106ScalarES8_ENKUlvE_clEvENKUlvE_clEvEUldE_St5arrayIPcLm2EELi4E23TrivialOffsetCalculatorILi1EjESG_NS0_6memory15LoadWithoutCastENSH_16StoreWithoutCastEEEviT_T0_T2_T3_T4_T5_,"",@"SHT_CUDA_INFO"
	.sectionflags	@""
	.align	4


	//----- nvinfo : EIATTR_CUDA_API_VERSION
	.align		4
        /*0000*/ 	.byte	0x04, 0x37
        /*0002*/ 	.short	(.L_1491 - .L_1490)
.L_1490:
        /*0004*/ 	.word	0x00000082


	//----- nvinfo : EIATTR_KPARAM_INFO
	.align		4
.L_1491:
        /*0008*/ 	.byte	0x04, 0x17
        /*000a*/ 	.short	(.L_1493 - .L_1492)
.L_1492:
        /*000c*/ 	.word	0x00000000
        /*0010*/ 	.short	0x0006
        /*0012*/ 	.short	0x0033
        /*0014*/ 	.byte	0x00, 0xf0, 0x05, 0x00


	//----- nvinfo : EIATTR_KPARAM_INFO
	.align		4
.L_1493:
        /*0018*/ 	.byte	0x04, 0x17
        /*001a*/ 	.short	(.L_1495 - .L_1494)
.L_1494:
        /*001c*/ 	.word	0x00000000
        /*0020*/ 	.short	0x0005
        /*0022*/ 	.short	0x0032
        /*0024*/ 	.byte	0x00, 0xf0, 0x05, 0x00


	//----- nvinfo : EIATTR_KPARAM_INFO
	.align		4
.L_1495:
        /*0028*/ 	.byte	0x04, 0x17
        /*002a*/ 	.short	(.L_1497 - .L_1496)
.L_1496:
        /*002c*/ 	.word	0x00000000
        /*0030*/ 	.short	0x0004
        /*0032*/ 	.short	0x0031
        /*0034*/ 	.byte	0x00, 0xf0, 0x05, 0x00


	//----- nvinfo : EIATTR_KPARAM_INFO
	.align		4
.L_1497:
        /*0038*/ 	.byte	0x04, 0x17
        /*003a*/ 	.short	(.L_1499 - .L_1498)
.L_1498:
        /*003c*/ 	.word	0x00000000
        /*0040*/ 	.short	0x0003
        /*0042*/ 	.short	0x0030
        /*0044*/ 	.byte	0x00, 0xf0, 0x05, 0x00


	//----- nvinfo : EIATTR_KPARAM_INFO
	.align		4
.L_1499:
        /*0048*/ 	.byte	0x04, 0x17
        /*004a*/ 	.short	(.L_1501 - .L_1500)
.L_1500:
        /*004c*/ 	.word	0x00000000
        /*0050*/ 	.short	0x0002
        /*0052*/ 	.short	0x0020
        /*0054*/ 	.byte	0x00, 0xf0, 0x41, 0x00


	//----- nvinfo : EIATTR_KPARAM_INFO
	.align		4
.L_1501:
        /*0058*/ 	.byte	0x04, 0x17
        /*005a*/ 	.short	(.L_1503 - .L_1502)
.L_1502:
        /*005c*/ 	.word	0x00000000
        /*0060*/ 	.short	0x0001
        /*0062*/ 	.short	0x0008
        /*0064*/ 	.byte	0x00, 0xf0, 0x61, 0x00


	//----- nvinfo : EIATTR_KPARAM_INFO
	.align		4
.L_1503:
        /*0068*/ 	.byte	0x04, 0x17
        /*006a*/ 	.short	(.L_1505 - .L_1504)
.L_1504:
        /*006c*/ 	.word	0x00000000
        /*0070*/ 	.short	0x0000
        /*0072*/ 	.short	0x0000
        /*0074*/ 	.byte	0x00, 0xf0, 0x11, 0x00


	//----- nvinfo : EIATTR_SPARSE_MMA_MASK
	.align		4
.L_1505:
        /*0078*/ 	.byte	0x03, 0x50
        /*007a*/ 	.short	0x0000


	//----- nvinfo : EIATTR_MAXREG_COUNT
	.align		4
        /*007c*/ 	.byte	0x03, 0x1b
        /*007e*/ 	.short	0x00ff


	//----- nvinfo : EIATTR_MERCURY_ISA_VERSION
	.align		4
        /*0080*/ 	.byte	0x03, 0x5f
        /*0082*/ 	.short	0x0101


	//----- nvinfo : EIATTR_EXIT_INSTR_OFFSETS
	.align		4
        /*0084*/ 	.byte	0x04, 0x1c
        /*0086*/ 	.short	(.L_1507 - .L_1506)


	//   ....[0]....
.L_1506:
        /*0088*/ 	.word	0x00003e40


	//   ....[1]....
        /*008c*/ 	.word	0x00003e90


	//----- nvinfo : EIATTR_MAX_THREADS
	.align		4
.L_1507:
        /*0090*/ 	.byte	0x04, 0x05
        /*0092*/ 	.short	(.L_1509 - .L_1508)
.L_1508:
        /*0094*/ 	.word	0x00000080
        /*0098*/ 	.word	0x00000001
        /*009c*/ 	.word	0x00000001


	//----- nvinfo : EIATTR_CRS_STACK_SIZE
	.align		4
.L_1509:
        /*00a0*/ 	.byte	0x04, 0x1e
        /*00a2*/ 	.short	(.L_1511 - .L_1510)
.L_1510:
        /*00a4*/ 	.word	0x00000000


	//----- nvinfo : EIATTR_CBANK_PARAM_SIZE
	.align		4
.L_1511:
        /*00a8*/ 	.byte	0x03, 0x19
        /*00aa*/ 	.short	0x0034


	//----- nvinfo : EIATTR_PARAM_CBANK
	.align		4
        /*00ac*/ 	.byte	0x04, 0x0a
        /*00ae*/ 	.short	(.L_1513 - .L_1512)
	.align		4
.L_1512:
        /*00b0*/ 	.word	index@(.nv.constant0._ZN2at6native27unrolled_elementwise_kernelIZZZNS0_65_GLOBAL__N__cd49fe81_27_ActivationSoftplusKernel_cu_f5210f67_354515softplus_kernelERNS_18TensorIteratorBaseERKN3c106ScalarES8_ENKUlvE_clEvENKUlvE_clEvEUldE_St5arrayIPcLm2EELi4E23TrivialOffsetCalculatorILi1EjESG_NS0_6memory15LoadWithoutCastENSH_16StoreWithoutCastEEEviT_T0_T2_T3_T4_T5_)
        /*00b4*/ 	.short	0x0210
        /*00b6*/ 	.short	0x0034


	//----- nvinfo : EIATTR_SW_WAR
	.align		4
.L_1513:
        /*00b8*/ 	.byte	0x04, 0x36
        /*00ba*/ 	.short	(.L_1515 - .L_1514)
.L_1514:
        /*00bc*/ 	.word	0x00000008
.L_1515:


//--------------------- .nv.info._ZN2at6native29vectorized_elementwise_kernelILi2EZZZNS0_65_GLOBAL__N__cd49fe81_27_ActivationSoftplusKernel_cu_f5210f67_354515softplus_kernelERNS_18TensorIteratorBaseERKN3c106ScalarES8_ENKUlvE_clEvENKUlvE_clEvEUldE_St5arrayIPcLm2EEEEviT0_T1_ --------------------------
	.section	.nv.info._ZN2at6native29vectorized_elementwise_kernelILi2EZZZNS0_65_GLOBAL__N__cd49fe81_27_ActivationSoftplusKernel_cu_f5210f67_354515softplus_kernelERNS_18TensorIteratorBaseERKN3c106ScalarES8_ENKUlvE_clEvENKUlvE_clEvEUldE_St5arrayIPcLm2EEEEviT0_T1_,"",@"SHT_CUDA_INFO"
	.sectionflags	@""
	.align	4


	//----- nvinfo : EIATTR_CUDA_API_VERSION
	.align		4
        /*0000*/ 	.byte	0x04, 0x37
        /*0002*/ 	.short	(.L_1517 - .L_1516)
.L_1516:
        /*0004*/ 	.word	0x00000082


	//----- nvinfo : EIATTR_KPARAM_INFO
	.align		4
.L_1517:
        /*0008*/ 	.byte	0x04, 0x17
        /*000a*/ 	.short	(.L_1519 - .L_1518)
.L_1518:
        /*000c*/ 	.word	0x00000000
        /*0010*/ 	.short	0x0002
        /*0012*/ 	.short	0x0020
        /*0014*/ 	.byte	0x00, 0xf0, 0x41, 0x00


	//----- nvinfo : EIATTR_KPARAM_INFO
	.align		4
.L_1519:
        /*0018*/ 	.byte	0x04, 0x17
        /*001a*/ 	.short	(.L_1521 - .L_1520)
.L_1520:
        /*001c*/ 	.word	0x00000000
        /*0020*/ 	.short	0x0001
        /*0022*/ 	.short	0x0008
        /*0024*/ 	.byte	0x00, 0xf0, 0x61, 0x00


	//----- nvinfo : EIATTR_KPARAM_INFO
	.align		4
.L_1521:
        /*0028*/ 	.byte	0x04, 0x17
        /*002a*/ 	.short	(.L_1523 - .L_1522)
.L_1522:
        /*002c*/ 	.word	0x00000000
        /*0030*/ 	.short	0x0000
        /*0032*/ 	.short	0x0000
        /*0034*/ 	.byte	0x00, 0xf0, 0x11, 0x00


	//----- nvinfo : EIATTR_SPARSE_MMA_MASK
	.align		4
.L_1523:
        /*0038*/ 	.byte	0x03, 0x50
        /*003a*/ 	.short	0x0000


	//----- nvinfo : EIATTR_MAXREG_COUNT
	.align		4
        /*003c*/ 	.byte	0x03, 0x1b
        /*003e*/ 	.short	0x00ff


	//----- nvinfo : EIATTR_MERCURY_ISA_VERSION
	.align		4
        /*0040*/ 	.byte	0x03, 0x5f
        /*0042*/ 	.short	0x0101


	//----- nvinfo : EIATTR_EXIT_INSTR_OFFSETS
	.align		4
        /*0044*/ 	.byte	0x04, 0x1c
        /*0046*/ 	.short	(.L_1525 - .L_1524)


	//   ....[0]....
.L_1524:
        /*0048*/ 	.word	0x00007670


	//   ....[1]....
        /*004c*/ 	.word	0x0000f510


	//   ....[2]....
        /*0050*/ 	.word	0x0000f560


	//----- nvinfo : EIATTR_MAX_THREADS
	.align		4
.L_1525:
        /*0054*/ 	.byte	0x04, 0x05
        /*0056*/ 	.short	(.L_1527 - .L_1526)
.L_1526:
        /*0058*/ 	.word	0x00000080
        /*005c*/ 	.word	0x00000001
        /*0060*/ 	.word	0x00000001


	//----- nvinfo : EIATTR_CRS_STACK_SIZE
	.align		4
.L_1527:
        /*0064*/ 	.byte	0x04, 0x1e
        /*0066*/ 	.short	(.L_1529 - .L_1528)
.L_1528:
        /*0068*/ 	.word	0x00000000


	//----- nvinfo : EIATTR_CBANK_PARAM_SIZE
	.align		4
.L_1529:
        /*006c*/ 	.byte	0x03, 0x19
        /*006e*/ 	.short	0x0030


	//----- nvinfo : EIATTR_PARAM_CBANK
	.align		4
        /*0070*/ 	.byte	0x04, 0x0a
        /*0072*/ 	.short	(.L_1531 - .L_1530)
	.align		4
.L_1530:
        /*0074*/ 	.word	index@(.nv.constant0._ZN2at6native29vectorized_elementwise_kernelILi2EZZZNS0_65_GLOBAL__N__cd49fe81_27_ActivationSoftplusKernel_cu_f5210f67_354515softplus_kernelERNS_18TensorIteratorBaseERKN3c106ScalarES8_ENKUlvE_clEvENKUlvE_clEvEUldE_St5arrayIPcLm2EEEEviT0_T1_)
        /*0078*/ 	.short	0x0210
        /*007a*/ 	.short	0x0030


	//----- nvinfo : EIATTR_SW_WAR
	.align		4
.L_1531:
        /*007c*/ 	.byte	0x04, 0x36
        /*007e*/ 	.short	(.L_1533 - .L_1532)
.L_1532:
        /*0080*/ 	.word	0x00000008
.L_1533:


//--------------------- .nv.info._ZN2at6native29vectorized_elementwise_kernelILi4EZZZNS0_65_GLOBAL__N__cd49fe81_27_ActivationSoftplusKernel_cu_f5210f67_354515softplus_kernelERNS_18TensorIteratorBaseERKN3c106ScalarES8_ENKUlvE_clEvENKUlvE_clEvEUldE_St5arrayIPcLm2EEEEviT0_T1_ --------------------------
	.section	.nv.info._ZN2at6native29vectorized_elementwise_kernelILi4EZZZNS0_65_GLOBAL__N__cd49fe81_27_ActivationSoftplusKernel_cu_f5210f67_354515softplus_kernelERNS_18TensorIteratorBaseERKN3c106ScalarES8_ENKUlvE_clEvENKUlvE_clEvEUldE_St5arrayIPcLm2EEEEviT0_T1_,"",@"SHT_CUDA_INFO"
	.sectionflags	@""
	.align	4


	//----- nvinfo : EIATTR_CUDA_API_VERSION
	.align		4
        /*0000*/ 	.byte	0x04, 0x37
        /*0002*/ 	.short	(.L_1535 - .L_1534)
.L_1534:
        /*0004*/ 	.word	0x00000082


	//----- nvinfo : EIATTR_KPARAM_INFO
	.align		4
.L_1535:
        /*0008*/ 	.byte	0x04, 0x17
        /*000a*/ 	.short	(.L_1537 - .L_1536)
.L_1536:
        /*000c*/ 	.word	0x00000000
        /*0010*/ 	.short	0x0002
        /*0012*/ 	.short	0x0020
        /*0014*/ 	.byte	0x00, 0xf0, 0x41, 0x00


	//----- nvinfo : EIATTR_KPARAM_INFO
	.align		4
.L_1537:
        /*0018*/ 	.byte	0x04, 0x17
        /*001a*/ 	.short	(.L_1539 - .L_1538)
.L_1538:
        /*001c*/ 	.word	0x00000000
        /*0020*/ 	.short	0x0001
        /*0022*/ 	.short	0x0008
        /*0024*/ 	.byte	0x00, 0xf0, 0x61, 0x00


	//----- nvinfo : EIATTR_KPARAM_INFO
	.align		4
.L_1539:
        /*0028*/ 	.byte	0x04, 0x17
        /*002a*/ 	.short	(.L_1541 - .L_1540)
.L_1540:
        /*002c*/ 	.word	0x00000000
        /*0030*/ 	.short	0x0000
        /*0032*/ 	.short	0x0000
        /*0034*/ 	.byte	0x00, 0xf0, 0x11, 0x00


	//----- nvinfo : EIATTR_SPARSE_MMA_MASK
	.align		4
.L_1541:
        /*0038*/ 	.byte	0x03, 0x50
        /*003a*/ 	.short	0x0000


	//----- nvinfo : EIATTR_MAXREG_COUNT
	.align		4
        /*003c*/ 	.byte	0x03, 0x1b
        /*003e*/ 	.short	0x00ff


	//----- nvinfo : EIATTR_MERCURY_ISA_VERSION
	.align		4
        /*0040*/ 	.byte	0x03, 0x5f
        /*0042*/ 	.short	0x0101


	//----- nvinfo : EIATTR_EXIT_INSTR_OFFSETS
	.align		4
        /*0044*/ 	.byte	0x04, 0x1c
        /*0046*/ 	.short	(.L_1543 - .L_1542)


	//   ....[0]....
.L_1542:
        /*0048*/ 	.word	0x00007670


	//   ....[1]....
        /*004c*/ 	.word	0x0000f510


	//   ....[2]....
        /*0050*/ 	.word	0x0000f560


	//----- nvinfo : EIATTR_MAX_THREADS
	.align		4
.L_1543:
        /*0054*/ 	.byte	0x04, 0x05
        /*0056*/ 	.short	(.L_1545 - .L_1544)
.L_1544:
        /*0058*/ 	.word	0x00000080
        /*005c*/ 	.word	0x00000001
        /*0060*/ 	.word	0x00000001


	//----- nvinfo : EIATTR_CRS_STACK_SIZE
	.align		4
.L_1545:
        /*0064*/ 	.byte	0x04, 0x1e
        /*0066*/ 	.short	(.L_1547 - .L_1546)
.L_1546:
        /*0068*/ 	.word	0x00000000


	//----- nvinfo : EIATTR_CBANK_PARAM_SIZE
	.align		4
.L_1547:
        /*006c*/ 	.byte	0x03, 0x19
        /*006e*/ 	.short	0x0030


	//----- nvinfo : EIATTR_PARAM_CBANK
	.align		4
        /*0070*/ 	.byte	0x04, 0x0a
        /*0072*/ 	.short	(.L_1549 - .L_1548)
	.align		4
.L_1548:
        /*0074*/ 	.word	index@(.nv.constant0._ZN2at6native29vectorized_elementwise_kernelILi4EZZZNS0_65_GLOBAL__N__cd49fe81_27_ActivationSoftplusKernel_cu_f5210f67_354515softplus_kernelERNS_18TensorIteratorBaseERKN3c106ScalarES8_ENKUlvE_clEvENKUlvE_clEvEUldE_St5arrayIPcLm2EEEEviT0_T1_)
        /*0078*/ 	.short	0x0210
        /*007a*/ 	.short	0x0030


	//----- nvinfo : EIATTR_SW_WAR
	.align		4
.L_1549:
        /*007c*/ 	.byte	0x04, 0x36
        /*007e*/ 	.short	(.L_1551 - .L_1550)
.L_1550:
        /*0080*/ 	.word	0x00000008
.L_1551:


//--------------------- .nv.info._ZN2at6native29vectorized_elementwise_kernelILi8EZZZNS0_65_GLOBAL__N__cd49fe81_27_ActivationSoftplusKernel_cu_f5210f67_354515softplus_kernelERNS_18TensorIteratorBaseERKN3c106ScalarES8_ENKUlvE_clEvENKUlvE_clEvEUldE_St5arrayIPcLm2EEEEviT0_T1_ --------------------------
	.section	.nv.info._ZN2at6native29vectorized_elementwise_kernelILi8EZZZNS0_65_GLOBAL__N__cd49fe81_27_ActivationSoftplusKernel_cu_f5210f67_354515softplus_kernelERNS_18TensorIteratorBaseERKN3c106ScalarES8_ENKUlvE_clEvENKUlvE_clEvEUldE_St5arrayIPcLm2EEEEviT0_T1_,"",@"SHT_CUDA_INFO"
	.sectionflags	@""
	.align	4


	//----- nvinfo : EIATTR_CUDA_API_VERSION
	.align		4
        /*0000*/ 	.byte	0x04, 0x37
        /*0002*/ 	.short	(.L_1553 - .L_1552)
.L_1552:
        /*0004*/ 	.word	0x00000082


	//----- nvinfo : EIATTR_KPARAM_INFO
	.align		4
.L_1553:
        /*0008*/ 	.byte	0x04, 0x17
        /*000a*/ 	.short	(.L_1555 - .L_1554)
.L_1554:
        /*000c*/ 	.word	0x00000000
        /*0010*/ 	.short	0x0002
        /*0012*/ 	.short	0x0020
        /*0014*/ 	.byte	0x00, 0xf0, 0x41, 0x00


	//----- nvinfo : EIATTR_KPARAM_INFO
	.align		4
.L_1555:
        /*0018*/ 	.byte	0x04, 0x17
        /*001a*/ 	.short	(.L_1557 - .L_1556)
.L_1556:
        /*001c*/ 	.word	0x00000000
        /*0020*/ 	.short	0x0001
        /*0022*/ 	.short	0x0008
        /*0024*/ 	.byte	0x00, 0xf0, 0x61, 0x00


	//----- nvinfo : EIATTR_KPARAM_INFO
	.align		4
.L_1557:
        /*0028*/ 	.byte	0x04, 0x17
        /*002a*/ 	.short	(.L_1559 - .L_1558)
.L_1558:
        /*002c*/ 	.word	0x00000000
        /*0030*/ 	.short	0x0000
        /*0032*/ 	.short	0x0000
        /*0034*/ 	.byte	0x00, 0xf0, 0x11, 0x00


	//----- nvinfo : EIATTR_SPARSE_MMA_MASK
	.align		4
.L_1559:
        /*0038*/ 	.byte	0x03, 0x50
        /*003a*/ 	.short	0x0000


	//----- nvinfo : EIATTR_MAXREG_COUNT
	.align		4
        /*003c*/ 	.byte	0x03, 0x1b
        /*003e*/ 	.short	0x00ff


	//----- nvinfo : EIATTR_MERCURY_ISA_VERSION
	.align		4
        /*0040*/ 	.byte	0x03, 0x5f
        /*0042*/ 	.short	0x0101


	//----- nvinfo : EIATTR_EXIT_INSTR_OFFSETS
	.align		4
        /*0044*/ 	.byte	0x04, 0x1c
        /*0046*/ 	.short	(.L_1561 - .L_1560)


	//   ....[0]....
.L_1560:
        /*0048*/ 	.word	0x00007670


	//   ....[1]....
        /*004c*/ 	.word	0x0000f510


	//   ....[2]....
        /*0050*/ 	.word	0x0000f560


	//----- nvinfo : EIATTR_MAX_THREADS
	.align		4
.L_1561:
        /*0054*/ 	.byte	0x04, 0x05
        /*0056*/ 	.short	(.L_1563 - .L_1562)
.L_1562:
        /*0058*/ 	.word	0x00000080
        /*005c*/ 	.word	0x00000001
        /*0060*/ 	.word	0x00000001


	//----- nvinfo : EIATTR_CRS_STACK_SIZE
	.align		4
.L_1563:
        /*0064*/ 	.byte	0x04, 0x1e
        /*0066*/ 	.short	(.L_1565 - .L_1564)
.L_1564:
        /*0068*/ 	.word	0x00000000


	//----- nvinfo : EIATTR_CBANK_PARAM_SIZE
	.align		4
.L_1565:
        /*006c*/ 	.byte	0x03, 0x19
        /*006e*/ 	.short	0x0030


	//----- nvinfo : EIATTR_PARAM_CBANK
	.align		4
        /*0070*/ 	.byte	0x04, 0x0a
        /*0072*/ 	.short	(.L_1567 - .L_1566)
	.align		4
.L_1566:
        /*0074*/ 	.word	index@(.nv.constant0._ZN2at6native29vectorized_elementwise_kernelILi8EZZZNS0_65_GLOBAL__N__cd49fe81_27_ActivationSoftplusKernel_cu_f5210f67_354515softplus_kernelERNS_18TensorIteratorBaseERKN3c106ScalarES8_ENKUlvE_clEvENKUlvE_clEvEUldE_St5arrayIPcLm2EEEEviT0_T1_)
        /*0078*/ 	.short	0x0210
        /*007a*/ 	.short	0x0030


	//----- nvinfo : EIATTR_SW_WAR
	.align		4
.L_1567:
        /*007c*/ 	.byte	0x04, 0x36
        /*007e*/ 	.short	(.L_1569 - .L_1568)
.L_1568:
        /*0080*/ 	.word	0x00000008
.L_1569:


//--------------------- .nv.callgraph             --------------------------
	.section	.nv.callgraph,"",@"SHT_CUDA_CALLGRAPH"
	.align	4
	.sectionentsize	8
	.align		4
        /*0000*/ 	.word	0x00000000
	.align		4
        /*0004*/ 	.word	0xffffffff
	.align		4
        /*0008*/ 	.word	index@(_ZN2at6native18elementwise_kernelILi128ELi4EZNS0_15gpu_kernel_implIZZZNS0_65_GLOBAL__N__cd49fe81_27_ActivationSoftplusKernel_cu_f5210f67_354524softplus_backward_kernelERNS_18TensorIteratorBaseERKN3c106ScalarES9_ENKUlvE_clEvENKUlvE2_clEvEUlNS6_8BFloat16ESC_E_EEvS5_RKT_EUliE_EEviT1_)
	.align		4
        /*000c*/ 	.word	index@(__assertfail)
	.align		4
        /*0010*/ 	.word	index@(_ZN2at6native27unrolled_elementwise_kernelIZZZNS0_65_GLOBAL__N__cd49fe81_27_ActivationSoftplusKernel_cu_f5210f67_354524softplus_backward_kernelERNS_18TensorIteratorBaseERKN3c106ScalarES8_ENKUlvE_clEvENKUlvE2_clEvEUlNS5_8BFloat16ESB_E_St5arrayIPcLm3EELi4E23TrivialOffsetCalculatorILi2EjESG_ILi1EjENS0_6memory12LoadWithCastILi2EEENSJ_13StoreWithCastILi1EEEEEviT_T0_T2_T3_T4_T5_)
	.align		4
        /*0014*/ 	.word	index@(__assertfail)
	.align		4
        /*0018*/ 	.word	index@(_ZN2at6native18elementwise_kernelILi128ELi4EZNS0_15gpu_kernel_implIZZZNS0_65_GLOBAL__N__cd49fe81_27_ActivationSoftplusKernel_cu_f5210f67_354524softplus_backward_kernelERNS_18TensorIteratorBaseERKN3c106ScalarES9_ENKUlvE_clEvENKUlvE1_clEvEUlNS6_4HalfESC_E_EEvS5_RKT_EUliE_EEviT1_)
	.align		4
        /*001c*/ 	.word	index@(__assertfail)
	.align		4
        /*0020*/ 	.word	index@(_ZN2at6native27unrolled_elementwise_kernelIZZZNS0_65_GLOBAL__N__cd49fe81_27_ActivationSoftplusKernel_cu_f5210f67_354524softplus_backward_kernelERNS_18TensorIteratorBaseERKN3c106ScalarES8_ENKUlvE_clEvENKUlvE1_clEvEUlNS5_4HalfESB_E_St5arrayIPcLm3EELi4E23TrivialOffsetCalculatorILi2EjESG_ILi1EjENS0_6memory12LoadWithCastILi2EEENSJ_13StoreWithCastILi1EEEEEviT_T0_T2_T3_T4_T5_)
	.align		4
        /*0024*/ 	.word	index@(__assertfail)
	.align		4
        /*0028*/ 	.word	index@(_ZN2at6native18elementwise_kernelILi128ELi4EZNS0_15gpu_kernel_implIZZZNS0_65_GLOBAL__N__cd49fe81_27_ActivationSoftplusKernel_cu_f5210f67_354524softplus_backward_kernelERNS_18TensorIteratorBaseERKN3c106ScalarES9_ENKUlvE_clEvENKUlvE0_clEvEUlffE_EEvS5_RKT_EUliE_EEviT1_)
	.align		4
        /*002c*/ 	.word	index@(__assertfail)
	.align		4
        /*0030*/ 	.word	index@(_ZN2at6native27unrolled_elementwise_kernelIZZZNS0_65_GLOBAL__N__cd49fe81_27_ActivationSoftplusKernel_cu_f5210f67_354524softplus_backward_kernelERNS_18TensorIteratorBaseERKN3c106ScalarES8_ENKUlvE_clEvENKUlvE0_clEvEUlffE_St5arrayIPcLm3EELi4E23TrivialOffsetCalculatorILi2EjESF_ILi1EjENS0_6memory12LoadWithCastILi2EEENSI_13StoreWithCastILi1EEEEEviT_T0_T2_T3_T4_T5_)
	.align		4
        /*0034*/ 	.word	index@(__assertfail)
	.align		4
        /*0038*/ 	.word	index@(_ZN2at6native18elementwise_kernelILi128ELi4EZNS0_15gpu_kernel_implIZZZNS0_65_GLOBAL__N__cd49fe81_27_ActivationSoftplusKernel_cu_f5210f67_354524softplus_backward_kernelERNS_18TensorIteratorBaseERKN3c106ScalarES9_ENKUlvE_clEvENKUlvE_clEvEUlddE_EEvS5_RKT_EUliE_EEviT1_)
	.align		4
        /*003c*/ 	.word	index@(__assertfail)
	.align		4
        /*0040*/ 	.word	index@(_ZN2at6native27unrolled_elementwise_kernelIZZZNS0_65_GLOBAL__N__cd49fe81_27_ActivationSoftplusKernel_cu_f5210f67_354524softplus_backward_kernelERNS_18TensorIteratorBaseERKN3c106ScalarES8_ENKUlvE_clEvENKUlvE_clEvEUlddE_St5arrayIPcLm3EELi4E23TrivialOffsetCalculatorILi2EjESF_ILi1EjENS0_6memory12LoadWithCastILi2EEENSI_13StoreWithCastILi1EEEEEviT_T0_T2_T3_T4_T5_)
	.align		4
        /*0044*/ 	.word	index@(__assertfail)
	.align		4
        /*0048*/ 	.word	index@(_ZN2at6native18elementwise_kernelILi128ELi4EZNS0_15gpu_kernel_implIZZZNS0_65_GLOBAL__N__cd49fe81_27_ActivationSoftplusKernel_cu_f5210f67_354515softplus_kernelERNS_18TensorIteratorBaseERKN3c106ScalarES9_ENKUlvE_clEvENKUlvE2_clEvEUlNS6_8BFloat16EE_EEvS5_RKT_EUliE_EEviT1_)
	.align		4
        /*004c*/ 	.word	index@(__assertfail)
	.align		4
        /*0050*/ 	.word	index@(_ZN2at6native27unrolled_elementwise_kernelIZZZNS0_65_GLOBAL__N__cd49fe81_27_ActivationSoftplusKernel_cu_f5210f67_354515softplus_kernelERNS_18TensorIteratorBaseERKN3c106ScalarES8_ENKUlvE_clEvENKUlvE2_clEvEUlNS5_8BFloat16EE_St5arrayIPcLm2EELi4E23TrivialOffsetCalculatorILi1EjESH_NS0_6memory12LoadWithCastILi1EEENSI_13StoreWithCastILi1EEEEEviT_T0_T2_T3_T4_T5_)
	.align		4
        /*0054*/ 	.word	index@(__assertfail)
	.align		4
        /*0058*/ 	.word	index@(_ZN2at6native18elementwise_kernelILi128ELi4EZNS0_15gpu_kernel_implIZZZNS0_65_GLOBAL__N__cd49fe81_27_ActivationSoftplusKernel_cu_f5210f67_354515softplus_kernelERNS_18TensorIteratorBaseERKN3c106ScalarES9_ENKUlvE_clEvENKUlvE1_clEvEUlNS6_4HalfEE_EEvS5_RKT_EUliE_EEviT1_)
	.align		4
        /*005c*/ 	.word	index@(__assertfail)
	.align		4
        /*0060*/ 	.word	index@(_ZN2at6native27unrolled_elementwise_kernelIZZZNS0_65_GLOBAL__N__cd49fe81_27_ActivationSoftplusKernel_cu_f5210f67_354515softplus_kernelERNS_18TensorIteratorBaseERKN3c106ScalarES8_ENKUlvE_clEvENKUlvE1_clEvEUlNS5_4HalfEE_St5arrayIPcLm2EELi4E23TrivialOffsetCalculatorILi1EjESH_NS0_6memory12LoadWithCastILi1EEENSI_13StoreWithCastILi1EEEEEviT_T0_T2_T3_T4_T5_)
	.align		4
        /*0064*/ 	.word	index@(__assertfail)
	.align		4
        /*0068*/ 	.word	index@(_ZN2at6native18elementwise_kernelILi128ELi4EZNS0_15gpu_kernel_implIZZZNS0_65_GLOBAL__N__cd49fe81_27_ActivationSoftplusKernel_cu_f5210f67_354515softplus_kernelERNS_18TensorIteratorBaseERKN3c106ScalarES9_ENKUlvE_clEvENKUlvE0_clEvEUlfE_EEvS5_RKT_EUliE_EEviT1_)
	.align		4
        /*006c*/ 	.word	index@(__assertfail)
	.align		4
        /*0070*/ 	.word	index@(_ZN2at6native27unrolled_elementwise_kernelIZZZNS0_65_GLOBAL__N__cd49fe81_27_ActivationSoftplusKernel_cu_f5210f67_354515softplus_kernelERNS_18TensorIteratorBaseERKN3c106ScalarES8_ENKUlvE_clEvENKUlvE0_clEvEUlfE_St5arrayIPcLm2EELi4E23TrivialOffsetCalculatorILi1EjESG_NS0_6memory12LoadWithCastILi1EEENSH_13StoreWithCastILi1EEEEEviT_T0_T2_T3_T4_T5_)
	.align		4
        /*0074*/ 	.word	index@(__assertfail)
	.align		4
        /*0078*/ 	.word	index@(_ZN2at6native18elementwise_kernelILi128ELi4EZNS0_15gpu_kernel_implIZZZNS0_65_GLOBAL__N__cd49fe81_27_ActivationSoftplusKernel_cu_f5210f67_354515softplus_kernelERNS_18TensorIteratorBaseERKN3c106ScalarES9_ENKUlvE_clEvENKUlvE_clEvEUldE_EEvS5_RKT_EUliE_EEviT1_)
	.align		4
        /*007c*/ 	.word	index@(__assertfail)
	.align		4
        /*0080*/ 	.word	index@(_ZN2at6native27unrolled_elementwise_kernelIZZZNS0_65_GLOBAL__N__cd49fe81_27_ActivationSoftplusKernel_cu_f5210f67_354515softplus_kernelERNS_18TensorIteratorBaseERKN3c106ScalarES8_ENKUlvE_clEvENKUlvE_clEvEUldE_St5arrayIPcLm2EELi4E23TrivialOffsetCalculatorILi1EjESG_NS0_6memory12LoadWithCastILi1EEENSH_13StoreWithCastILi1EEEEEviT_T0_T2_T3_T4_T5_)
	.align		4
        /*0084*/ 	.word	index@(__assertfail)
	.align		4
        /*0088*/ 	.word	0x00000000
	.align		4
        /*008c*/ 	.word	0xfffffffe
	.align		4
        /*0090*/ 	.word	0x00000000
	.align		4
        /*0094*/ 	.word	0xfffffffd
	.align		4
        /*0098*/ 	.word	0x00000000
	.align		4
        /*009c*/ 	.word	0xfffffffc


//--------------------- .nv.constant4             --------------------------
	.section	.nv.constant4,"a",@progbits
	.align	8
	.align		8
.nv.constant4:
        /*0000*/ 	.dword	__assertfail
	.align		8
        /*0008*/ 	.dword	__unnamed_1
	.align		8
        /*0010*/ 	.dword	__unnamed_2
	.align		8
        /*0018*/ 	.dword	__unnamed_3
	.align		8
        /*0020*/ 	.dword	__unnamed_4
	.align		8
        /*0028*/ 	.dword	__unnamed_5
	.align		8
        /*0030*/ 	.dword	__unnamed_6
	.align		8
        /*0038*/ 	.dword	__unnamed_7
	.align		8
        /*0040*/ 	.dword	__unnamed_8
	.align		8
        /*0048*/ 	.dword	_ZN63_INTERNAL_cd49fe81_27_ActivationSoftplusKernel_cu_f5210f67_35454cuda3std3__465_GLOBAL__N__cd49fe81_27_ActivationSoftplusKernel_cu_f5210f67_35456ignoreE
	.align		8
        /*0050*/ 	.dword	_ZN63_INTERNAL_cd49fe81_27_ActivationSoftplusKernel_cu_f5210f67_35454cuda3std3__45__cpo5beginE
	.align		8
        /*0058*/ 	.dword	_ZN63_INTERNAL_cd49fe81_27_ActivationSoftplusKernel_cu_f5210f67_35454cuda3std3__45__cpo3endE
	.align		8
        /*0060*/ 	.dword	_ZN63_INTERNAL_cd49fe81_27_ActivationSoftplusKernel_cu_f5210f67_35454cuda3std3__45__cpo6cbeginE
	.align		8
        /*0068*/ 	.dword	_ZN63_INTERNAL_cd49fe81_27_ActivationSoftplusKernel_cu_f5210f67_35454cuda3std3__45__cpo4cendE
	.align		8
        /*0070*/ 	.dword	_ZN63_INTERNAL_cd49fe81_27_ActivationSoftplusKernel_cu_f5210f67_35454cuda3std3__45__cpo6rbeginE
	.align		8
        /*0078*/ 	.dword	_ZN63_INTERNAL_cd49fe81_27_ActivationSoftplusKernel_cu_f5210f67_35454cuda3std3__45__cpo4rendE
	.align		8
        /*0080*/ 	.dword	_ZN63_INTERNAL_cd49fe81_27_ActivationSoftplusKernel_cu_f5210f67_35454cuda3std3__45__cpo7crbeginE
	.align		8
        /*0088*/ 	.dword	_ZN63_INTERNAL_cd49fe81_27_ActivationSoftplusKernel_cu_f5210f67_35454cuda3std3__45__cpo5crendE
	.align		8
        /*0090*/ 	.dword	_ZN63_INTERNAL_cd49fe81_27_ActivationSoftplusKernel_cu_f5210f67_35454cuda3std3__419piecewise_constructE
	.align		8
        /*0098*/ 	.dword	_ZN63_INTERNAL_cd49fe81_27_ActivationSoftplusKernel_cu_f5210f67_35454cuda3std3__48in_placeE
	.align		8
        /*00a0*/ 	.dword	_ZN63_INTERNAL_cd49fe81_27_ActivationSoftplusKernel_cu_f5210f67_35454cuda3std3__420unreachable_sentinelE
	.align		8
        /*00a8*/ 	.dword	_ZN63_INTERNAL_cd49fe81_27_ActivationSoftplusKernel_cu_f5210f67_35454cuda3std6ranges3__45__cpo4swapE
	.align		8
        /*00b0*/ 	.dword	_ZN63_INTERNAL_cd49fe81_27_ActivationSoftplusKernel_cu_f5210f67_35454cuda3std6ranges3__45__cpo9iter_moveE
	.align		8
        /*00b8*/ 	.dword	_ZN63_INTERNAL_cd49fe81_27_ActivationSoftplusKernel_cu_f5210f67_35454cuda3std6ranges3__45__cpo5beginE
	.align		8
        /*00c0*/ 	.dword	_ZN63_INTERNAL_cd49fe81_27_ActivationSoftplusKernel_cu_f5210f67_35454cuda3std6ranges3__45__cpo3endE
	.align		8
        /*00c8*/ 	.dword	_ZN63_INTERNAL_cd49fe81_27_ActivationSoftplusKernel_cu_f5210f67_35454cuda3std6ranges3__45__cpo6cbeginE
	.align		8
        /*00d0*/ 	.dword	_ZN63_INTERNAL_cd49fe81_27_ActivationSoftplusKernel_cu_f5210f67_35454cuda3std6ranges3__45__cpo4cendE
	.align		8
        /*00d8*/ 	.dword	_ZN63_INTERNAL_cd49fe81_27_ActivationSoftplusKernel_cu_f5210f67_35454cuda3std6ranges3__45__cpo7advanceE
	.align		8
        /*00e0*/ 	.dword	_ZN63_INTERNAL_cd49fe81_27_ActivationSoftplusKernel_cu_f5210f67_35454cuda3std6ranges3__45__cpo9iter_swapE
	.align		8
        /*00e8*/ 	.dword	_ZN63_INTERNAL_cd49fe81_27_ActivationSoftplusKernel_cu_f5210f67_35454cuda3std6ranges3__45__cpo4nextE
	.align		8
        /*00f0*/ 	.dword	_ZN63_INTERNAL_cd49fe81_27_ActivationSoftplusKernel_cu_f5210f67_35454cuda3std6ranges3__45__cpo4prevE
	.align		8
        /*00f8*/ 	.dword	_ZN63_INTERNAL_cd49fe81_27_ActivationSoftplusKernel_cu_f5210f67_35454cuda3std6ranges3__45__cpo4dataE
	.align		8
        /*0100*/ 	.dword	_ZN63_INTERNAL_cd49fe81_27_ActivationSoftplusKernel_cu_f5210f67_35454cuda3std6ranges3__45__cpo5cdataE
	.align		8
        /*0108*/ 	.dword	_ZN63_INTERNAL_cd49fe81_27_ActivationSoftplusKernel_cu_f5210f67_35454cuda3std6ranges3__45__cpo4sizeE
	.align		8
        /*0110*/ 	.dword	_ZN63_INTERNAL_cd49fe81_27_ActivationSoftplusKernel_cu_f5210f67_35454cuda3std6ranges3__45__cpo5ssizeE
	.align		8
        /*0118*/ 	.dword	_ZN63_INTERNAL_cd49fe81_27_ActivationSoftplusKernel_cu_f5210f67_35454cuda3std6ranges3__45__cpo8distanceE
	.align		8
        /*0120*/ 	.dword	_ZN63_INTERNAL_cd49fe81_27_ActivationSoftplusKernel_cu_f5210f67_35456thrust23THRUST_300001_SM_900_NS6system6detail10sequential3seqE
	.align		8
        /*0128*/ 	.dword	$str$6
	.align		8
        /*0130*/ 	.dword	$str$7


//--------------------- .text._ZN2at6native18elementwise_kernelILi128ELi4EZNS0_15gpu_kernel_implIZZZNS0_65_GLOBAL__N__cd49fe81_27_ActivationSoftplusKernel_cu_f5210f67_354524softplus_backward_kernelERNS_18TensorIteratorBaseERKN3c106ScalarES9_ENKUlvE_clEvENKUlvE2_clEvEUlNS6_8BFloat16ESC_E_EEvS5_RKT_EUliE_EEviT1_ --------------------------
	.section	.text._ZN2at6native18elementwise_kernelILi128ELi4EZNS0_15gpu_kernel_implIZZZNS0_65_GLOBAL__N__cd49fe81_27_ActivationSoftplusKernel_cu_f5210f67_354524softplus_backward_kernelERNS_18TensorIteratorBaseERKN3c106ScalarES9_ENKUlvE_clEvENKUlvE2_clEvEUlNS6_8BFloat16ESC_E_EEvS5_RKT_EUliE_EEviT1_,"ax",@progbits
	.align	128
        .global         _ZN2at6native18elementwise_kernelILi128ELi4EZNS0_15gpu_kernel_implIZZZNS0_65_GLOBAL__N__cd49fe81_27_ActivationSoftplusKernel_cu_f5210f67_354524softplus_backward_kernelERNS_18TensorIteratorBaseERKN3c106ScalarES9_ENKUlvE_clEvENKUlvE2_clEvEUlNS6_8BFloat16ESC_E_EEvS5_RKT_EUliE_EEviT1_
        .type           _ZN2at6native18elementwise_kernelILi128ELi4EZNS0_15gpu_kernel_implIZZZNS0_65_GLOBAL__N__cd49fe81_27_ActivationSoftplusKernel_cu_f5210f67_354524softplus_backward_kernelERNS_18TensorIteratorBaseERKN3c106ScalarES9_ENKUlvE_clEvENKUlvE2_clEvEUlNS6_8BFloat16ESC_E_EEvS5_RKT_EUliE_EEviT1_,@function
        .size           _ZN2at6native18elementwise_kernelILi128ELi4EZNS0_15gpu_kernel_implIZZZNS0_65_GLOBAL__N__cd49fe81_27_ActivationSoftplusKernel_cu_f5210f67_354524softplus_backward_kernelERNS_18TensorIteratorBaseERKN3c106ScalarES9_ENKUlvE_clEvENKUlvE2_clEvEUlNS6_8BFloat16ESC_E_EEvS5_RKT_EUliE_EEviT1_,(.L_x_7904 - _ZN2at6native18elementwise_kernelILi128ELi4EZNS0_15gpu_kernel_implIZZZNS0_65_GLOBAL__N__cd49fe81_27_ActivationSoftplusKernel_cu_f5210f67_354524softplus_backward_kernelERNS_18TensorIteratorBaseERKN3c106ScalarES9_ENKUlvE_clEvENKUlvE2_clEvEUlNS6_8BFloat16ESC_E_EEvS5_RKT_EUliE_EEviT1_)
        .other          _ZN2at6native18elementwise_kernelILi128ELi4EZNS0_15gpu_kernel_implIZZZNS0_65_GLOBAL__N__cd49fe81_27_ActivationSoftplusKernel_cu_f5210f67_354524softplus_backward_kernelERNS_18TensorIteratorBaseERKN3c106ScalarES9_ENKUlvE_clEvENKUlvE2_clEvEUlNS6_8BFloat16ESC_E_EEvS5_RKT_EUliE_EEviT1_,@"STO_CUDA_ENTRY STV_DEFAULT"
_ZN2at6native18elementwise_kernelILi128ELi4EZNS0_15gpu_kernel_implIZZZNS0_65_GLOBAL__N__cd49fe81_27_ActivationSoftplusKernel_cu_f5210f67_354524softplus_backward_kernelERNS_18TensorIteratorBaseERKN3c106ScalarES9_ENKUlvE_clEvENKUlvE2_clEvEUlNS6_8BFloat16ESC_E_EEvS5_RKT_EUliE_EEviT1_:
.text._ZN2at6native18elementwise_kernelILi128ELi4EZNS0_15gpu_kernel_implIZZZNS0_65_GLOBAL__N__cd49fe81_27_ActivationSoftplusKernel_cu_f5210f67_354524softplus_backward_kernelERNS_18TensorIteratorBaseERKN3c106ScalarES9_ENKUlvE_clEvENKUlvE2_clEvEUlNS6_8BFloat16ESC_E_EEvS5_RKT_EUliE_EEviT1_:
[----:B------:R-:W0:Y:S01]  /*0000*/  LDC R1, c[0x0][0x28] ;  /* 0x00000a00ff017b82 */ /* 0x000e220000000800 */
[----:B------:R-:W1:Y:S01]  /*0010*/  S2R R18, SR_CTAID.X ;  /* 0x0000000000127919 */ /* 0x000e620000002500 */
[----:B------:R-:W-:Y:S01]  /*0020*/  ULDC UR4, c[0x0][0x210] ;  /* 0x0000840000047ab9 */ /* 0x000fe20000000800 */
[----:B------:R-:W-:Y:S01]  /*0030*/  ULDC.64 UR36, c[0x0][0x208] ;  /* 0x0000820000247ab9 */ /* 0x000fe20000000a00 */
[----:B------:R-:W-:Y:S01]  /*0040*/  BSSY B6, `(.L_x_0) ;  /* 0x0000476000067945 */ /* 0x000fe20003800000 */
[----:B------:R-:W1:Y:S02]  /*0050*/  S2R R23, SR_TID.X ;  /* 0x0000000000177919 */ /* 0x000e640000002100 */
[----:B-1----:R-:W-:-:S05]  /*0060*/  IMAD R19, R18, 0x200, R23 ;  /* 0x0000020012137824 */ /* 0x002fca00078e0217 */
[----:B------:R-:W-:-:S13]  /*0070*/  ISETP.GE.AND P0, PT, R19, UR4, PT ;  /* 0x0000000413007c0c */ /* 0x000fda000bf06270 */
[----:B0-----:R-:W-:Y:S05]  /*0080*/  @P0 BRA `(.L_x_1) ;  /* 0x0000004400c40947 */ /* 0x001fea0003800000 */
[----:B------:R-:W0:Y:S01]  /*0090*/  LDC R6, c[0x0][0x218] ;  /* 0x00008600ff067b82 */ /* 0x000e220000000800 */
[----:B------:R-:W-:Y:S02]  /*00a0*/  IMAD.MOV.U32 R22, RZ, RZ, RZ ;  /* 0x000000ffff167224 */ /* 0x000fe400078e00ff */
[----:B------:R-:W-:Y:S02]  /*00b0*/  IMAD.MOV.U32 R0, RZ, RZ, RZ ;  /* 0x000000ffff007224 */ /* 0x000fe400078e00ff */
[----:B------:R-:W-:Y:S01]  /*00c0*/  IMAD.MOV.U32 R16, RZ, RZ, RZ ;  /* 0x000000ffff107224 */ /* 0x000fe200078e00ff */
[----:B0-----:R-:W-:-:S13]  /*00d0*/  ISETP.NE.AND P0, PT, R6, RZ, PT ;  /* 0x000000ff0600720c */ /* 0x001fda0003f05270 */
[----:B------:R-:W-:Y:S05]  /*00e0*/  @!P0 BRA `(.L_x_2) ;  /* 0x0000001400788947 */ /* 0x000fea0003800000 */
[----:B------:R-:W-:Y:S01]  /*00f0*/  IMAD.MOV.U32 R2, RZ, RZ, RZ ;  /* 0x000000ffff027224 */ /* 0x000fe200078e00ff */
[----:B------:R-:W-:Y:S01]  /*0100*/  ULDC.64 UR4, c[0x0][0x220] ;  /* 0x0000880000047ab9 */ /* 0x000fe20000000a00 */
[----:B------:R-:W-:Y:S01]  /*0110*/  IMAD.MOV.U32 R3, RZ, RZ, R19 ;  /* 0x000000ffff037224 */ /* 0x000fe200078e0013 */
[----:B------:R-:W-:Y:S01]  /*0120*/  ISETP.NE.AND P0, PT, R6, 0x1, PT ;  /* 0x000000010600780c */ /* 0x000fe20003f05270 */
[----:B------:R-:W-:Y:S01]  /*0130*/  ULDC UR6, c[0x0][0x350] ;  /* 0x0000d40000067ab9 */ /* 0x000fe20000000800 */
[----:B------:R-:W-:Y:S01]  /*0140*/  IMAD.HI.U32 R4, R19, UR4, R2 ;  /* 0x0000000413047c27 */ /* 0x000fe2000f8e0002 */
[----:B------:R-:W-:-:S04]  /*0150*/  ULDC UR4, c[0x0][0x21c] ;  /* 0x0000870000047ab9 */ /* 0x000fc80000000800 */
[----:B------:R-:W-:-:S05]  /*0160*/  SHF.R.U32.HI R5, RZ, UR5, R4 ;  /* 0x00000005ff057c19 */ /* 0x000fca0008011604 */
[----:B------:R-:W-:-:S04]  /*0170*/  IMAD.MOV R0, RZ, RZ, -R5 ;  /* 0x000000ffff007224 */ /* 0x000fc800078e0a05 */
[----:B------:R-:W-:Y:S01]  /*0180*/  IMAD R19, R0, UR4, R19 ;  /* 0x0000000400137c24 */ /* 0x000fe2000f8e0213 */
[----:B------:R-:W-:-:S03]  /*0190*/  ULDC.64 UR4, c[0x0][0x348] ;  /* 0x0000d20000047ab9 */ /* 0x000fc60000000a00 */
[C---:B------:R-:W-:Y:S02]  /*01a0*/  IMAD R16, R19.reuse, UR4, RZ ;  /* 0x0000000413107c24 */ /* 0x040fe4000f8e02ff */
[C---:B------:R-:W-:Y:S02]  /*01b0*/  IMAD R0, R19.reuse, UR5, RZ ;  /* 0x0000000513007c24 */ /* 0x040fe4000f8e02ff */
[----:B------:R-:W-:Y:S01]  /*01c0*/  IMAD R22, R19, UR6, RZ ;  /* 0x0000000613167c24 */ /* 0x000fe2000f8e02ff */
[----:B------:R-:W-:Y:S06]  /*01d0*/  @!P0 BRA `(.L_x_2) ;  /* 0x00000014003c8947 */ /* 0x000fec0003800000 */
[----:B------:R-:W-:Y:S01]  /*01e0*/  IMAD.MOV.U32 R4, RZ, RZ, RZ ;  /* 0x000000ffff047224 */ /* 0x000fe200078e00ff */
[----:B------:R-:W-:Y:S01]  /*01f0*/  ULDC.64 UR8, c[0x0][0x228] ;  /* 0x00008a0000087ab9 */ /* 0x000fe20000000a00 */
[----:B------:R-:W-:Y:S01]  /*0200*/  ULDC UR4, c[0x0][0x230] ;  /* 0x00008c0000047ab9 */ /* 0x000fe20000000800 */
[----:B------:R-:W-:Y:S01]  /*0210*/  ISETP.NE.AND P0, PT, R6, 0x2, PT ;  /* 0x000000020600780c */ /* 0x000fe20003f05270 */
[----:B------:R-:W-:-:S05]  /*0220*/  IMAD.HI.U32 R2, R5, UR9, R4 ;  /* 0x0000000905027c27 */ /* 0x000fca000f8e0004 */
[----:B------:R-:W-:Y:S01]  /*0230*/  SHF.R.U32.HI R3, RZ, UR4, R2 ;  /* 0x00000004ff037c19 */ /* 0x000fe20008011602 */
[----:B------:R-:W-:-:S04]  /*0240*/  ULDC UR4, c[0x0][0x354] ;  /* 0x0000d50000047ab9 */ /* 0x000fc80000000800 */
[----:B------:R-:W-:-:S04]  /*0250*/  IMAD.MOV R4, RZ, RZ, -R3 ;  /* 0x000000ffff047224 */ /* 0x000fc800078e0a03 */
[----:B------:R-:W-:Y:S01]  /*0260*/  IMAD R5, R4, UR8, R5 ;  /* 0x0000000804057c24 */ /* 0x000fe2000f8e0205 */
[----:B------:R-:W-:-:S03]  /*0270*/  ULDC.64 UR8, c[0x0][0x358] ;  /* 0x0000d60000087ab9 */ /* 0x000fc60000000a00 */
[C---:B------:R-:W-:Y:S02]  /*0280*/  IMAD R22, R5.reuse, UR9, RZ ;  /* 0x0000000905167c24 */ /* 0x040fe4000f8e02ff */
[C---:B------:R-:W-:Y:S02]  /*0290*/  IMAD R16, R5.reuse, UR4, R16 ;  /* 0x0000000405107c24 */ /* 0x040fe4000f8e0210 */
[----:B------:R-:W-:Y:S02]  /*02a0*/  IMAD R0, R5, UR8, R0 ;  /* 0x0000000805007c24 */ /* 0x000fe4000f8e0200 */
[----:B------:R-:W-:Y:S01]  /*02b0*/  IMAD R22, R19, UR6, R22 ;  /* 0x0000000613167c24 */ /* 0x000fe2000f8e0216 */
[----:B------:R-:W-:Y:S06]  /*02c0*/  @!P0 BRA `(.L_x_2) ;  /* 0x0000001400008947 */ /* 0x000fec0003800000 */
[----:B------:R-:W-:Y:S01]  /*02d0*/  IMAD.MOV.U32 R2, RZ, RZ, RZ ;  /* 0x000000ffff027224 */ /* 0x000fe200078e00ff */
[----:B------:R-:W-:Y:S01]  /*02e0*/  ULDC.64 UR4, c[0x0][0x238] ;  /* 0x00008e0000047ab9 */ /* 0x000fe20000000a00 */
        /* <DEDUP_REMOVED lines=8> */
[C---:B------:R-:W-:Y:S02]  /*0370*/  IMAD R16, R3.reuse, UR4, R16 ;  /* 0x0000000403107c24 */ /* 0x040fe4000f8e0210 */
[C---:B------:R-:W-:Y:S02]  /*0380*/  IMAD R0, R3.reuse, UR5, R0 ;  /* 0x0000000503007c24 */ /* 0x040fe4000f8e0200 */
[----:B------:R-:W-:Y:S01]  /*0390*/  IMAD R22, R3, UR6, R22 ;  /* 0x0000000603167c24 */ /* 0x000fe2000f8e0216 */
        /* <DEDUP_REMOVED lines=297> */
[----:B------:R-:W-:Y:S02]  /*1630*/  ULDC UR6, c[0x0][0x470] ;  /* 0x00011c0000067ab9 */ /* 0x000fe40000000800 */
        /* <DEDUP_REMOVED lines=8> */
[----:B------:R-:W-:-:S07]  /*16c0*/  IMAD R22, R3, UR6, R22 ;  /* 0x0000000603167c24 */ /* 0x000fce000f8e0216 */
.L_x_2:
[----:B------:R-:W0:Y:S01]  /*16d0*/  LDC.U8 R5, c[0x0][0x4a1] ;  /* 0x00012840ff057b82 */ /* 0x000e220000000000 */
[----:B------:R-:W-:Y:S01]  /*16e0*/  ULDC.64 UR4, c[0x0][0x478] ;  /* 0x00011e0000047ab9 */ /* 0x000fe20000000a00 */
[----:B------:R-:W-:Y:S01]  /*16f0*/  ULDC.64 UR6, c[0x0][0x480] ;  /* 0x0001200000067ab9 */ /* 0x000fe20000000a00 */
[----:B------:R-:W-:Y:S02]  /*1700*/  IADD3 R16, P1, R16, UR4, RZ ;  /* 0x0000000410107c10 */ /* 0x000fe4000ff3e0ff */
[----:B------:R-:W-:-:S03]  /*1710*/  IADD3 R2, P2, R0, UR6, RZ ;  /* 0x0000000600027c10 */ /* 0x000fc6000ff5e0ff */
[----:B------:R-:W-:Y:S02]  /*1720*/  IMAD.X R17, RZ, RZ, UR5, P1 ;  /* 0x00000005ff117e24 */ /* 0x000fe400088e06ff */
[----:B------:R-:W-:Y:S01]  /*1730*/  IMAD.X R3, RZ, RZ, UR7, P2 ;  /* 0x00000007ff037e24 */ /* 0x000fe200090e06ff */
[----:B0-----:R-:W-:-:S04]  /*1740*/  PRMT R4, R5, 0x9910, RZ ;  /* 0x0000991005047816 */ /* 0x001fc800000000ff */
[----:B------:R-:W-:-:S13]  /*1750*/  ISETP.GT.AND P0, PT, R4, 0x9, PT ;  /* 0x000000090400780c */ /* 0x000fda0003f04270 */
[----:B------:R-:W-:Y:S05]  /*1760*/  @P0 BRA `(.L_x_3) ;  /* 0x0000000400300947 */ /* 0x000fea0003800000 */
[----:B------:R-:W-:-:S13]  /*1770*/  ISETP.GT.AND P0, PT, R4, 0x4, PT ;  /* 0x000000040400780c */ /* 0x000fda0003f04270 */
[----:B------:R-:W-:Y:S05]  /*1780*/  @P0 BRA `(.L_x_4) ;  /* 0x0000000000940947 */ /* 0x000fea0003800000 */
[----:B------:R-:W-:-:S13]  /*1790*/  ISETP.GT.AND P0, PT, R4, 0x1, PT ;  /* 0x000000010400780c */ /* 0x000fda0003f04270 */
[----:B------:R-:W-:Y:S05]  /*17a0*/  @P0 BRA `(.L_x_5) ;  /* 0x0000000000380947 */ /* 0x000fea0003800000 */
[----:B------:R-:W-:-:S13]  /*17b0*/  ISETP.NE.AND P0, PT, R5, RZ, PT ;  /* 0x000000ff0500720c */ /* 0x000fda0003f05270 */
[----:B------:R-:W-:Y:S05]  /*17c0*/  @!P0 BRA `(.L_x_6) ;  /* 0x00000000001c8947 */ /* 0x000fea0003800000 */
[----:B------:R-:W-:-:S13]  /*17d0*/  ISETP.NE.AND P0, PT, R4, 0x1, PT ;  /* 0x000000010400780c */ /* 0x000fda0003f05270 */
[----:B------:R-:W-:Y:S05]  /*17e0*/  @P0 BRA `(.L_x_7) ;  /* 0x0000000c00840947 */ /* 0x000fea0003800000 */
[----:B------:R-:W2:Y:S02]  /*17f0*/  LDG.E.S8 R2, desc[UR36][R2.64] ;  /* 0x0000002402027981 */ /* 0x000ea4000c1e1300 */
[----:B--2---:R-:W0:Y:S02]  /*1800*/  I2F.S16 R0, R2 ;  /* 0x0000000200007306 */ /* 0x004e240000101400 */
[----:B0-----:R-:W-:-:S04]  /*1810*/  F2FP.BF16.F32.PACK_AB R0, RZ, R0 ;  /* 0x00000000ff00723e */ /* 0x001fc800000010ff */
[----:B------:R-:W-:Y:S01]  /*1820*/  PRMT R19, R0, 0x7610, R19 ;  /* 0x0000761000137816 */ /* 0x000fe20000000013 */
[----:B------:R-:W-:Y:S06]  /*1830*/  BRA `(.L_x_8) ;  /* 0x0000000c00dc7947 */ /* 0x000fec0003800000 */
.L_x_6:
[----:B------:R-:W2:Y:S02]  /*1840*/  LDG.E.U8 R2, desc[UR36][R2.64] ;  /* 0x0000002402027981 */ /* 0x000ea4000c1e1100 */
[----:B--2---:R-:W-:-:S04]  /*1850*/  I2FP.F32.U32 R0, R2 ;  /* 0x0000000200007245 */ /* 0x004fc80000201000 */
[----:B------:R-:W-:-:S04]  /*1860*/  F2FP.BF16.F32.PACK_AB R0, RZ, R0 ;  /* 0x00000000ff00723e */ /* 0x000fc800000010ff */
[----:B------:R-:W-:Y:S01]  /*1870*/  PRMT R19, R0, 0x7610, R19 ;  /* 0x0000761000137816 */ /* 0x000fe20000000013 */
[----:B------:R-:W-:Y:S06]  /*1880*/  BRA `(.L_x_8) ;  /* 0x0000000c00c87947 */ /* 0x000fec0003800000 */
.L_x_5:
[----:B------:R-:W-:-:S13]  /*1890*/  ISETP.NE.AND P0, PT, R4, 0x2, PT ;  /* 0x000000020400780c */ /* 0x000fda0003f05270 */
[----:B------:R-:W-:Y:S05]  /*18a0*/  @!P0 BRA `(.L_x_9) ;  /* 0x0000000000388947 */ /* 0x000fea0003800000 */
[----:B------:R-:W-:-:S13]  /*18b0*/  ISETP.NE.AND P0, PT, R4, 0x3, PT ;  /* 0x000000030400780c */ /* 0x000fda0003f05270 */
[----:B------:R-:W-:Y:S05]  /*18c0*/  @!P0 BRA `(.L_x_10) ;  /* 0x00000000001c8947 */ /* 0x000fea0003800000 */
[----:B------:R-:W-:-:S13]  /*18d0*/  ISETP.NE.AND P0, PT, R4, 0x4, PT ;  /* 0x000000040400780c */ /* 0x000fda0003f05270 */
[----:B------:R-:W-:Y:S05]  /*18e0*/  @P0 BRA `(.L_x_7) ;  /* 0x0000000c00440947 */ /* 0x000fea0003800000 */
[----:B------:R-:W2:Y:S02]  /*18f0*/  LDG.E.64 R2, desc[UR36][R2.64] ;  /* 0x0000002402027981 */ /* 0x000ea4000c1e1b00 */
[----:B--2---:R-:W0:Y:S02]  /*1900*/  I2F.S64 R0, R2 ;  /* 0x0000000200007312 */ /* 0x004e240000301400 */
[----:B0-----:R-:W-:-:S04]  /*1910*/  F2FP.BF16.F32.PACK_AB R0, RZ, R0 ;  /* 0x00000000ff00723e */ /* 0x001fc800000010ff */
[----:B------:R-:W-:Y:S01]  /*1920*/  PRMT R19, R0, 0x7610, R19 ;  /* 0x0000761000137816 */ /* 0x000fe20000000013 */
[----:B------:R-:W-:Y:S06]  /*1930*/  BRA `(.L_x_8) ;  /* 0x0000000c009c7947 */ /* 0x000fec0003800000 */
.L_x_10:
[----:B------:R-:W2:Y:S02]  /*1940*/  LDG.E R2, desc[UR36][R2.64] ;  /* 0x0000002402027981 */ /* 0x000ea4000c1e1900 */
[----:B--2---:R-:W-:-:S04]  /*1950*/  I2FP.F32.S32 R0, R2 ;  /* 0x0000000200007245 */ /* 0x004fc80000201400 */
[----:B------:R-:W-:-:S04]  /*1960*/  F2FP.BF16.F32.PACK_AB R0, RZ, R0 ;  /* 0x00000000ff00723e */ /* 0x000fc800000010ff */
[----:B------:R-:W-:Y:S01]  /*1970*/  PRMT R19, R0, 0x7610, R19 ;  /* 0x0000761000137816 */ /* 0x000fe20000000013 */
[----:B------:R-:W-:Y:S06]  /*1980*/  BRA `(.L_x_8) ;  /* 0x0000000c00887947 */ /* 0x000fec0003800000 */
.L_x_9:
[----:B------:R-:W2:Y:S02]  /*1990*/  LDG.E.U16 R2, desc[UR36][R2.64] ;  /* 0x0000002402027981 */ /* 0x000ea4000c1e1500 */
[----:B--2---:R-:W0:Y:S02]  /*19a0*/  I2F.S16 R0, R2 ;  /* 0x0000000200007306 */ /* 0x004e240000101400 */
[----:B0-----:R-:W-:-:S04]  /*19b0*/  F2FP.BF16.F32.PACK_AB R0, RZ, R0 ;  /* 0x00000000ff00723e */ /* 0x001fc800000010ff */
[----:B------:R-:W-:Y:S01]  /*19c0*/  PRMT R19, R0, 0x7610, R19 ;  /* 0x0000761000137816 */ /* 0x000fe20000000013 */
[----:B------:R-:W-:Y:S06]  /*19d0*/  BRA `(.L_x_8) ;  /* 0x0000000c00747947 */ /* 0x000fec0003800000 */
.L_x_4:
[----:B------:R-:W-:-:S13]  /*19e0*/  ISETP.GT.AND P0, PT, R4, 0x6, PT ;  /* 0x000000060400780c */ /* 0x000fda0003f04270 */
[----:B------:R-:W-:Y:S05]  /*19f0*/  @P0 BRA `(.L_x_11) ;  /* 0x0000000000300947 */ /* 0x000fea0003800000 */
[----:B------:R-:W-:-:S13]  /*1a00*/  ISETP.NE.AND P0, PT, R4, 0x5, PT ;  /* 0x000000050400780c */ /* 0x000fda0003f05270 */
[----:B------:R-:W-:Y:S05]  /*1a10*/  @!P0 BRA `(.L_x_12) ;  /* 0x0000000000148947 */ /* 0x000fea0003800000 */
[----:B------:R-:W-:-:S13]  /*1a20*/  ISETP.NE.AND P0, PT, R4, 0x6, PT ;  /* 0x000000060400780c */ /* 0x000fda0003f05270 */
[----:B------:R-:W-:Y:S05]  /*1a30*/  @P0 BRA `(.L_x_7) ;  /* 0x0000000800f00947 */ /* 0x000fea0003800000 */
[----:B------:R-:W2:Y:S02]  /*1a40*/  LDG.E R2, desc[UR36][R2.64] ;  /* 0x0000002402027981 */ /* 0x000ea4000c1e1900 */
[----:B--2---:R-:W-:Y:S01]  /*1a50*/  F2FP.BF16.F32.PACK_AB R19, RZ, R2 ;  /* 0x00000002ff13723e */ /* 0x004fe200000010ff */
[----:B------:R-:W-:Y:S06]  /*1a60*/  BRA `(.L_x_8) ;  /* 0x0000000c00507947 */ /* 0x000fec0003800000 */
.L_x_12:
[----:B------:R-:W2:Y:S02]  /*1a70*/  LDG.E.U16 R0, desc[UR36][R2.64] ;  /* 0x0000002402007981 */ /* 0x000ea4000c1e1500 */
[----:B--2---:R-:W-:-:S05]  /*1a80*/  HADD2.F32 R0, -RZ, R0.H0_H0 ;  /* 0x20000000ff007230 */ /* 0x004fca0000004100 */
[----:B------:R-:W-:-:S04]  /*1a90*/  F2FP.BF16.F32.PACK_AB R0, RZ, R0 ;  /* 0x00000000ff00723e */ /* 0x000fc800000010ff */
[----:B------:R-:W-:Y:S01]  /*1aa0*/  PRMT R19, R0, 0x7610, R19 ;  /* 0x0000761000137816 */ /* 0x000fe20000000013 */
[----:B------:R-:W-:Y:S06]  /*1ab0*/  BRA `(.L_x_8) ;  /* 0x0000000c003c7947 */ /* 0x000fec0003800000 */
.L_x_11:
[----:B------:R-:W-:-:S13]  /*1ac0*/  ISETP.NE.AND P0, PT, R4, 0x7, PT ;  /* 0x000000070400780c */ /* 0x000fda0003f05270 */
[----:B------:R-:W-:Y:S05]  /*1ad0*/  @!P0 BRA `(.L_x_13) ;  /* 0x0000000000308947 */ /* 0x000fea0003800000 */
[----:B------:R-:W-:-:S13]  /*1ae0*/  ISETP.NE.AND P0, PT, R4, 0x8, PT ;  /* 0x000000080400780c */ /* 0x000fda0003f05270 */
[----:B------:R-:W-:Y:S05]  /*1af0*/  @!P0 BRA `(.L_x_14) ;  /* 0x0000000000148947 */ /* 0x000fea0003800000 */
[----:B------:R-:W-:-:S13]  /*1b00*/  ISETP.NE.AND P0, PT, R4, 0x9, PT ;  /* 0x000000090400780c */ /* 0x000fda0003f05270 */
[----:B------:R-:W-:Y:S05]  /*1b10*/  @P0 BRA `(.L_x_7) ;  /* 0x0000000800b80947 */ /* 0x000fea0003800000 */
[----:B------:R-:W2:Y:S02]  /*1b20*/  LDG.E R2, desc[UR36][R2.64] ;  /* 0x0000002402027981 */ /* 0x000ea4000c1e1900 */
[----:B--2---:R-:W-:Y:S01]  /*1b30*/  F2FP.BF16.F32.PACK_AB R19, RZ, R2 ;  /* 0x00000002ff13723e */ /* 0x004fe200000010ff */
[----:B------:R-:W-:Y:S06]  /*1b40*/  BRA `(.L_x_8) ;  /* 0x0000000c00187947 */ /* 0x000fec0003800000 */
.L_x_14:
[----:B------:R-:W2:Y:S02]  /*1b50*/  LDG.E.U16 R2, desc[UR36][R2.64] ;  /* 0x0000002402027981 */ /* 0x000ea4000c1e1500 */
[----:B--2---:R-:W-:-:S05]  /*1b60*/  HADD2.F32 R0, -RZ, R2.H0_H0 ;  /* 0x20000002ff007230 */ /* 0x004fca0000004100 */
[----:B------:R-:W-:-:S04]  /*1b70*/  F2FP.BF16.F32.PACK_AB R0, RZ, R0 ;  /* 0x00000000ff00723e */ /* 0x000fc800000010ff */
[----:B------:R-:W-:Y:S01]  /*1b80*/  PRMT R19, R0, 0x7610, R19 ;  /* 0x0000761000137816 */ /* 0x000fe20000000013 */
[----:B------:R-:W-:Y:S06]  /*1b90*/  BRA `(.L_x_8) ;  /* 0x0000000c00047947 */ /* 0x000fec0003800000 */
.L_x_13:
[----:B------:R-:W2:Y:S01]  /*1ba0*/  LDG.E.64 R2, desc[UR36][R2.64] ;  /* 0x0000002402027981 */ /* 0x000ea2000c1e1b00 */
[----:B------:R-:W-:Y:S01]  /*1bb0*/  UMOV UR4, 0xf0000000 ;  /* 0xf000000000047882 */ /* 0x000fe20000000000 */
[----:B------:R-:W-:Y:S01]  /*1bc0*/  UMOV UR5, 0x380fffff ;  /* 0x380fffff00057882 */ /* 0x000fe20000000000 */
[----:B--2---:R-:W0:Y:S01]  /*1bd0*/  F2F.F32.F64 R0, R2 ;  /* 0x0000000200007310 */ /* 0x004e220000301000 */
[----:B------:R-:W-:-:S14]  /*1be0*/  DSETP.GEU.AND P0, PT, |R2|, UR4, PT ;  /* 0x0000000402007e2a */ /* 0x000fdc000bf0e200 */
[----:B0-----:R-:W-:-:S05]  /*1bf0*/  @!P0 FMUL R0, R0, 1.175494350822287508e-38 ;  /* 0x0080000000008820 */ /* 0x001fca0000400000 */
[----:B------:R-:W-:-:S04]  /*1c00*/  F2FP.BF16.F32.PACK_AB R0, RZ, R0 ;  /* 0x00000000ff00723e */ /* 0x000fc800000010ff */
[----:B------:R-:W-:Y:S01]  /*1c10*/  PRMT R19, R0, 0x7610, R19 ;  /* 0x0000761000137816 */ /* 0x000fe20000000013 */
[----:B------:R-:W-:Y:S06]  /*1c20*/  BRA `(.L_x_8) ;  /* 0x0000000800e07947 */ /* 0x000fec0003800000 */
.L_x_3:
[----:B------:R-:W-:-:S13]  /*1c30*/  ISETP.GT.AND P0, PT, R4, 0x18, PT ;  /* 0x000000180400780c */ /* 0x000fda0003f04270 */
[----:B------:R-:W-:Y:S05]  /*1c40*/  @P0 BRA `(.L_x_15) ;  /* 0x0000000400080947 */ /* 0x000fea0003800000 */
[----:B------:R-:W-:-:S13]  /*1c50*/  ISETP.GT.AND P0, PT, R4, 0xe, PT ;  /* 0x0000000e0400780c */ /* 0x000fda0003f04270 */
[----:B------:R-:W-:Y:S05]  /*1c60*/  @P0 BRA `(.L_x_16) ;  /* 0x00000000004c0947 */ /* 0x000fea0003800000 */
[----:B------:R-:W-:-:S13]  /*1c70*/  ISETP.NE.AND P0, PT, R4, 0xa, PT ;  /* 0x0000000a0400780c */ /* 0x000fda0003f05270 */
[----:B------:R-:W-:Y:S05]  /*1c80*/  @!P0 BRA `(.L_x_17) ;  /* 0x0000000000208947 */ /* 0x000fea0003800000 */
[----:B------:R-:W-:-:S13]  /*1c90*/  ISETP.NE.AND P0, PT, R4, 0xb, PT ;  /* 0x0000000b0400780c */ /* 0x000fda0003f05270 */
[----:B------:R-:W-:Y:S05]  /*1ca0*/  @P0 BRA `(.L_x_7) ;  /* 0x0000000800540947 */ /* 0x000fea0003800000 */
[----:B------:R-:W2:Y:S02]  /*1cb0*/  LDG.E.U8 R2, desc[UR36][R2.64] ;  /* 0x0000002402027981 */ /* 0x000ea4000c1e1100 */
[----:B--2---:R-:W-:-:S04]  /*1cc0*/  ISETP.NE.AND P0, PT, R2, RZ, PT ;  /* 0x000000ff0200720c */ /* 0x004fc80003f05270 */
[----:B------:R-:W-:-:S04]  /*1cd0*/  FSEL R0, RZ, 1, !P0 ;  /* 0x3f800000ff007808 */ /* 0x000fc80004000000 */
[----:B------:R-:W-:-:S04]  /*1ce0*/  F2FP.BF16.F32.PACK_AB R0, RZ, R0 ;  /* 0x00000000ff00723e */ /* 0x000fc800000010ff */
[----:B------:R-:W-:Y:S01]  /*1cf0*/  PRMT R19, R0, 0x7610, R19 ;  /* 0x0000761000137816 */ /* 0x000fe20000000013 */
[----:B------:R-:W-:Y:S06]  /*1d00*/  BRA `(.L_x_8) ;  /* 0x0000000800a87947 */ /* 0x000fec0003800000 */
.L_x_17:
        /* <DEDUP_REMOVED lines=9> */
.L_x_16:
[----:B------:R-:W-:-:S13]  /*1da0*/  ISETP.NE.AND P0, PT, R4, 0xf, PT ;  /* 0x0000000f0400780c */ /* 0x000fda0003f05270 */
[----:B------:R-:W-:Y:S05]  /*1db0*/  @!P0 BRA `(.L_x_18) ;  /* 0x0000000000a48947 */ /* 0x000fea0003800000 */
[----:B------:R-:W-:-:S13]  /*1dc0*/  ISETP.NE.AND P0, PT, R4, 0x17, PT ;  /* 0x000000170400780c */ /* 0x000fda0003f05270 */
[----:B------:R-:W-:Y:S05]  /*1dd0*/  @!P0 BRA `(.L_x_19) ;  /* 0x0000000000608947 */ /* 0x000fea0003800000 */
[----:B------:R-:W-:-:S13]  /*1de0*/  ISETP.NE.AND P0, PT, R4, 0x18, PT ;  /* 0x000000180400780c */ /* 0x000fda0003f05270 */
[----:B------:R-:W-:Y:S05]  /*1df0*/  @P0 BRA `(.L_x_7) ;  /* 0x0000000800000947 */ /* 0x000fea0003800000 */
[----:B------:R-:W2:Y:S01]  /*1e00*/  LDG.E.U8 R0, desc[UR36][R2.64] ;  /* 0x0000002402007981 */ /* 0x000ea2000c1e1100 */
[----:B------:R-:W-:Y:S02]  /*1e10*/  IMAD.MOV.U32 R8, RZ, RZ, -0x800000 ;  /* 0xff800000ff087424 */ /* 0x000fe400078e00ff */
[----:B--2---:R-:W-:-:S05]  /*1e20*/  IMAD.SHL.U32 R0, R0, 0x1000000, RZ ;  /* 0x0100000000007824 */ /* 0x004fca00078e00ff */
[----:B------:R-:W-:-:S04]  /*1e30*/  LOP3.LUT R4, R0, 0x7f000000, RZ, 0xc0, !PT ;  /* 0x7f00000000047812 */ /* 0x000fc800078ec0ff */
[----:B------:R-:W0:Y:S01]  /*1e40*/  FLO.U32 R5, R4 ;  /* 0x0000000400057300 */ /* 0x000e2200000e0000 */
[C---:B------:R-:W-:Y:S02]  /*1e50*/  VIADD R6, R4.reuse, 0x1000000 ;  /* 0x0100000004067836 */ /* 0x040fe40000000000 */
[----:B------:R-:W-:-:S03]  /*1e60*/  VIADD R2, R4, 0xffffffff ;  /* 0xffffffff04027836 */ /* 0x000fc60000000000 */
[----:B------:R-:W-:Y:S02]  /*1e70*/  SHF.R.S32.HI R6, RZ, 0x8, R6 ;  /* 0x00000008ff067819 */ /* 0x000fe40000011406 */
[----:B------:R-:W-:Y:S02]  /*1e80*/  SHF.R.S32.HI R2, RZ, 0x1f, R2 ;  /* 0x0000001fff027819 */ /* 0x000fe40000011402 */
[----:B0-----:R-:W-:-:S04]  /*1e90*/  IADD3 R5, -R5, 0x1f, RZ ;  /* 0x0000001f05057810 */ /* 0x001fc80007ffe1ff */
[C---:B------:R-:W-:Y:S01]  /*1ea0*/  ISETP.GT.U32.AND P0, PT, R5.reuse, 0x4, PT ;  /* 0x000000040500780c */ /* 0x040fe20003f04070 */
[----:B------:R-:W-:-:S05]  /*1eb0*/  VIADD R5, R5, 0xfffffffc ;  /* 0xfffffffc05057836 */ /* 0x000fca0000000000 */
[----:B------:R-:W-:-:S05]  /*1ec0*/  SEL R5, R5, RZ, P0 ;  /* 0x000000ff05057207 */ /* 0x000fca0000000000 */
[----:B------:R-:W-:Y:S01]  /*1ed0*/  IMAD R8, R5, R8, 0x3c000000 ;  /* 0x3c00000005087424 */ /* 0x000fe200078e0208 */
[----:B------:R-:W-:-:S04]  /*1ee0*/  SHF.L.U32 R5, R4, R5, RZ ;  /* 0x0000000504057219 */ /* 0x000fc800000006ff */
[----:B------:R-:W-:-:S04]  /*1ef0*/  LEA.HI R5, R5, R8, RZ, 0x1c ;  /* 0x0000000805057211 */ /* 0x000fc800078fe0ff */
[----:B------:R-:W-:-:S04]  /*1f00*/  LOP3.LUT R5, R5, 0x7f800000, R6, 0xf8, !PT ;  /* 0x7f80000005057812 */ /* 0x000fc800078ef806 */
[----:B------:R-:W-:-:S04]  /*1f10*/  LOP3.LUT R5, R5, R2, RZ, 0x30, !PT ;  /* 0x0000000205057212 */ /* 0x000fc800078e30ff */
[----:B------:R-:W-:-:S04]  /*1f20*/  LOP3.LUT R5, R5, 0x80000000, R0, 0xf8, !PT ;  /* 0x8000000005057812 */ /* 0x000fc800078ef800 */
[----:B------:R-:W-:-:S04]  /*1f30*/  F2FP.BF16.F32.PACK_AB R5, RZ, R5 ;  /* 0x00000005ff05723e */ /* 0x000fc800000010ff */
[----:B------:R-:W-:Y:S01]  /*1f40*/  PRMT R19, R5, 0x7610, R19 ;  /* 0x0000761005137816 */ /* 0x000fe20000000013 */
[----:B------:R-:W-:Y:S06]  /*1f50*/  BRA `(.L_x_8) ;  /* 0x0000000800147947 */ /* 0x000fec0003800000 */
.L_x_19:
[----:B------:R-:W2:Y:S02]  /*1f60*/  LDG.E.U8 R2, desc[UR36][R2.64] ;  /* 0x0000002402027981 */ /* 0x000ea4000c1e1100 */
[C---:B--2---:R-:W-:Y:S02]  /*1f70*/  IMAD.SHL.U32 R0, R2.reuse, 0x2000000, RZ ;  /* 0x0200000002007824 */ /* 0x044fe400078e00ff */
[----:B------:R-:W-:-:S03]  /*1f80*/  IMAD.SHL.U32 R5, R2, 0x1000000, RZ ;  /* 0x0100000002057824 */ /* 0x000fc600078e00ff */
[----:B------:R-:W-:-:S13]  /*1f90*/  ISETP.GE.U32.AND P0, PT, R0, 0x8000000, PT ;  /* 0x080000000000780c */ /* 0x000fda0003f06070 */
[C---:B------:R-:W-:Y:S02]  /*1fa0*/  @!P0 IMAD.SHL.U32 R0, R2.reuse, 0x100, RZ ;  /* 0x0000010002008824 */ /* 0x040fe400078e00ff */
[----:B------:R-:W-:-:S03]  /*1fb0*/  @P0 IMAD.SHL.U32 R4, R2, 0x200000, RZ ;  /* 0x0020000002040824 */ /* 0x000fc600078e00ff */
[----:B------:R-:W-:Y:S02]  /*1fc0*/  @!P0 LOP3.LUT R0, R0, 0x7f00, RZ, 0xc0, !PT ;  /* 0x00007f0000008812 */ /* 0x000fe400078ec0ff */
[----:B------:R-:W-:Y:S02]  /*1fd0*/  @P0 LOP3.LUT R4, R4, 0x70000000, RZ, 0xfc, !PT ;  /* 0x7000000004040812 */ /* 0x000fe400078efcff */
[----:B------:R-:W-:-:S03]  /*1fe0*/  @!P0 LOP3.LUT R0, R0, 0x3f000000, RZ, 0xfc, !PT ;  /* 0x3f00000000008812 */ /* 0x000fc600078efcff */
[----:B------:R-:W-:Y:S02]  /*1ff0*/  @P0 FMUL.FTZ R4, R4, 1.9259299443872358531e-34 ;  /* 0x0780000004040820 */ /* 0x000fe40000410000 */
[----:B------:R-:W-:-:S05]  /*2000*/  @!P0 FADD.FTZ R4, R0, -0.5 ;  /* 0xbf00000000048421 */ /* 0x000fca0000010000 */
[----:B------:R-:W-:-:S04]  /*2010*/  LOP3.LUT R4, R4, 0x80000000, R5, 0xf8, !PT ;  /* 0x8000000004047812 */ /* 0x000fc800078ef805 */
[----:B------:R-:W-:-:S04]  /*2020*/  F2FP.BF16.F32.PACK_AB R4, RZ, R4 ;  /* 0x00000004ff04723e */ /* 0x000fc800000010ff */
[----:B------:R-:W-:Y:S01]  /*2030*/  PRMT R19, R4, 0x7610, R19 ;  /* 0x0000761004137816 */ /* 0x000fe20000000013 */
[----:B------:R-:W-:Y:S06]  /*2040*/  BRA `(.L_x_8) ;  /* 0x0000000400d87947 */ /* 0x000fec0003800000 */
.L_x_18:
[----:B------:R0:W5:Y:S01]  /*2050*/  LDG.E.U16 R19, desc[UR36][R2.64] ;  /* 0x0000002402137981 */ /* 0x000162000c1e1500 */
[----:B------:R-:W-:Y:S05]  /*2060*/  BRA `(.L_x_8) ;  /* 0x0000000400d07947 */ /* 0x000fea0003800000 */
.L_x_15:
[----:B------:R-:W-:-:S13]  /*2070*/  ISETP.GT.AND P0, PT, R4, 0x1b, PT ;  /* 0x0000001b0400780c */ /* 0x000fda0003f04270 */
[----:B------:R-:W-:Y:S05]  /*2080*/  @P0 BRA `(.L_x_20) ;  /* 0x0000000400140947 */ /* 0x000fea0003800000 */
[----:B------:R-:W-:-:S13]  /*2090*/  ISETP.NE.AND P0, PT, R4, 0x19, PT ;  /* 0x000000190400780c */ /* 0x000fda0003f05270 */
[----:B------:R-:W-:Y:S05]  /*20a0*/  @!P0 BRA `(.L_x_21) ;  /* 0x0000000000988947 */ /* 0x000fea0003800000 */
[----:B------:R-:W-:-:S13]  /*20b0*/  ISETP.NE.AND P0, PT, R4, 0x1a, PT ;  /* 0x0000001a0400780c */ /* 0x000fda0003f05270 */
[----:B------:R-:W-:Y:S05]  /*20c0*/  @!P0 BRA `(.L_x_22) ;  /* 0x00000000001c8947 */ /* 0x000fea0003800000 */
[----:B------:R-:W-:-:S13]  /*20d0*/  ISETP.NE.AND P0, PT, R4, 0x1b, PT ;  /* 0x0000001b0400780c */ /* 0x000fda0003f05270 */
[----:B------:R-:W-:Y:S05]  /*20e0*/  @P0 BRA `(.L_x_7) ;  /* 0x0000000400440947 */ /* 0x000fea0003800000 */
[----:B------:R-:W2:Y:S02]  /*20f0*/  LDG.E.U16 R0, desc[UR36][R2.64] ;  /* 0x0000002402007981 */ /* 0x000ea4000c1e1500 */
[----:B--2---:R-:W-:-:S04]  /*2100*/  I2FP.F32.U32 R0, R0 ;  /* 0x0000000000007245 */ /* 0x004fc80000201000 */
[----:B------:R-:W-:-:S04]  /*2110*/  F2FP.BF16.F32.PACK_AB R0, RZ, R0 ;  /* 0x00000000ff00723e */ /* 0x000fc800000010ff */
[----:B------:R-:W-:Y:S01]  /*2120*/  PRMT R19, R0, 0x7610, R19 ;  /* 0x0000761000137816 */ /* 0x000fe20000000013 */
[----:B------:R-:W-:Y:S06]  /*2130*/  BRA `(.L_x_8) ;  /* 0x00000004009c7947 */ /* 0x000fec0003800000 */
.L_x_22:
[----:B------:R-:W2:Y:S01]  /*2140*/  LDG.E.U8 R2, desc[UR36][R2.64] ;  /* 0x0000002402027981 */ /* 0x000ea2000c1e1100 */
[----:B------:R-:W-:Y:S01]  /*2150*/  BSSY B0, `(.L_x_23) ;  /* 0x0000018000007945 */ /* 0x000fe20003800000 */
[----:B------:R-:W-:Y:S01]  /*2160*/  IMAD.MOV.U32 R0, RZ, RZ, RZ ;  /* 0x000000ffff007224 */ /* 0x000fe200078e00ff */
[----:B--2---:R-:W-:-:S13]  /*2170*/  ISETP.NE.AND P0, PT, R2, RZ, PT ;  /* 0x000000ff0200720c */ /* 0x004fda0003f05270 */
[----:B------:R-:W-:Y:S05]  /*2180*/  @!P0 BRA `(.L_x_24) ;  /* 0x0000000000508947 */ /* 0x000fea0003800000 */
[----:B------:R-:W-:-:S13]  /*2190*/  ISETP.NE.AND P0, PT, R2, 0x80, PT ;  /* 0x000000800200780c */ /* 0x000fda0003f05270 */
[----:B------:R-:W-:Y:S01]  /*21a0*/  @!P0 IMAD.MOV.U32 R0, RZ, RZ, 0x7f800001 ;  /* 0x7f800001ff008424 */ /* 0x000fe200078e00ff */
[----:B------:R-:W-:Y:S06]  /*21b0*/  @!P0 BRA `(.L_x_24) ;  /* 0x0000000000448947 */ /* 0x000fec0003800000 */
[C---:B------:R-:W-:Y:S01]  /*21c0*/  LOP3.LUT P0, R0, R2.reuse, 0x78, RZ, 0xc0, !PT ;  /* 0x0000007802007812 */ /* 0x040fe2000780c0ff */
[----:B------:R-:W-:Y:S01]  /*21d0*/  BSSY B1, `(.L_x_25) ;  /* 0x000000c000017945 */ /* 0x000fe20003800000 */
[----:B------:R-:W-:Y:S02]  /*21e0*/  SHF.R.U32.HI R3, RZ, 0x7, R2 ;  /* 0x00000007ff037819 */ /* 0x000fe40000011602 */
[----:B------:R-:W-:Y:S02]  /*21f0*/  LOP3.LUT R2, R2, 0x7, RZ, 0xc0, !PT ;  /* 0x0000000702027812 */ /* 0x000fe400078ec0ff */
[----:B------:R-:W-:Y:S01]  /*2200*/  SHF.R.U32.HI R0, RZ, 0x3, R0 ;  /* 0x00000003ff007819 */ /* 0x000fe20000011600 */
[----:B------:R-:W-:-:S06]  /*2210*/  IMAD.U32 R4, R3, -0x80000000, RZ ;  /* 0x8000000003047824 */ /* 0x000fcc00078e00ff */
[----:B------:R-:W-:Y:S05]  /*2220*/  @P0 BRA `(.L_x_26) ;  /* 0x0000000000180947 */ /* 0x000fea0003800000 */
[----:B------:R-:W0:Y:S02]  /*2230*/  FLO.U32 R3, R2 ;  /* 0x0000000200037300 */ /* 0x000e2400000e0000 */
[----:B0-----:R-:W-:-:S04]  /*2240*/  IADD3 R3, -R3, 0x1f, RZ ;  /* 0x0000001f03037810 */ /* 0x001fc80007ffe1ff */
[----:B------:R-:W-:Y:S01]  /*2250*/  IADD3 R0, R0, 0x1d, -R3 ;  /* 0x0000001d00007810 */ /* 0x000fe20007ffe803 */
[----:B------:R-:W-:-:S05]  /*2260*/  VIADD R5, R3, 0xffffffe4 ;  /* 0xffffffe403057836 */ /* 0x000fca0000000000 */
[----:B------:R-:W-:-:S04]  /*2270*/  SHF.L.U32 R5, R2, R5, RZ ;  /* 0x0000000502057219 */ /* 0x000fc800000006ff */
[----:B------:R-:W-:-:S07]  /*2280*/  LOP3.LUT R2, R5, 0x7, RZ, 0xc0, !PT ;  /* 0x0000000705027812 */ /* 0x000fce00078ec0ff */
.L_x_26:
[----:B------:R-:W-:Y:S05]  /*2290*/  BSYNC B1 ;  /* 0x0000000000017941 */ /* 0x000fea0003800000 */
.L_x_25:
[----:B------:R-:W-:Y:S01]  /*22a0*/  LEA R3, R0, 0x3b800000, 0x17 ;  /* 0x3b80000000037811 */ /* 0x000fe200078eb8ff */
[----:B------:R-:W-:-:S05]  /*22b0*/  IMAD.SHL.U32 R0, R2, 0x100000, RZ ;  /* 0x0010000002007824 */ /* 0x000fca00078e00ff */
[----:B------:R-:W-:-:S07]  /*22c0*/  LOP3.LUT R0, R3, R0, R4, 0xfe, !PT ;  /* 0x0000000003007212 */ /* 0x000fce00078efe04 */
.L_x_24:
[----:B------:R-:W-:Y:S05]  /*22d0*/  BSYNC B0 ;  /* 0x0000000000007941 */ /* 0x000fea0003800000 */
.L_x_23:
[----:B------:R-:W-:-:S04]  /*22e0*/  F2FP.BF16.F32.PACK_AB R0, RZ, R0 ;  /* 0x00000000ff00723e */ /* 0x000fc800000010ff */
[----:B------:R-:W-:Y:S01]  /*22f0*/  PRMT R19, R0, 0x7610, R19 ;  /* 0x0000761000137816 */ /* 0x000fe20000000013 */
[----:B------:R-:W-:Y:S06]  /*2300*/  BRA `(.L_x_8) ;  /* 0x0000000400287947 */ /* 0x000fec0003800000 */
.L_x_21:
        /* <DEDUP_REMOVED lines=21> */
.L_x_30:
[----:B------:R-:W-:Y:S05]  /*2460*/  BSYNC B1 ;  /* 0x0000000000017941 */ /* 0x000fea0003800000 */
.L_x_29:
[----:B------:R-:W-:Y:S01]  /*2470*/  LEA R3, R0, 0x37800000, 0x17 ;  /* 0x3780000000037811 */ /* 0x000fe200078eb8ff */
[----:B------:R-:W-:-:S05]  /*2480*/  IMAD.SHL.U32 R0, R2, 0x200000, RZ ;  /* 0x0020000002007824 */ /* 0x000fca00078e00ff */
[----:B------:R-:W-:-:S07]  /*2490*/  LOP3.LUT R0, R3, R0, R4, 0xfe, !PT ;  /* 0x0000000003007212 */ /* 0x000fce00078efe04 */
.L_x_28:
[----:B------:R-:W-:Y:S05]  /*24a0*/  BSYNC B0 ;  /* 0x0000000000007941 */ /* 0x000fea0003800000 */
.L_x_27:
[----:B------:R-:W-:-:S04]  /*24b0*/  F2FP.BF16.F32.PACK_AB R0, RZ, R0 ;  /* 0x00000000ff00723e */ /* 0x000fc800000010ff */
[----:B------:R-:W-:Y:S01]  /*24c0*/  PRMT R19, R0, 0x7610, R19 ;  /* 0x0000761000137816 */ /* 0x000fe20000000013 */
[----:B------:R-:W-:Y:S06]  /*24d0*/  BRA `(.L_x_8) ;  /* 0x0000000000b47947 */ /* 0x000fec0003800000 */
.L_x_20:
[----:B------:R-:W-:-:S13]  /*24e0*/  ISETP.NE.AND P0, PT, R4, 0x1c, PT ;  /* 0x0000001c0400780c */ /* 0x000fda0003f05270 */
[----:B------:R-:W-:Y:S05]  /*24f0*/  @!P0 BRA `(.L_x_31) ;  /* 0x00000000009c8947 */ /* 0x000fea0003800000 */
[----:B------:R-:W-:-:S13]  /*2500*/  ISETP.NE.AND P0, PT, R4, 0x1d, PT ;  /* 0x0000001d0400780c */ /* 0x000fda0003f05270 */
[----:B------:R-:W-:Y:S05]  /*2510*/  @!P0 BRA `(.L_x_32) ;  /* 0x0000000000808947 */ /* 0x000fea0003800000 */
[----:B------:R-:W-:-:S13]  /*2520*/  ISETP.NE.AND P0, PT, R4, 0x2c, PT ;  /* 0x0000002c0400780c */ /* 0x000fda0003f05270 */
[----:B------:R-:W-:Y:S05]  /*2530*/  @P0 BRA `(.L_x_7) ;  /* 0x0000000000300947 */ /* 0x000fea0003800000 */
[----:B------:R-:W2:Y:S01]  /*2540*/  LDG.E.U8 R2, desc[UR36][R2.64] ;  /* 0x0000002402027981 */ /* 0x000ea2000c1e1100 */
[----:B------:R-:W-:Y:S01]  /*2550*/  BSSY B0, `(.L_x_33) ;  /* 0x0000007000007945 */ /* 0x000fe20003800000 */
[----:B------:R-:W-:Y:S01]  /*2560*/  IMAD.MOV.U32 R0, RZ, RZ, 0x400000 ;  /* 0x00400000ff007424 */ /* 0x000fe200078e00ff */
[----:B--2---:R-:W-:-:S13]  /*2570*/  ISETP.NE.AND P0, PT, R2, RZ, PT ;  /* 0x000000ff0200720c */ /* 0x004fda0003f05270 */
[----:B------:R-:W-:Y:S05]  /*2580*/  @!P0 BRA `(.L_x_34) ;  /* 0x00000000000c8947 */ /* 0x000fea0003800000 */
[----:B------:R-:W-:-:S13]  /*2590*/  ISETP.NE.AND P0, PT, R2, 0xff, PT ;  /* 0x000000ff0200780c */ /* 0x000fda0003f05270 */
[----:B------:R-:W-:Y:S02]  /*25a0*/  @!P0 IMAD.MOV.U32 R0, RZ, RZ, 0x7f800001 ;  /* 0x7f800001ff008424 */ /* 0x000fe400078e00ff */
[----:B------:R-:W-:-:S07]  /*25b0*/  @P0 IMAD.SHL.U32 R0, R2, 0x800000, RZ ;  /* 0x0080000002000824 */ /* 0x000fce00078e00ff */
.L_x_34:
[----:B------:R-:W-:Y:S05]  /*25c0*/  BSYNC B0 ;  /* 0x0000000000007941 */ /* 0x000fea0003800000 */
.L_x_33:
[----:B------:R-:W-:-:S04]  /*25d0*/  F2FP.BF16.F32.PACK_AB R0, RZ, R0 ;  /* 0x00000000ff00723e */ /* 0x000fc800000010ff */
[----:B------:R-:W-:Y:S01]  /*25e0*/  PRMT R19, R0, 0x7610, R19 ;  /* 0x0000761000137816 */ /* 0x000fe20000000013 */
[----:B------:R-:W-:Y:S06]  /*25f0*/  BRA `(.L_x_8) ;  /* 0x00000000006c7947 */ /* 0x000fec0003800000 */
.L_x_7:
[----:B------:R-:W-:Y:S01]  /*2600*/  MOV R2, 0x0 ;  /* 0x0000000000027802 */ /* 0x000fe20000000f00 */
[----:B------:R-:W-:Y:S01]  /*2610*/  ULDC.64 UR4, c[0x4][0x128] ;  /* 0x01004a0000047ab9 */ /* 0x000fe20000000a00 */
[----:B------:R-:W-:Y:S01]  /*2620*/  ULDC.64 UR6, c[0x4][0x38] ;  /* 0x01000e0000067ab9 */ /* 0x000fe20000000a00 */
[----:B------:R-:W-:Y:S02]  /*2630*/  IMAD.U32 R4, RZ, RZ, UR4 ;  /* 0x00000004ff047e24 */ /* 0x000fe4000f8e00ff */
[----:B------:R-:W-:Y:S01]  /*2640*/  IMAD.U32 R5, RZ, RZ, UR5 ;  /* 0x00000005ff057e24 */ /* 0x000fe2000f8e00ff */
[----:B------:R-:W0:Y:S01]  /*2650*/  LDC.64 R2, c[0x4][R2] ;  /* 0x0100000002027b82 */ /* 0x000e220000000a00 */
[----:B------:R-:W-:Y:S01]  /*2660*/  ULDC.64 UR4, c[0x4][0x130] ;  /* 0x01004c0000047ab9 */ /* 0x000fe20000000a00 */
[----:B------:R-:W-:Y:S02]  /*2670*/  IMAD.U32 R10, RZ, RZ, UR6 ;  /* 0x00000006ff0a7e24 */ /* 0x000fe4000f8e00ff */
[----:B------:R-:W-:-:S02]  /*2680*/  IMAD.U32 R6, RZ, RZ, UR4 ;  /* 0x00000004ff067e24 */ /* 0x000fc4000f8e00ff */
[----:B------:R-:W-:Y:S02]  /*2690*/  IMAD.U32 R7, RZ, RZ, UR5 ;  /* 0x00000005ff077e24 */ /* 0x000fe4000f8e00ff */
[----:B------:R-:W-:Y:S02]  /*26a0*/  IMAD.U32 R11, RZ, RZ, UR7 ;  /* 0x00000007ff0b7e24 */ /* 0x000fe4000f8e00ff */
[----:B------:R-:W-:Y:S02]  /*26b0*/  IMAD.MOV.U32 R8, RZ, RZ, 0x4e ;  /* 0x0000004eff087424 */ /* 0x000fe400078e00ff */
[----:B------:R-:W-:Y:S02]  /*26c0*/  IMAD.MOV.U32 R12, RZ, RZ, 0x1 ;  /* 0x00000001ff0c7424 */ /* 0x000fe400078e00ff */
[----:B------:R-:W-:-:S07]  /*26d0*/  IMAD.MOV.U32 R13, RZ, RZ, RZ ;  /* 0x000000ffff0d7224 */ /* 0x000fce00078e00ff */
[----:B------:R-:W-:-:S07]  /*26e0*/  LEPC R20, `(.L_x_35) ;  /* 0x000000001014794e */ /* 0x000fce0000000000 */
[----:B0-----:R-:W-:Y:S05]  /*26f0*/  CALL.ABS.NOINC R2 ;  /* 0x0000000002007343 */ /* 0x001fea0003c00000 */
.L_x_35:
[----:B------:R-:W-:Y:S01]  /*2700*/  PRMT R19, RZ, 0x7610, R19 ;  /* 0x00007610ff137816 */ /* 0x000fe20000000013 */
[----:B------:R-:W-:Y:S06]  /*2710*/  BRA `(.L_x_8) ;  /* 0x0000000000247947 */ /* 0x000fec0003800000 */
.L_x_32:
[----:B------:R-:W2:Y:S02]  /*2720*/  LDG.E.64 R2, desc[UR36][R2.64] ;  /* 0x0000002402027981 */ /* 0x000ea4000c1e1b00 */
[----:B--2---:R-:W0:Y:S02]  /*2730*/  I2F.U64 R0, R2 ;  /* 0x0000000200007312 */ /* 0x004e240000301000 */
[----:B0-----:R-:W-:-:S04]  /*2740*/  F2FP.BF16.F32.PACK_AB R0, RZ, R0 ;  /* 0x00000000ff00723e */ /* 0x001fc800000010ff */
[----:B------:R-:W-:Y:S01]  /*2750*/  PRMT R19, R0, 0x7610, R19 ;  /* 0x0000761000137816 */ /* 0x000fe20000000013 */
[----:B------:R-:W-:Y:S06]  /*2760*/  BRA `(.L_x_8) ;  /* 0x0000000000107947 */ /* 0x000fec0003800000 */
.L_x_31:
[----:B------:R-:W2:Y:S02]  /*2770*/  LDG.E R2, desc[UR36][R2.64] ;  /* 0x0000002402027981 */ /* 0x000ea4000c1e1900 */
[----:B--2---:R-:W-:-:S04]  /*2780*/  I2FP.F32.U32 R0, R2 ;  /* 0x0000000200007245 */ /* 0x004fc80000201000 */
[----:B------:R-:W-:-:S04]  /*2790*/  F2FP.BF16.F32.PACK_AB R0, RZ, R0 ;  /* 0x00000000ff00723e */ /* 0x000fc800000010ff */
[----:B------:R-:W-:-:S07]  /*27a0*/  PRMT R19, R0, 0x7610, R19 ;  /* 0x0000761000137816 */ /* 0x000fce0000000013 */
.L_x_8:
[----:B------:R-:W1:Y:S01]  /*27b0*/  LDC.U8 R4, c[0x0][0x4a2] ;  /* 0x00012880ff047b82 */ /* 0x000e620000000000 */
[----:B------:R-:W-:Y:S02]  /*27c0*/  ULDC.64 UR4, c[0x0][0x488] ;  /* 0x0001220000047ab9 */ /* 0x000fe40000000a00 */
[----:B0-----:R-:W-:-:S05]  /*27d0*/  IADD3 R2, P1, R22, UR4, RZ ;  /* 0x0000000416027c10 */ /* 0x001fca000ff3e0ff */
[----:B------:R-:W-:Y:S01]  /*27e0*/  IMAD.X R3, RZ, RZ, UR5, P1 ;  /* 0x00000005ff037e24 */ /* 0x000fe200088e06ff */
[----:B-1----:R-:W-:-:S04]  /*27f0*/  PRMT R0, R4, 0x9910, RZ ;  /* 0x0000991004007816 */ /* 0x002fc800000000ff */
        /* <DEDUP_REMOVED lines=12> */
[----:B0-----:R-:W-:Y:S01]  /*28c0*/  F2FP.BF16.F32.PACK_AB R0, RZ, R0 ;  /* 0x00000000ff00723e */ /* 0x001fe200000010ff */
[----:B------:R-:W-:Y:S06]  /*28d0*/  BRA `(.L_x_41) ;  /* 0x0000000c00a07947 */ /* 0x000fec0003800000 */
.L_x_39:
[----:B------:R-:W2:Y:S02]  /*28e0*/  LDG.E.U8 R2, desc[UR36][R2.64] ;  /* 0x0000002402027981 */ /* 0x000ea4000c1e1100 */
[----:B--2---:R-:W-:-:S04]  /*28f0*/  I2FP.F32.U32 R0, R2 ;  /* 0x0000000200007245 */ /* 0x004fc80000201000 */
[----:B------:R-:W-:Y:S01]  /*2900*/  F2FP.BF16.F32.PACK_AB R0, RZ, R0 ;  /* 0x00000000ff00723e */ /* 0x000fe200000010ff */
[----:B------:R-:W-:Y:S06]  /*2910*/  BRA `(.L_x_41) ;  /* 0x0000000c00907947 */ /* 0x000fec0003800000 */
.L_x_38:
        /* <DEDUP_REMOVED lines=8> */
[----:B0-----:R-:W-:Y:S01]  /*29a0*/  F2FP.BF16.F32.PACK_AB R0, RZ, R0 ;  /* 0x00000000ff00723e */ /* 0x001fe200000010ff */
[----:B------:R-:W-:Y:S06]  /*29b0*/  BRA `(.L_x_41) ;  /* 0x0000000c00687947 */ /* 0x000fec0003800000 */
.L_x_43:
[----:B------:R-:W2:Y:S02]  /*29c0*/  LDG.E R2, desc[UR36][R2.64] ;  /* 0x0000002402027981 */ /* 0x000ea4000c1e1900 */
[----:B--2---:R-:W-:-:S04]  /*29d0*/  I2FP.F32.S32 R0, R2 ;  /* 0x0000000200007245 */ /* 0x004fc80000201400 */
[----:B------:R-:W-:Y:S01]  /*29e0*/  F2FP.BF16.F32.PACK_AB R0, RZ, R0 ;  /* 0x00000000ff00723e */ /* 0x000fe200000010ff */
[----:B------:R-:W-:Y:S06]  /*29f0*/  BRA `(.L_x_41) ;  /* 0x0000000c00587947 */ /* 0x000fec0003800000 */
.L_x_42:
[----:B------:R-:W2:Y:S02]  /*2a00*/  LDG.E.U16 R2, desc[UR36][R2.64] ;  /* 0x0000002402027981 */ /* 0x000ea4000c1e1500 */
[----:B--2---:R-:W0:Y:S02]  /*2a10*/  I2F.S16 R0, R2 ;  /* 0x0000000200007306 */ /* 0x004e240000101400 */
[----:B0-----:R-:W-:Y:S01]  /*2a20*/  F2FP.BF16.F32.PACK_AB R0, RZ, R0 ;  /* 0x00000000ff00723e */ /* 0x001fe200000010ff */
[----:B------:R-:W-:Y:S06]  /*2a30*/  BRA `(.L_x_41) ;  /* 0x0000000c00487947 */ /* 0x000fec0003800000 */
.L_x_37:
        /* <DEDUP_REMOVED lines=9> */
.L_x_45:
[----:B------:R-:W2:Y:S02]  /*2ad0*/  LDG.E.U16 R0, desc[UR36][R2.64] ;  /* 0x0000002402007981 */ /* 0x000ea4000c1e1500 */
[----:B--2---:R-:W-:-:S05]  /*2ae0*/  HADD2.F32 R0, -RZ, R0.H0_H0 ;  /* 0x20000000ff007230 */ /* 0x004fca0000004100 */
[----:B------:R-:W-:Y:S01]  /*2af0*/  F2FP.BF16.F32.PACK_AB R0, RZ, R0 ;  /* 0x00000000ff00723e */ /* 0x000fe200000010ff */
[----:B------:R-:W-:Y:S06]  /*2b00*/  BRA `(.L_x_41) ;  /* 0x0000000c00147947 */ /* 0x000fec0003800000 */
.L_x_44:
        /* <DEDUP_REMOVED lines=9> */
.L_x_47:
[----:B------:R-:W2:Y:S02]  /*2ba0*/  LDG.E.U16 R2, desc[UR36][R2.64] ;  /* 0x0000002402027981 */ /* 0x000ea4000c1e1500 */
[----:B--2---:R-:W-:-:S05]  /*2bb0*/  HADD2.F32 R0, -RZ, R2.H0_H0 ;  /* 0x20000002ff007230 */ /* 0x004fca0000004100 */
[----:B------:R-:W-:Y:S01]  /*2bc0*/  F2FP.BF16.F32.PACK_AB R0, RZ, R0 ;  /* 0x00000000ff00723e */ /* 0x000fe200000010ff */
[----:B------:R-:W-:Y:S06]  /*2bd0*/  BRA `(.L_x_41) ;  /* 0x0000000800e07947 */ /* 0x000fec0003800000 */
.L_x_46:
[----:B------:R-:W2:Y:S01]  /*2be0*/  LDG.E.64 R2, desc[UR36][R2.64] ;  /* 0x0000002402027981 */ /* 0x000ea2000c1e1b00 */
[----:B------:R-:W-:Y:S01]  /*2bf0*/  UMOV UR4, 0xf0000000 ;  /* 0xf000000000047882 */ /* 0x000fe20000000000 */
[----:B------:R-:W-:Y:S01]  /*2c00*/  UMOV UR5, 0x380fffff ;  /* 0x380fffff00057882 */ /* 0x000fe20000000000 */
[----:B--2---:R-:W0:Y:S01]  /*2c10*/  F2F.F32.F64 R0, R2 ;  /* 0x0000000200007310 */ /* 0x004e220000301000 */
[----:B------:R-:W-:-:S14]  /*2c20*/  DSETP.GEU.AND P0, PT, |R2|, UR4, PT ;  /* 0x0000000402007e2a */ /* 0x000fdc000bf0e200 */
[----:B0-----:R-:W-:-:S05]  /*2c30*/  @!P0 FMUL R0, R0, 1.175494350822287508e-38 ;  /* 0x0080000000008820 */ /* 0x001fca0000400000 */
[----:B------:R-:W-:Y:S01]  /*2c40*/  F2FP.BF16.F32.PACK_AB R0, RZ, R0 ;  /* 0x00000000ff00723e */ /* 0x000fe200000010ff */
[----:B------:R-:W-:Y:S06]  /*2c50*/  BRA `(.L_x_41) ;  /* 0x0000000800c07947 */ /* 0x000fec0003800000 */
.L_x_36:
        /* <DEDUP_REMOVED lines=11> */
[----:B------:R-:W-:Y:S01]  /*2d10*/  F2FP.BF16.F32.PACK_AB R0, RZ, R0 ;  /* 0x00000000ff00723e */ /* 0x000fe200000010ff */
[----:B------:R-:W-:Y:S06]  /*2d20*/  BRA `(.L_x_41) ;  /* 0x00000008008c7947 */ /* 0x000fec0003800000 */
.L_x_50:
        /* <DEDUP_REMOVED lines=8> */
.L_x_49:
        /* <DEDUP_REMOVED lines=28> */
.L_x_52:
        /* <DEDUP_REMOVED lines=15> */
.L_x_51:
[----:B------:R0:W5:Y:S01]  /*3060*/  LDG.E.U16 R0, desc[UR36][R2.64] ;  /* 0x0000002402007981 */ /* 0x000162000c1e1500 */
[----:B------:R-:W-:Y:S05]  /*3070*/  BRA `(.L_x_41) ;  /* 0x0000000400b87947 */ /* 0x000fea0003800000 */
.L_x_48:
        /* <DEDUP_REMOVED lines=10> */
[----:B------:R-:W-:Y:S01]  /*3120*/  F2FP.BF16.F32.PACK_AB R0, RZ, R0 ;  /* 0x00000000ff00723e */ /* 0x000fe200000010ff */
[----:B------:R-:W-:Y:S06]  /*3130*/  BRA `(.L_x_41) ;  /* 0x0000000400887947 */ /* 0x000fec0003800000 */
.L_x_55:
        /* <DEDUP_REMOVED lines=21> */
.L_x_59:
[----:B------:R-:W-:Y:S05]  /*3290*/  BSYNC B1 ;  /* 0x0000000000017941 */ /* 0x000fea0003800000 */
.L_x_58:
[----:B------:R-:W-:Y:S01]  /*32a0*/  LEA R3, R0, 0x3b800000, 0x17 ;  /* 0x3b80000000037811 */ /* 0x000fe200078eb8ff */
[----:B------:R-:W-:-:S05]  /*32b0*/  IMAD.SHL.U32 R0, R2, 0x100000, RZ ;  /* 0x0010000002007824 */ /* 0x000fca00078e00ff */
[----:B------:R-:W-:-:S07]  /*32c0*/  LOP3.LUT R0, R3, R0, R4, 0xfe, !PT ;  /* 0x0000000003007212 */ /* 0x000fce00078efe04 */
.L_x_57:
[----:B------:R-:W-:Y:S05]  /*32d0*/  BSYNC B0 ;  /* 0x0000000000007941 */ /* 0x000fea0003800000 */
.L_x_56:
[----:B------:R-:W-:Y:S01]  /*32e0*/  F2FP.BF16.F32.PACK_AB R0, RZ, R0 ;  /* 0x00000000ff00723e */ /* 0x000fe200000010ff */
[----:B------:R-:W-:Y:S06]  /*32f0*/  BRA `(.L_x_41) ;  /* 0x0000000400187947 */ /* 0x000fec0003800000 */
.L_x_54:
        /* <DEDUP_REMOVED lines=21> */
.L_x_63:
[----:B------:R-:W-:Y:S05]  /*3450*/  BSYNC B1 ;  /* 0x0000000000017941 */ /* 0x000fea0003800000 */
.L_x_62:
[----:B------:R-:W-:Y:S01]  /*3460*/  LEA R3, R0, 0x37800000, 0x17 ;  /* 0x3780000000037811 */ /* 0x000fe200078eb8ff */
[----:B------:R-:W-:-:S05]  /*3470*/  IMAD.SHL.U32 R0, R2, 0x200000, RZ ;  /* 0x0020000002007824 */ /* 0x000fca00078e00ff */
[----:B------:R-:W-:-:S07]  /*3480*/  LOP3.LUT R0, R3, R0, R4, 0xfe, !PT ;  /* 0x0000000003007212 */ /* 0x000fce00078efe04 */
.L_x_61:
[----:B------:R-:W-:Y:S05]  /*3490*/  BSYNC B0 ;  /* 0x0000000000007941 */ /* 0x000fea0003800000 */
.L_x_60:
[----:B------:R-:W-:Y:S01]  /*34a0*/  F2FP.BF16.F32.PACK_AB R0, RZ, R0 ;  /* 0x00000000ff00723e */ /* 0x000fe200000010ff */
[----:B------:R-:W-:Y:S06]  /*34b0*/  BRA `(.L_x_41) ;  /* 0x0000000000a87947 */ /* 0x000fec0003800000 */
.L_x_53:
        /* <DEDUP_REMOVED lines=14> */
.L_x_67:
[----:B------:R-:W-:Y:S05]  /*35a0*/  BSYNC B0 ;  /* 0x0000000000007941 */ /* 0x000fea0003800000 */
.L_x_66:
[----:B------:R-:W-:Y:S01]  /*35b0*/  F2FP.BF16.F32.PACK_AB R0, RZ, R0 ;  /* 0x00000000ff00723e */ /* 0x000fe200000010ff */
[----:B------:R-:W-:Y:S06]  /*35c0*/  BRA `(.L_x_41) ;  /* 0x0000000000647947 */ /* 0x000fec0003800000 */
.L_x_40:
        /* <DEDUP_REMOVED lines=15> */
[----:B0----5:R-:W-:Y:S05]  /*36c0*/  CALL.ABS.NOINC R2 ;  /* 0x0000000002007343 */ /* 0x021fea0003c00000 */
.L_x_68:
[----:B------:R-:W-:Y:S01]  /*36d0*/  PRMT R0, RZ, 0x7610, R0 ;  /* 0x00007610ff007816 */ /* 0x000fe20000000000 */
[----:B------:R-:W-:Y:S06]  /*36e0*/  BRA `(.L_x_41) ;  /* 0x00000000001c7947 */ /* 0x000fec0003800000 */
.L_x_65:
[----:B------:R-:W2:Y:S02]  /*36f0*/  LDG.E.64 R2, desc[UR36][R2.64] ;  /* 0x0000002402027981 */ /* 0x000ea4000c1e1b00 */
[----:B--2---:R-:W0:Y:S02]  /*3700*/  I2F.U64 R0, R2 ;  /* 0x0000000200007312 */ /* 0x004e240000301000 */
[----:B0-----:R-:W-:Y:S01]  /*3710*/  F2FP.BF16.F32.PACK_AB R0, RZ, R0 ;  /* 0x00000000ff00723e */ /* 0x001fe200000010ff */
[----:B------:R-:W-:Y:S06]  /*3720*/  BRA `(.L_x_41) ;  /* 0x00000000000c7947 */ /* 0x000fec0003800000 */
.L_x_64:
[----:B------:R-:W2:Y:S02]  /*3730*/  LDG.E R2, desc[UR36][R2.64] ;  /* 0x0000002402027981 */ /* 0x000ea4000c1e1900 */
[----:B--2---:R-:W-:-:S04]  /*3740*/  I2FP.F32.U32 R0, R2 ;  /* 0x0000000200007245 */ /* 0x004fc80000201000 */
[----:B------:R-:W-:-:S07]  /*3750*/  F2FP.BF16.F32.PACK_AB R0, RZ, R0 ;  /* 0x00000000ff00723e */ /* 0x000fce00000010ff */
.L_x_41:
[----:B-----5:R-:W-:Y:S01]  /*3760*/  IMAD.U32 R0, R0, 0x10000, RZ ;  /* 0x0001000000007824 */ /* 0x020fe200078e00ff */
[----:B------:R-:W-:Y:S01]  /*3770*/  ULDC.64 UR4, c[0x0][0x490] ;  /* 0x0001240000047ab9 */ /* 0x000fe20000000a00 */
[----:B------:R-:W1:Y:S01]  /*3780*/  LDC.U8 R4, c[0x0][0x4a0] ;  /* 0x00012800ff047b82 */ /* 0x000e620000000000 */
[----:B------:R-:W-:Y:S02]  /*3790*/  IMAD.U32 R19, R19, 0x10000, RZ ;  /* 0x0001000013137824 */ /* 0x000fe400078e00ff */
[----:B------:R-:W-:-:S05]  /*37a0*/  FMUL.FTZ R0, R0, UR4 ;  /* 0x0000000400007c20 */ /* 0x000fca0008410000 */
[----:B------:R-:W-:-:S13]  /*37b0*/  FSETP.GT.FTZ.AND P0, PT, R0, UR5, PT ;  /* 0x0000000500007c0b */ /* 0x000fda000bf14000 */
[----:B------:R-:W-:Y:S01]  /*37c0*/  @!P0 FMUL.FTZ R0, R0, 1.4426950216293334961 ;  /* 0x3fb8aa3b00008820 */ /* 0x000fe20000410000 */
[----:B-1----:R-:W-:-:S05]  /*37d0*/  PRMT R5, R4, 0x9910, RZ ;  /* 0x0000991004057816 */ /* 0x002fca00000000ff */
[----:B------:R-:W0:Y:S02]  /*37e0*/  @!P0 MUFU.EX2 R0, R0 ;  /* 0x0000000000008308 */ /* 0x000e240000000800 */
[----:B0-----:R-:W-:Y:S01]  /*37f0*/  @!P0 FADD.FTZ R3, R0, 1 ;  /* 0x3f80000000038421 */ /* 0x001fe20000010000 */
[----:B------:R-:W-:-:S05]  /*3800*/  @!P0 FMUL.FTZ R2, R19, R0 ;  /* 0x0000000013028220 */ /* 0x000fca0000410000 */
[----:B------:R-:W0:Y:S02]  /*3810*/  @!P0 MUFU.RCP R3, R3 ;  /* 0x0000000300038308 */ /* 0x000e240000001000 */
[----:B0-----:R-:W-:Y:S01]  /*3820*/  @!P0 FMUL.FTZ R19, R2, R3 ;  /* 0x0000000302138220 */ /* 0x001fe20000410000 */
[----:B------:R-:W-:-:S05]  /*3830*/  IMAD.MOV.U32 R2, RZ, RZ, R5 ;  /* 0x000000ffff027224 */ /* 0x000fca00078e0005 */
[----:B------:R-:W-:Y:S01]  /*3840*/  ISETP.GT.AND P0, PT, R2, 0x9, PT ;  /* 0x000000090200780c */ /* 0x000fe20003f04270 */
[----:B------:R-:W0:-:S12]  /*3850*/  F2F.BF16.F32 R19, R19 ;  /* 0x0000001300137304 */ /* 0x000e180000202000 */
        /* <DEDUP_REMOVED lines=9> */
[----:B0-----:R-:W-:-:S04]  /*38f0*/  IMAD.U32 R0, R19, 0x10000, RZ ;  /* 0x0001000013007824 */ /* 0x001fc800078e00ff */
[----:B------:R-:W0:Y:S02]  /*3900*/  F2I.FTZ.TRUNC.NTZ R3, R0 ;  /* 0x0000000000037305 */ /* 0x000e24000021f100 */
[----:B0-----:R0:W-:Y:S01]  /*3910*/  STG.E.U8 desc[UR36][R16.64], R3 ;  /* 0x0000000310007986 */ /* 0x0011e2000c101124 */
[----:B------:R-:W-:Y:S05]  /*3920*/  BRA `(.L_x_74) ;  /* 0x0000000c00947947 */ /* 0x000fea0003800000 */
.L_x_72:
[----:B0-----:R-:W-:-:S06]  /*3930*/  IMAD.U32 R3, R19, 0x10000, RZ ;  /* 0x0001000013037824 */ /* 0x001fcc00078e00ff */
[----:B------:R-:W0:Y:S02]  /*3940*/  F2I.S64.TRUNC R2, R3 ;  /* 0x0000000300027311 */ /* 0x000e24000020d900 */
[----:B0-----:R1:W-:Y:S01]  /*3950*/  STG.E.U8 desc[UR36][R16.64], R2 ;  /* 0x0000000210007986 */ /* 0x0013e2000c101124 */
[----:B------:R-:W-:Y:S05]  /*3960*/  BRA `(.L_x_74) ;  /* 0x0000000c00847947 */ /* 0x000fea0003800000 */
.L_x_71:
[----:B------:R-:W-:-:S13]  /*3970*/  ISETP.NE.AND P0, PT, R2, 0x2, PT ;  /* 0x000000020200780c */ /* 0x000fda0003f05270 */
[----:B------:R-:W-:Y:S05]  /*3980*/  @!P0 BRA `(.L_x_75) ;  /* 0x0000000000308947 */ /* 0x000fea0003800000 */
[----:B------:R-:W-:-:S13]  /*3990*/  ISETP.NE.AND P0, PT, R2, 0x3, PT ;  /* 0x000000030200780c */ /* 0x000fda0003f05270 */
[----:B------:R-:W-:Y:S05]  /*39a0*/  @!P0 BRA `(.L_x_76) ;  /* 0x0000000000188947 */ /* 0x000fea0003800000 */
[----:B------:R-:W-:-:S13]  /*39b0*/  ISETP.NE.AND P0, PT, R2, 0x4, PT ;  /* 0x000000040200780c */ /* 0x000fda0003f05270 */
[----:B------:R-:W-:Y:S05]  /*39c0*/  @P0 BRA `(.L_x_73) ;  /* 0x0000000c000c0947 */ /* 0x000fea0003800000 */
[----:B0-----:R-:W-:-:S06]  /*39d0*/  IMAD.U32 R2, R19, 0x10000, RZ ;  /* 0x0001000013027824 */ /* 0x001fcc00078e00ff */
[----:B------:R-:W0:Y:S02]  /*39e0*/  F2I.S64.TRUNC R2, R2 ;  /* 0x0000000200027311 */ /* 0x000e24000020d900 */
[----:B0-----:R4:W-:Y:S01]  /*39f0*/  STG.E.64 desc[UR36][R16.64], R2 ;  /* 0x0000000210007986 */ /* 0x0019e2000c101b24 */
[----:B------:R-:W-:Y:S05]  /*3a00*/  BRA `(.L_x_74) ;  /* 0x0000000c005c7947 */ /* 0x000fea0003800000 */
.L_x_76:
[----:B0-----:R-:W-:-:S06]  /*3a10*/  IMAD.U32 R19, R19, 0x10000, RZ ;  /* 0x0001000013137824 */ /* 0x001fcc00078e00ff */
[----:B------:R-:W0:Y:S02]  /*3a20*/  F2I.FTZ.TRUNC.NTZ R19, R19 ;  /* 0x0000001300137305 */ /* 0x000e24000021f100 */
[----:B0-----:R3:W-:Y:S01]  /*3a30*/  STG.E desc[UR36][R16.64], R19 ;  /* 0x0000001310007986 */ /* 0x0017e2000c101924 */
[----:B------:R-:W-:Y:S05]  /*3a40*/  BRA `(.L_x_74) ;  /* 0x0000000c004c7947 */ /* 0x000fea0003800000 */
.L_x_75:
[----:B0-----:R-:W-:-:S06]  /*3a50*/  IMAD.U32 R19, R19, 0x10000, RZ ;  /* 0x0001000013137824 */ /* 0x001fcc00078e00ff */
[----:B------:R-:W0:Y:S02]  /*3a60*/  F2I.FTZ.TRUNC.NTZ R19, R19 ;  /* 0x0000001300137305 */ /* 0x000e24000021f100 */
[----:B0-----:R2:W-:Y:S01]  /*3a70*/  STG.E.U16 desc[UR36][R16.64], R19 ;  /* 0x0000001310007986 */ /* 0x0015e2000c101524 */
[----:B------:R-:W-:Y:S05]  /*3a80*/  BRA `(.L_x_74) ;  /* 0x0000000c003c7947 */ /* 0x000fea0003800000 */
.L_x_70:
[----:B------:R-:W-:-:S13]  /*3a90*/  ISETP.GT.AND P0, PT, R2, 0x6, PT ;  /* 0x000000060200780c */ /* 0x000fda0003f04270 */
[----:B------:R-:W-:Y:S05]  /*3aa0*/  @P0 BRA `(.L_x_77) ;  /* 0x00000000002c0947 */ /* 0x000fea0003800000 */
[----:B------:R-:W-:-:S13]  /*3ab0*/  ISETP.NE.AND P0, PT, R2, 0x5, PT ;  /* 0x000000050200780c */ /* 0x000fda0003f05270 */
[----:B------:R-:W-:Y:S05]  /*3ac0*/  @!P0 BRA `(.L_x_78) ;  /* 0x0000000000148947 */ /* 0x000fea0003800000 */
[----:B------:R-:W-:-:S13]  /*3ad0*/  ISETP.NE.AND P0, PT, R2, 0x6, PT ;  /* 0x000000060200780c */ /* 0x000fda0003f05270 */
[----:B------:R-:W-:Y:S05]  /*3ae0*/  @P0 BRA `(.L_x_73) ;  /* 0x0000000800c40947 */ /* 0x000fea0003800000 */
[----:B0-----:R-:W-:-:S05]  /*3af0*/  IMAD.U32 R19, R19, 0x10000, RZ ;  /* 0x0001000013137824 */ /* 0x001fca00078e00ff */
[----:B------:R0:W-:Y:S01]  /*3b00*/  STG.E desc[UR36][R16.64], R19 ;  /* 0x0000001310007986 */ /* 0x0001e2000c101924 */
[----:B------:R-:W-:Y:S05]  /*3b10*/  BRA `(.L_x_74) ;  /* 0x0000000c00187947 */ /* 0x000fea0003800000 */
.L_x_78:
[----:B0-----:R-:W-:-:S05]  /*3b20*/  IMAD.U32 R0, R19, 0x10000, RZ ;  /* 0x0001000013007824 */ /* 0x001fca00078e00ff */
[----:B------:R-:W-:-:S05]  /*3b30*/  F2FP.F16.F32.PACK_AB R0, RZ, R0 ;  /* 0x00000000ff00723e */ /* 0x000fca00000000ff */
[----:B------:R0:W-:Y:S01]  /*3b40*/  STG.E.U16 desc[UR36][R16.64], R0 ;  /* 0x0000000010007986 */ /* 0x0001e2000c101524 */
[----:B------:R-:W-:Y:S05]  /*3b50*/  BRA `(.L_x_74) ;  /* 0x0000000c00087947 */ /* 0x000fea0003800000 */
.L_x_77:
[----:B------:R-:W-:-:S13]  /*3b60*/  ISETP.NE.AND P0, PT, R2, 0x7, PT ;  /* 0x000000070200780c */ /* 0x000fda0003f05270 */
[----:B------:R-:W-:Y:S05]  /*3b70*/  @!P0 BRA `(.L_x_79) ;  /* 0x0000000000348947 */ /* 0x000fea0003800000 */
[----:B------:R-:W-:-:S13]  /*3b80*/  ISETP.NE.AND P0, PT, R2, 0x8, PT ;  /* 0x000000080200780c */ /* 0x000fda0003f05270 */
[----:B------:R-:W-:Y:S05]  /*3b90*/  @!P0 BRA `(.L_x_80) ;  /* 0x0000000000188947 */ /* 0x000fea0003800000 */
[----:B------:R-:W-:-:S13]  /*3ba0*/  ISETP.NE.AND P0, PT, R2, 0x9, PT ;  /* 0x000000090200780c */ /* 0x000fda0003f05270 */
[----:B------:R-:W-:Y:S05]  /*3bb0*/  @P0 BRA `(.L_x_73) ;  /* 0x0000000800900947 */ /* 0x000fea0003800000 */
[----:B0-----:R-:W-:Y:S02]  /*3bc0*/  IMAD.U32 R2, R19, 0x10000, RZ ;  /* 0x0001000013027824 */ /* 0x001fe400078e00ff */
[----:B------:R-:W-:-:S05]  /*3bd0*/  IMAD.MOV.U32 R3, RZ, RZ, RZ ;  /* 0x000000ffff037224 */ /* 0x000fca00078e00ff */
[----:B------:R0:W-:Y:S01]  /*3be0*/  STG.E.64 desc[UR36][R16.64], R2 ;  /* 0x0000000210007986 */ /* 0x0001e2000c101b24 */
[----:B------:R-:W-:Y:S05]  /*3bf0*/  BRA `(.L_x_74) ;  /* 0x0000000800e07947 */ /* 0x000fea0003800000 */
.L_x_80:
[----:B0-----:R-:W-:-:S05]  /*3c00*/  IMAD.U32 R19, R19, 0x10000, RZ ;  /* 0x0001000013137824 */ /* 0x001fca00078e00ff */
[----:B------:R-:W-:-:S04]  /*3c10*/  F2FP.F16.F32.PACK_AB R3, RZ, R19 ;  /* 0x00000013ff03723e */ /* 0x000fc800000000ff */
[----:B------:R-:W-:-:S05]  /*3c20*/  PRMT R3, R3, 0x5410, RZ ;  /* 0x0000541003037816 */ /* 0x000fca00000000ff */
[----:B------:R0:W-:Y:S01]  /*3c30*/  STG.E desc[UR36][R16.64], R3 ;  /* 0x0000000310007986 */ /* 0x0001e2000c101924 */
[----:B------:R-:W-:Y:S05]  /*3c40*/  BRA `(.L_x_74) ;  /* 0x0000000800cc7947 */ /* 0x000fea0003800000 */
.L_x_79:
[----:B0-----:R-:W-:-:S04]  /*3c50*/  IMAD.U32 R2, R19, 0x10000, RZ ;  /* 0x0001000013027824 */ /* 0x001fc800078e00ff */
[----:B------:R-:W-:-:S06]  /*3c60*/  FMUL.FTZ R2, R2, 1 ;  /* 0x3f80000002027820 */ /* 0x000fcc0000410000 */
[----:B------:R-:W0:Y:S02]  /*3c70*/  F2F.F64.F32 R2, R2 ;  /* 0x0000000200027310 */ /* 0x000e240000201800 */
[----:B0-----:R0:W-:Y:S01]  /*3c80*/  STG.E.64 desc[UR36][R16.64], R2 ;  /* 0x0000000210007986 */ /* 0x0011e2000c101b24 */
[----:B------:R-:W-:Y:S05]  /*3c90*/  BRA `(.L_x_74) ;  /* 0x0000000800b87947 */ /* 0x000fea0003800000 */
.L_x_69:
        /* <DEDUP_REMOVED lines=8> */
[----:B0-----:R-:W-:-:S05]  /*3d20*/  IMAD.U32 R19, R19, 0x10000, RZ ;  /* 0x0001000013137824 */ /* 0x001fca00078e00ff */
[----:B------:R-:W-:-:S04]  /*3d30*/  FSETP.NEU.FTZ.AND P0, PT, R19, RZ, PT ;  /* 0x000000ff1300720b */ /* 0x000fc80003f1d000 */
[----:B------:R-:W-:-:S05]  /*3d40*/  SEL R3, RZ, 0x1, !P0 ;  /* 0x00000001ff037807 */ /* 0x000fca0004000000 */
[----:B------:R0:W-:Y:S01]  /*3d50*/  STG.E.U8 desc[UR36][R16.64], R3 ;  /* 0x0000000310007986 */ /* 0x0001e2000c101124 */
[----:B------:R-:W-:Y:S05]  /*3d60*/  BRA `(.L_x_74) ;  /* 0x0000000800847947 */ /* 0x000fea0003800000 */
.L_x_83:
[----:B0-----:R-:W-:Y:S01]  /*3d70*/  IMAD.U32 R19, R19, 0x10000, RZ ;  /* 0x0001000013137824 */ /* 0x001fe200078e00ff */
[----:B------:R-:W-:-:S03]  /*3d80*/  CS2R R6, SRZ ;  /* 0x0000000000067805 */ /* 0x000fc6000001ff00 */
[----:B------:R-:W-:-:S06]  /*3d90*/  FMUL.FTZ R4, R19, 1 ;  /* 0x3f80000013047820 */ /* 0x000fcc0000410000 */
[----:B------:R-:W0:Y:S02]  /*3da0*/  F2F.F64.F32 R4, R4 ;  /* 0x0000000400047310 */ /* 0x000e240000201800 */
[----:B0-----:R0:W-:Y:S01]  /*3db0*/  STG.E.128 desc[UR36][R16.64], R4 ;  /* 0x0000000410007986 */ /* 0x0011e2000c101d24 */
[----:B------:R-:W-:Y:S05]  /*3dc0*/  BRA `(.L_x_74) ;  /* 0x00000008006c7947 */ /* 0x000fea0003800000 */
.L_x_82:
[----:B------:R-:W-:-:S13]  /*3dd0*/  ISETP.NE.AND P0, PT, R2, 0xf, PT ;  /* 0x0000000f0200780c */ /* 0x000fda0003f05270 */
[----:B------:R-:W-:Y:S05]  /*3de0*/  @!P0 BRA `(.L_x_84) ;  /* 0x0000000000b48947 */ /* 0x000fea0003800000 */
[----:B------:R-:W-:-:S13]  /*3df0*/  ISETP.NE.AND P0, PT, R2, 0x17, PT ;  /* 0x000000170200780c */ /* 0x000fda0003f05270 */
[----:B------:R-:W-:Y:S05]  /*3e00*/  @!P0 BRA `(.L_x_85) ;  /* 0x0000000000548947 */ /* 0x000fea0003800000 */
[----:B------:R-:W-:-:S13]  /*3e10*/  ISETP.NE.AND P0, PT, R2, 0x18, PT ;  /* 0x000000180200780c */ /* 0x000fda0003f05270 */
[----:B------:R-:W-:Y:S05]  /*3e20*/  @P0 BRA `(.L_x_73) ;  /* 0x0000000400f40947 */ /* 0x000fea0003800000 */
[----:B0-----:R-:W-:Y:S01]  /*3e30*/  IMAD.U32 R19, R19, 0x10000, RZ ;  /* 0x0001000013137824 */ /* 0x001fe200078e00ff */
[----:B------:R-:W-:Y:S04]  /*3e40*/  BSSY B0, `(.L_x_86) ;  /* 0x000000e000007945 */ /* 0x000fe80003800000 */
[C---:B------:R-:W-:Y:S02]  /*3e50*/  LOP3.LUT R2, R19.reuse, 0x7fffffff, RZ, 0xc0, !PT ;  /* 0x7fffffff13027812 */ /* 0x040fe400078ec0ff */
[----:B------:R-:W-:Y:S02]  /*3e60*/  LOP3.LUT R0, R19, 0x80000000, RZ, 0xc0, !PT ;  /* 0x8000000013007812 */ /* 0x000fe400078ec0ff */
[----:B------:R-:W-:Y:S02]  /*3e70*/  ISETP.GT.U32.AND P0, PT, R2, 0x43efffff, PT ;  /* 0x43efffff0200780c */ /* 0x000fe40003f04070 */
[----:B------:R-:W-:Y:S01]  /*3e80*/  SHF.R.U32.HI R3, RZ, 0x18, R0 ;  /* 0x00000018ff037819 */ /* 0x000fe20000011600 */
[----:B------:R-:W-:-:S10]  /*3e90*/  IMAD.MOV.U32 R0, RZ, RZ, 0x7f ;  /* 0x0000007fff007424 */ /* 0x000fd400078e00ff */
[----:B------:R-:W-:Y:S05]  /*3ea0*/  @P0 BRA `(.L_x_87) ;  /* 0x00000000001c0947 */ /* 0x000fea0003800000 */
[----:B------:R-:W-:-:S13]  /*3eb0*/  ISETP.GE.U32.AND P0, PT, R2, 0x3c800000, PT ;  /* 0x3c8000000200780c */ /* 0x000fda0003f06070 */
[----:B------:R-:W-:Y:S01]  /*3ec0*/  @P0 SHF.R.U32.HI R0, RZ, 0x14, R19 ;  /* 0x00000014ff000819 */ /* 0x000fe20000011613 */
[----:B------:R-:W-:-:S03]  /*3ed0*/  @!P0 FADD.FTZ R2, R2, 16384 ;  /* 0x4680000002028421 */ /* 0x000fc60000010000 */
[----:B------:R-:W-:-:S04]  /*3ee0*/  @P0 LOP3.LUT R0, R0, 0x1, RZ, 0xc0, !PT ;  /* 0x0000000100000812 */ /* 0x000fc800078ec0ff */
[----:B------:R-:W-:-:S04]  /*3ef0*/  @P0 IADD3 R0, R19, 0x407ffff, R0 ;  /* 0x0407ffff13000810 */ /* 0x000fc80007ffe000 */
[----:B------:R-:W-:Y:S01]  /*3f00*/  @P0 SHF.R.U32.HI R0, RZ, 0x14, R0 ;  /* 0x00000014ff000819 */ /* 0x000fe20000011600 */
[----:B------:R-:W-:-:S07]  /*3f10*/  @!P0 VIADD R0, R2, 0xb9800000 ;  /* 0xb980000002008836 */ /* 0x000fce0000000000 */
.L_x_87:
[----:B------:R-:W-:Y:S05]  /*3f20*/  BSYNC B0 ;  /* 0x0000000000007941 */ /* 0x000fea0003800000 */
.L_x_86:
[----:B------:R-:W-:-:S05]  /*3f30*/  LOP3.LUT R3, R0, R3, RZ, 0xfc, !PT ;  /* 0x0000000300037212 */ /* 0x000fca00078efcff */
[----:B------:R0:W-:Y:S01]  /*3f40*/  STG.E.U8 desc[UR36][R16.64], R3 ;  /* 0x0000000310007986 */ /* 0x0001e2000c101124 */
[----:B------:R-:W-:Y:S05]  /*3f50*/  BRA `(.L_x_74) ;  /* 0x0000000800087947 */ /* 0x000fea0003800000 */
.L_x_85:
[----:B0-----:R-:W-:Y:S01]  /*3f60*/  IMAD.U32 R19, R19, 0x10000, RZ ;  /* 0x0001000013137824 */ /* 0x001fe200078e00ff */
[----:B------:R-:W-:Y:S04]  /*3f70*/  BSSY B0, `(.L_x_88) ;  /* 0x000000f000007945 */ /* 0x000fe80003800000 */
[----:B------:R-:W-:-:S04]  /*3f80*/  LOP3.LUT R2, R19, 0x7fffffff, RZ, 0xc0, !PT ;  /* 0x7fffffff13027812 */ /* 0x000fc800078ec0ff */
[----:B------:R-:W-:-:S13]  /*3f90*/  ISETP.GT.U32.AND P0, PT, R2, 0x477fffff, PT ;  /* 0x477fffff0200780c */ /* 0x000fda0003f04070 */
[----:B------:R-:W-:Y:S05]  /*3fa0*/  @P0 BRA `(.L_x_89) ;  /* 0x0000000000200947 */ /* 0x000fea0003800000 */
[----:B------:R-:W-:-:S13]  /*3fb0*/  ISETP.GE.U32.AND P0, PT, R2, 0x38800000, PT ;  /* 0x388000000200780c */ /* 0x000fda0003f06070 */
[----:B------:R-:W-:Y:S01]  /*3fc0*/  @P0 SHF.R.U32.HI R0, RZ, 0x15, R19 ;  /* 0x00000015ff000819 */ /* 0x000fe20000011613 */
[----:B------:R-:W-:-:S03]  /*3fd0*/  @!P0 FADD.FTZ R2, R2, 128 ;  /* 0x4300000002028421 */ /* 0x000fc60000010000 */
[----:B------:R-:W-:-:S04]  /*3fe0*/  @P0 LOP3.LUT R0, R0, 0x1, RZ, 0xc0, !PT ;  /* 0x0000000100000812 */ /* 0x000fc800078ec0ff */
[----:B------:R-:W-:-:S04]  /*3ff0*/  @P0 IADD3 R0, R19, 0x80fffff, R0 ;  /* 0x080fffff13000810 */ /* 0x000fc80007ffe000 */
[----:B------:R-:W-:Y:S01]  /*4000*/  @P0 SHF.R.U32.HI R0, RZ, 0x15, R0 ;  /* 0x00000015ff000819 */ /* 0x000fe20000011600 */
[----:B------:R-:W-:Y:S01]  /*4010*/  @!P0 VIADD R0, R2, 0xbd000000 ;  /* 0xbd00000002008836 */ /* 0x000fe20000000000 */
[----:B------:R-:W-:Y:S06]  /*4020*/  BRA `(.L_x_90) ;  /* 0x00000000000c7947 */ /* 0x000fec0003800000 */
.L_x_89:
[----:B------:R-:W-:Y:S01]  /*4030*/  IMAD.MOV.U32 R0, RZ, RZ, 0x7f ;  /* 0x0000007fff007424 */ /* 0x000fe200078e00ff */
[----:B------:R-:W-:-:S04]  /*4040*/  ISETP.GT.U32.AND P0, PT, R2, 0x7f800000, PT ;  /* 0x7f8000000200780c */ /* 0x000fc80003f04070 */
[----:B------:R-:W-:-:S09]  /*4050*/  SEL R0, R0, 0x7c, P0 ;  /* 0x0000007c00007807 */ /* 0x000fd20000000000 */
.L_x_90:
[----:B------:R-:W-:Y:S05]  /*4060*/  BSYNC B0 ;  /* 0x0000000000007941 */ /* 0x000fea0003800000 */
.L_x_88:
[----:B------:R-:W-:-:S04]  /*4070*/  LOP3.LUT R2, R19, 0x80000000, RZ, 0xc0, !PT ;  /* 0x8000000013027812 */ /* 0x000fc800078ec0ff */
[----:B------:R-:W-:-:S04]  /*4080*/  SHF.R.U32.HI R3, RZ, 0x18, R2 ;  /* 0x00000018ff037819 */ /* 0x000fc80000011602 */
[----:B------:R-:W-:-:S05]  /*4090*/  LOP3.LUT R3, R0, R3, RZ, 0xfc, !PT ;  /* 0x0000000300037212 */ /* 0x000fca00078efcff */
[----:B------:R0:W-:Y:S01]  /*40a0*/  STG.E.U8 desc[UR36][R16.64], R3 ;  /* 0x0000000310007986 */ /* 0x0001e2000c101124 */
[----:B------:R-:W-:Y:S05]  /*40b0*/  BRA `(.L_x_74) ;  /* 0x0000000400b07947 */ /* 0x000fea0003800000 */
.L_x_84:
[----:B0-----:R0:W-:Y:S01]  /*40c0*/  STG.E.U16 desc[UR36][R16.64], R19 ;  /* 0x0000001310007986 */ /* 0x0011e2000c101524 */
[----:B------:R-:W-:Y:S05]  /*40d0*/  BRA `(.L_x_74) ;  /* 0x0000000400a87947 */ /* 0x000fea0003800000 */
.L_x_81:
        /* <DEDUP_REMOVED lines=8> */
[----:B0-----:R-:W-:-:S06]  /*4160*/  IMAD.U32 R3, R19, 0x10000, RZ ;  /* 0x0001000013037824 */ /* 0x001fcc00078e00ff */
[----:B------:R-:W0:Y:S02]  /*4170*/  F2I.FTZ.U32.TRUNC.NTZ R3, R3 ;  /* 0x0000000300037305 */ /* 0x000e24000021f000 */
[----:B0-----:R0:W-:Y:S01]  /*4180*/  STG.E.U16 desc[UR36][R16.64], R3 ;  /* 0x0000000310007986 */ /* 0x0011e2000c101524 */
[----:B------:R-:W-:Y:S05]  /*4190*/  BRA `(.L_x_74) ;  /* 0x0000000400787947 */ /* 0x000fea0003800000 */
.L_x_93:
[----:B0-----:R-:W-:Y:S01]  /*41a0*/  IMAD.U32 R19, R19, 0x10000, RZ ;  /* 0x0001000013137824 */ /* 0x001fe200078e00ff */
[----:B------:R-:W-:Y:S01]  /*41b0*/  BSSY B0, `(.L_x_94) ;  /* 0x0000014000007945 */ /* 0x000fe20003800000 */
[----:B------:R-:W-:-:S03]  /*41c0*/  IMAD.MOV.U32 R8, RZ, RZ, 0x80 ;  /* 0x00000080ff087424 */ /* 0x000fc600078e00ff */
[----:B------:R-:W-:-:S04]  /*41d0*/  LOP3.LUT R2, R19, 0x7fffffff, RZ, 0xc0, !PT ;  /* 0x7fffffff13027812 */ /* 0x000fc800078ec0ff */
[----:B------:R-:W-:-:S13]  /*41e0*/  ISETP.GT.U32.AND P0, PT, R2, 0x437fffff, PT ;  /* 0x437fffff0200780c */ /* 0x000fda0003f04070 */
[----:B------:R-:W-:Y:S05]  /*41f0*/  @P0 BRA `(.L_x_95) ;  /* 0x00000000003c0947 */ /* 0x000fea0003800000 */
[----:B------:R-:W-:-:S13]  /*4200*/  ISETP.GE.U32.AND P0, PT, R2, 0x3c000000, PT ;  /* 0x3c0000000200780c */ /* 0x000fda0003f06070 */
[----:B------:R-:W-:-:S04]  /*4210*/  @P0 SHF.R.U32.HI R0, RZ, 0x14, R19 ;  /* 0x00000014ff000819 */ /* 0x000fc80000011613 */
[----:B------:R-:W-:-:S04]  /*4220*/  @P0 LOP3.LUT R0, R0, 0x1, RZ, 0xc0, !PT ;  /* 0x0000000100000812 */ /* 0x000fc800078ec0ff */
[----:B------:R-:W-:-:S04]  /*4230*/  @P0 IADD3 R0, R19, 0x487ffff, R0 ;  /* 0x0487ffff13000810 */ /* 0x000fc80007ffe000 */
[----:B------:R-:W-:-:S04]  /*4240*/  @P0 SHF.R.U32.HI R0, RZ, 0x14, R0 ;  /* 0x00000014ff000819 */ /* 0x000fc80000011600 */
[----:B------:R-:W-:Y:S01]  /*4250*/  @P0 LOP3.LUT R0, R0, 0xff, RZ, 0xc0, !PT ;  /* 0x000000ff00000812 */ /* 0x000fe200078ec0ff */
[----:B------:R-:W-:Y:S06]  /*4260*/  @P0 BRA `(.L_x_96) ;  /* 0x0000000000100947 */ /* 0x000fec0003800000 */
[----:B------:R-:W-:Y:S01]  /*4270*/  FADD.FTZ R0, R2, 8192 ;  /* 0x4600000002007421 */ /* 0x000fe20000010000 */
[----:B------:R-:W-:-:S04]  /*4280*/  PRMT R8, RZ, 0x7610, R8 ;  /* 0x00007610ff087816 */ /* 0x000fc80000000008 */
[----:B------:R-:W-:-:S13]  /*4290*/  LOP3.LUT P0, R0, R0, 0xff, RZ, 0xc0, !PT ;  /* 0x000000ff00007812 */ /* 0x000fda000780c0ff */
[----:B------:R-:W-:Y:S05]  /*42a0*/  @!P0 BRA `(.L_x_95) ;  /* 0x0000000000108947 */ /* 0x000fea0003800000 */
.L_x_96:
[----:B------:R-:W-:-:S04]  /*42b0*/  LOP3.LUT R2, R19, 0x80000000, RZ, 0xc0, !PT ;  /* 0x8000000013027812 */ /* 0x000fc800078ec0ff */
[----:B------:R-:W-:-:S04]  /*42c0*/  SHF.R.U32.HI R3, RZ, 0x18, R2 ;  /* 0x00000018ff037819 */ /* 0x000fc80000011602 */
[----:B------:R-:W-:-:S04]  /*42d0*/  LOP3.LUT R0, R0, R3, RZ, 0xfc, !PT ;  /* 0x0000000300007212 */ /* 0x000fc800078efcff */
[----:B------:R-:W-:-:S07]  /*42e0*/  PRMT R8, R0, 0x7610, R8 ;  /* 0x0000761000087816 */ /* 0x000fce0000000008 */
.L_x_95:
[----:B------:R-:W-:Y:S05]  /*42f0*/  BSYNC B0 ;  /* 0x0000000000007941 */ /* 0x000fea0003800000 */
.L_x_94:
[----:B------:R0:W-:Y:S01]  /*4300*/  STG.E.U8 desc[UR36][R16.64], R8 ;  /* 0x0000000810007986 */ /* 0x0001e2000c101124 */
[----:B------:R-:W-:Y:S05]  /*4310*/  BRA `(.L_x_74) ;  /* 0x0000000400187947 */ /* 0x000fea0003800000 */
.L_x_92:
        /* <DEDUP_REMOVED lines=17> */
.L_x_99:
[----:B------:R-:W-:-:S04]  /*4430*/  LOP3.LUT R2, R19, 0x80000000, RZ, 0xc0, !PT ;  /* 0x8000000013027812 */ /* 0x000fc800078ec0ff */
[----:B------:R-:W-:-:S04]  /*4440*/  SHF.R.U32.HI R3, RZ, 0x18, R2 ;  /* 0x00000018ff037819 */ /* 0x000fc80000011602 */
[----:B------:R-:W-:-:S04]  /*4450*/  LOP3.LUT R0, R0, R3, RZ, 0xfc, !PT ;  /* 0x0000000300007212 */ /* 0x000fc800078efcff */
[----:B------:R-:W-:-:S07]  /*4460*/  PRMT R8, R0, 0x7610, R8 ;  /* 0x0000761000087816 */ /* 0x000fce0000000008 */
.L_x_98:
[----:B------:R-:W-:Y:S05]  /*4470*/  BSYNC B0 ;  /* 0x0000000000007941 */ /* 0x000fea0003800000 */
.L_x_97:
[----:B------:R0:W-:Y:S01]  /*4480*/  STG.E.U8 desc[UR36][R16.64], R8 ;  /* 0x0000000810007986 */ /* 0x0001e2000c101124 */
[----:B------:R-:W-:Y:S05]  /*4490*/  BRA `(.L_x_74) ;  /* 0x0000000000b87947 */ /* 0x000fea0003800000 */
.L_x_91:
[----:B------:R-:W-:-:S13]  /*44a0*/  ISETP.NE.AND P0, PT, R2, 0x1c, PT ;  /* 0x0000001c0200780c */ /* 0x000fda0003f05270 */
[----:B------:R-:W-:Y:S05]  /*44b0*/  @!P0 BRA `(.L_x_100) ;  /* 0x0000000000a48947 */ /* 0x000fea0003800000 */
[----:B------:R-:W-:-:S13]  /*44c0*/  ISETP.NE.AND P0, PT, R2, 0x1d, PT ;  /* 0x0000001d0200780c */ /* 0x000fda0003f05270 */
[----:B------:R-:W-:Y:S05]  /*44d0*/  @!P0 BRA `(.L_x_101) ;  /* 0x00000000008c8947 */ /* 0x000fea0003800000 */
[----:B------:R-:W-:-:S13]  /*44e0*/  ISETP.NE.AND P0, PT, R2, 0x2c, PT ;  /* 0x0000002c0200780c */ /* 0x000fda0003f05270 */
[----:B------:R-:W-:Y:S05]  /*44f0*/  @P0 BRA `(.L_x_73) ;  /* 0x0000000000400947 */ /* 0x000fea0003800000 */
[----:B0-----:R-:W-:Y:S02]  /*4500*/  IMAD.U32 R19, R19, 0x10000, RZ ;  /* 0x0001000013137824 */ /* 0x001fe400078e00ff */
[----:B------:R-:W-:-:S03]  /*4510*/  IMAD.MOV.U32 R3, RZ, RZ, 0xff ;  /* 0x000000ffff037424 */ /* 0x000fc600078e00ff */
[----:B------:R-:W-:-:S04]  /*4520*/  SHF.R.U32.HI R4, RZ, 0x17, R19 ;  /* 0x00000017ff047819 */ /* 0x000fc80000011613 */
[----:B------:R-:W-:-:S04]  /*4530*/  LOP3.LUT R2, R4, 0xff, RZ, 0xc0, !PT ;  /* 0x000000ff04027812 */ /* 0x000fc800078ec0ff */
[----:B------:R-:W-:-:S13]  /*4540*/  ISETP.NE.AND P1, PT, R2, 0xff, PT ;  /* 0x000000ff0200780c */ /* 0x000fda0003f25270 */
[--C-:B------:R-:W-:Y:S02]  /*4550*/  @P1 SHF.R.U32.HI R0, RZ, 0x16, R19.reuse ;  /* 0x00000016ff001819 */ /* 0x100fe40000011613 */
[----:B------:R-:W-:Y:S02]  /*4560*/  @P1 LOP3.LUT P0, RZ, R2, 0x3fffff, R19, 0xf8, !PT ;  /* 0x003fffff02ff1812 */ /* 0x000fe4000780f813 */
[----:B------:R-:W-:-:S04]  /*4570*/  @P1 LOP3.LUT R0, R0, 0x1, RZ, 0xc0, !PT ;  /* 0x0000000100001812 */ /* 0x000fc800078ec0ff */
[----:B------:R-:W-:Y:S01]  /*4580*/  @P1 ISETP.EQ.U32.AND P2, PT, R0, 0x1, P0 ;  /* 0x000000010000180c */ /* 0x000fe20000742070 */
[----:B------:R-:W-:Y:S01]  /*4590*/  @P1 VIADD R0, R4, 0x1 ;  /* 0x0000000104001836 */ /* 0x000fe20000000000 */
[----:B------:R-:W-:Y:S02]  /*45a0*/  PLOP3.LUT P0, PT, PT, PT, PT, 0x80, 0x0 ;  /* 0x000000000000781c */ /* 0x000fe40003f0f070 */
[----:B------:R-:W-:-:S13]  /*45b0*/  @P1 PLOP3.LUT P0, PT, P2, PT, PT, 0x80, 0x0 ;  /* 0x000000000000181c */ /* 0x000fda000170f070 */
[----:B------:R-:W-:-:S04]  /*45c0*/  @!P0 IMAD.MOV R0, RZ, RZ, R4 ;  /* 0x000000ffff008224 */ /* 0x000fc800078e0204 */
[----:B------:R-:W-:-:S05]  /*45d0*/  @P1 IMAD.MOV.U32 R3, RZ, RZ, R0 ;  /* 0x000000ffff031224 */ /* 0x000fca00078e0000 */
[----:B------:R0:W-:Y:S01]  /*45e0*/  STG.E.U8 desc[UR36][R16.64], R3 ;  /* 0x0000000310007986 */ /* 0x0001e2000c101124 */
[----:B------:R-:W-:Y:S05]  /*45f0*/  BRA `(.L_x_74) ;  /* 0x0000000000607947 */ /* 0x000fea0003800000 */
.L_x_73:
[----:B------:R-:W-:Y:S01]  /*4600*/  MOV R2, 0x0 ;  /* 0x0000000000027802 */ /* 0x000fe20000000f00 */
[----:B------:R-:W-:Y:S01]  /*4610*/  ULDC.64 UR4, c[0x4][0x128] ;  /* 0x01004a0000047ab9 */ /* 0x000fe20000000a00 */
[----:B------:R-:W-:Y:S01]  /*4620*/  ULDC.64 UR6, c[0x4][0x130] ;  /* 0x01004c0000067ab9 */ /* 0x000fe20000000a00 */
[----:B------:R-:W-:Y:S02]  /*4630*/  IMAD.U32 R4, RZ, RZ, UR4 ;  /* 0x00000004ff047e24 */ /* 0x000fe4000f8e00ff */
[----:B------:R-:W-:Y:S01]  /*4640*/  IMAD.U32 R5, RZ, RZ, UR5 ;  /* 0x00000005ff057e24 */ /* 0x000fe2000f8e00ff */
[----:B------:R-:W1:Y:S01]  /*4650*/  LDC.64 R2, c[0x4][R2] ;  /* 0x0100000002027b82 */ /* 0x000e620000000a00 */
        /* <DEDUP_REMOVED lines=9> */
[----:B01----:R-:W-:Y:S05]  /*46f0*/  CALL.ABS.NOINC R2 ;  /* 0x0000000002007343 */ /* 0x003fea0003c00000 */
.L_x_102:
[----:B------:R-:W-:Y:S05]  /*4700*/  BRA `(.L_x_74) ;  /* 0x00000000001c7947 */ /* 0x000fea0003800000 */
.L_x_101:
[----:B0-----:R-:W-:-:S06]  /*4710*/  IMAD.U32 R2, R19, 0x10000, RZ ;  /* 0x0001000013027824 */ /* 0x001fcc00078e00ff */
[----:B------:R-:W0:Y:S02]  /*4720*/  F2I.U64.TRUNC R2, R2 ;  /* 0x0000000200027311 */ /* 0x000e24000020d800 */
[----:B0-----:R0:W-:Y:S01]  /*4730*/  STG.E.64 desc[UR36][R16.64], R2 ;  /* 0x0000000210007986 */ /* 0x0011e2000c101b24 */
[----:B------:R-:W-:Y:S05]  /*4740*/  BRA `(.L_x_74) ;  /* 0x00000000000c7947 */ /* 0x000fea0003800000 */
.L_x_100:
[----:B0-----:R-:W-:-:S06]  /*4750*/  IMAD.U32 R19, R19, 0x10000, RZ ;  /* 0x0001000013137824 */ /* 0x001fcc00078e00ff */
[----:B------:R-:W0:Y:S02]  /*4760*/  F2I.FTZ.U32.TRUNC.NTZ R19, R19 ;  /* 0x0000001300137305 */ /* 0x000e24000021f000 */
[----:B0-----:R0:W-:Y:S02]  /*4770*/  STG.E desc[UR36][R16.64], R19 ;  /* 0x0000001310007986 */ /* 0x0011e4000c101924 */
.L_x_74:
[----:B------:R-:W-:-:S04]  /*4780*/  IMAD R18, R18, 0x200, R23 ;  /* 0x0000020012127824 */ /* 0x000fc800078e0217 */
[----:B0-23--:R-:W-:-:S07]  /*4790*/  VIADD R19, R18, 0x80 ;  /* 0x0000008012137836 */ /* 0x00dfce0000000000 */
.L_x_1:
[----:B------:R-:W-:Y:S05]  /*47a0*/  BSYNC B6 ;  /* 0x0000000000067941 */ /* 0x000fea0003800000 */
.L_x_0:
[----:B------:R-:W-:Y:S01]  /*47b0*/  ULDC UR4, c[0x0][0x210] ;  /* 0x0000840000047ab9 */ /* 0x000fe20000000800 */
[----:B------:R-:W-:Y:S01]  /*47c0*/  BSSY B6, `(.L_x_103) ;  /* 0x0000470000067945 */ /* 0x000fe20003800000 */
[----:B------:R-:W-:-:S13]  /*47d0*/  ISETP.GE.AND P0, PT, R19, UR4, PT ;  /* 0x0000000413007c0c */ /* 0x000fda000bf06270 */
[----:B------:R-:W-:Y:S05]  /*47e0*/  @P0 BRA `(.L_x_104) ;  /* 0x0000004400b40947 */ /* 0x000fea0003800000 */
[----:B------:R-:W0:Y:S01]  /*47f0*/  LDC R6, c[0x0][0x218] ;  /* 0x00008600ff067b82 */ /* 0x000e220000000800 */
[----:B------:R-:W-:Y:S02]  /*4800*/  IMAD.MOV.U32 R18, RZ, RZ, RZ ;  /* 0x000000ffff127224 */ /* 0x000fe400078e00ff */
[----:B------:R-:W-:Y:S02]  /*4810*/  IMAD.MOV.U32 R0, RZ, RZ, RZ ;  /* 0x000000ffff007224 */ /* 0x000fe400078e00ff */
[----:B-1--4-:R-:W-:Y:S01]  /*4820*/  IMAD.MOV.U32 R16, RZ, RZ, RZ ;  /* 0x000000ffff107224 */ /* 0x012fe200078e00ff */
[----:B0-----:R-:W-:-:S13]  /*4830*/  ISETP.NE.AND P0, PT, R6, RZ, PT ;  /* 0x000000ff0600720c */ /* 0x001fda0003f05270 */
[----:B------:R-:W-:Y:S05]  /*4840*/  @!P0 BRA `(.L_x_105) ;  /* 0x0000001400708947 */ /* 0x000fea0003800000 */
        /* <DEDUP_REMOVED lines=348> */
.L_x_105:
        /* <DEDUP_REMOVED lines=23> */
.L_x_109:
[----:B------:R-:W2:Y:S02]  /*5f80*/  LDG.E.U8 R2, desc[UR36][R2.64] ;  /* 0x0000002402027981 */ /* 0x000ea4000c1e1100 */
[----:B--2---:R-:W-:-:S04]  /*5f90*/  I2FP.F32.U32 R0, R2 ;  /* 0x0000000200007245 */ /* 0x004fc80000201000 */
[----:B------:R-:W-:-:S04]  /*5fa0*/  F2FP.BF16.F32.PACK_AB R0, RZ, R0 ;  /* 0x00000000ff00723e */ /* 0x000fc800000010ff */
[----:B------:R-:W-:Y:S01]  /*5fb0*/  PRMT R22, R0, 0x7610, R22 ;  /* 0x0000761000167816 */ /* 0x000fe20000000016 */
[----:B------:R-:W-:Y:S06]  /*5fc0*/  BRA `(.L_x_111) ;  /* 0x0000000c00c87947 */ /* 0x000fec0003800000 */
.L_x_108:
        /* <DEDUP_REMOVED lines=11> */
.L_x_113:
[----:B------:R-:W2:Y:S02]  /*6080*/  LDG.E R2, desc[UR36][R2.64] ;  /* 0x0000002402027981 */ /* 0x000ea4000c1e1900 */
[----:B--2---:R-:W-:-:S04]  /*6090*/  I2FP.F32.S32 R0, R2 ;  /* 0x0000000200007245 */ /* 0x004fc80000201400 */
[----:B------:R-:W-:-:S04]  /*60a0*/  F2FP.BF16.F32.PACK_AB R0, RZ, R0 ;  /* 0x00000000ff00723e */ /* 0x000fc800000010ff */
[----:B------:R-:W-:Y:S01]  /*60b0*/  PRMT R22, R0, 0x7610, R22 ;  /* 0x0000761000167816 */ /* 0x000fe20000000016 */
[----:B------:R-:W-:Y:S06]  /*60c0*/  BRA `(.L_x_111) ;  /* 0x0000000c00887947 */ /* 0x000fec0003800000 */
.L_x_112:
[----:B------:R-:W2:Y:S02]  /*60d0*/  LDG.E.U16 R2, desc[UR36][R2.64] ;  /* 0x0000002402027981 */ /* 0x000ea4000c1e1500 */
[----:B--2---:R-:W0:Y:S02]  /*60e0*/  I2F.S16 R0, R2 ;  /* 0x0000000200007306 */ /* 0x004e240000101400 */
[----:B0-----:R-:W-:-:S04]  /*60f0*/  F2FP.BF16.F32.PACK_AB R0, RZ, R0 ;  /* 0x00000000ff00723e */ /* 0x001fc800000010ff */
[----:B------:R-:W-:Y:S01]  /*6100*/  PRMT R22, R0, 0x7610, R22 ;  /* 0x0000761000167816 */ /* 0x000fe20000000016 */
[----:B------:R-:W-:Y:S06]  /*6110*/  BRA `(.L_x_111) ;  /* 0x0000000c00747947 */ /* 0x000fec0003800000 */
.L_x_107:
        /* <DEDUP_REMOVED lines=9> */
.L_x_115:
[----:B------:R-:W2:Y:S02]  /*61b0*/  LDG.E.U16 R0, desc[UR36][R2.64] ;  /* 0x0000002402007981 */ /* 0x000ea4000c1e1500 */
[----:B--2---:R-:W-:-:S05]  /*61c0*/  HADD2.F32 R0, -RZ, R0.H0_H0 ;  /* 0x20000000ff007230 */ /* 0x004fca0000004100 */
[----:B------:R-:W-:-:S04]  /*61d0*/  F2FP.BF16.F32.PACK_AB R0, RZ, R0 ;  /* 0x00000000ff00723e */ /* 0x000fc800000010ff */
[----:B------:R-:W-:Y:S01]  /*61e0*/  PRMT R22, R0, 0x7610, R22 ;  /* 0x0000761000167816 */ /* 0x000fe20000000016 */
[----:B------:R-:W-:Y:S06]  /*61f0*/  BRA `(.L_x_111) ;  /* 0x0000000c003c7947 */ /* 0x000fec0003800000 */
.L_x_114:
        /* <DEDUP_REMOVED lines=9> */
.L_x_117:
[----:B------:R-:W2:Y:S02]  /*6290*/  LDG.E.U16 R2, desc[UR36][R2.64] ;  /* 0x0000002402027981 */ /* 0x000ea4000c1e1500 */
[----:B--2---:R-:W-:-:S05]  /*62a0*/  HADD2.F32 R0, -RZ, R2.H0_H0 ;  /* 0x20000002ff007230 */ /* 0x004fca0000004100 */
[----:B------:R-:W-:-:S04]  /*62b0*/  F2FP.BF16.F32.PACK_AB R0, RZ, R0 ;  /* 0x00000000ff00723e */ /* 0x000fc800000010ff */
[----:B------:R-:W-:Y:S01]  /*62c0*/  PRMT R22, R0, 0x7610, R22 ;  /* 0x0000761000167816 */ /* 0x000fe20000000016 */
[----:B------:R-:W-:Y:S06]  /*62d0*/  BRA `(.L_x_111) ;  /* 0x0000000c00047947 */ /* 0x000fec0003800000 */
.L_x_116:
        /* <DEDUP_REMOVED lines=9> */
.L_x_106:
        /* <DEDUP_REMOVED lines=14> */
.L_x_120:
        /* <DEDUP_REMOVED lines=9> */
.L_x_119:
        /* <DEDUP_REMOVED lines=28> */
.L_x_122:
        /* <DEDUP_REMOVED lines=15> */
.L_x_121:
[----:B------:R0:W5:Y:S01]  /*6790*/  LDG.E.U16 R22, desc[UR36][R2.64] ;  /* 0x0000002402167981 */ /* 0x000162000c1e1500 */
[----:B------:R-:W-:Y:S05]  /*67a0*/  BRA `(.L_x_111) ;  /* 0x0000000400d07947 */ /* 0x000fea0003800000 */
.L_x_118:
        /* <DEDUP_REMOVED lines=13> */
.L_x_125:
        /* <DEDUP_REMOVED lines=21> */
.L_x_129:
[----:B------:R-:W-:Y:S05]  /*69d0*/  BSYNC B1 ;  /* 0x0000000000017941 */ /* 0x000fea0003800000 */
.L_x_128:
[----:B------:R-:W-:Y:S01]  /*69e0*/  LEA R3, R0, 0x3b800000, 0x17 ;  /* 0x3b80000000037811 */ /* 0x000fe200078eb8ff */
[----:B------:R-:W-:-:S05]  /*69f0*/  IMAD.SHL.U32 R0, R2, 0x100000, RZ ;  /* 0x0010000002007824 */ /* 0x000fca00078e00ff */
[----:B------:R-:W-:-:S07]  /*6a00*/  LOP3.LUT R0, R3, R0, R4, 0xfe, !PT ;  /* 0x0000000003007212 */ /* 0x000fce00078efe04 */
.L_x_127:
[----:B------:R-:W-:Y:S05]  /*6a10*/  BSYNC B0 ;  /* 0x0000000000007941 */ /* 0x000fea0003800000 */
.L_x_126:
[----:B------:R-:W-:-:S04]  /*6a20*/  F2FP.BF16.F32.PACK_AB R0, RZ, R0 ;  /* 0x00000000ff00723e */ /* 0x000fc800000010ff */
[----:B------:R-:W-:Y:S01]  /*6a30*/  PRMT R22, R0, 0x7610, R22 ;  /* 0x0000761000167816 */ /* 0x000fe20000000016 */
[----:B------:R-:W-:Y:S06]  /*6a40*/  BRA `(.L_x_111) ;  /* 0x0000000400287947 */ /* 0x000fec0003800000 */
.L_x_124:
        /* <DEDUP_REMOVED lines=21> */
.L_x_133:
[----:B------:R-:W-:Y:S05]  /*6ba0*/  BSYNC B1 ;  /* 0x0000000000017941 */ /* 0x000fea0003800000 */
.L_x_132:
[----:B------:R-:W-:Y:S01]  /*6bb0*/  LEA R3, R0, 0x37800000, 0x17 ;  /* 0x3780000000037811 */ /* 0x000fe200078eb8ff */
[----:B------:R-:W-:-:S05]  /*6bc0*/  IMAD.SHL.U32 R0, R2, 0x200000, RZ ;  /* 0x0020000002007824 */ /* 0x000fca00078e00ff */
[----:B------:R-:W-:-:S07]  /*6bd0*/  LOP3.LUT R0, R3, R0, R4, 0xfe, !PT ;  /* 0x0000000003007212 */ /* 0x000fce00078efe04 */
.L_x_131:
[----:B------:R-:W-:Y:S05]  /*6be0*/  BSYNC B0 ;  /* 0x0000000000007941 */ /* 0x000fea0003800000 */
.L_x_130:
[----:B------:R-:W-:-:S04]  /*6bf0*/  F2FP.BF16.F32.PACK_AB R0, RZ, R0 ;  /* 0x00000000ff00723e */ /* 0x000fc800000010ff */
[----:B------:R-:W-:Y:S01]  /*6c00*/  PRMT R22, R0, 0x7610, R22 ;  /* 0x0000761000167816 */ /* 0x000fe20000000016 */
[----:B------:R-:W-:Y:S06]  /*6c10*/  BRA `(.L_x_111) ;  /* 0x0000000000b47947 */ /* 0x000fec0003800000 */
.L_x_123:
        /* <DEDUP_REMOVED lines=14> */
.L_x_137:
[----:B------:R-:W-:Y:S05]  /*6d00*/  BSYNC B0 ;  /* 0x0000000000007941 */ /* 0x000fea0003800000 */
.L_x_136:
[----:B------:R-:W-:-:S04]  /*6d10*/  F2FP.BF16.F32.PACK_AB R0, RZ, R0 ;  /* 0x00000000ff00723e */ /* 0x000fc800000010ff */
[----:B------:R-:W-:Y:S01]  /*6d20*/  PRMT R22, R0, 0x7610, R22 ;  /* 0x0000761000167816 */ /* 0x000fe20000000016 */
[----:B------:R-:W-:Y:S06]  /*6d30*/  BRA `(.L_x_111) ;  /* 0x00000000006c7947 */ /* 0x000fec0003800000 */
.L_x_110:
        /* <DEDUP_REMOVED lines=16> */
.L_x_138:
[----:B------:R-:W-:Y:S01]  /*6e40*/  PRMT R22, RZ, 0x7610, R22 ;  /* 0x00007610ff167816 */ /* 0x000fe20000000016 */
[----:B------:R-:W-:Y:S06]  /*6e50*/  BRA `(.L_x_111) ;  /* 0x0000000000247947 */ /* 0x000fec0003800000 */
.L_x_135:
[----:B------:R-:W2:Y:S02]  /*6e60*/  LDG.E.64 R2, desc[UR36][R2.64] ;  /* 0x0000002402027981 */ /* 0x000ea4000c1e1b00 */
[----:B--2---:R-:W0:Y:S02]  /*6e70*/  I2F.U64 R0, R2 ;  /* 0x0000000200007312 */ /* 0x004e240000301000 */
[----:B0-----:R-:W-:-:S04]  /*6e80*/  F2FP.BF16.F32.PACK_AB R0, RZ, R0 ;  /* 0x00000000ff00723e */ /* 0x001fc800000010ff */
[----:B------:R-:W-:Y:S01]  /*6e90*/  PRMT R22, R0, 0x7610, R22 ;  /* 0x0000761000167816 */ /* 0x000fe20000000016 */
[----:B------:R-:W-:Y:S06]  /*6ea0*/  BRA `(.L_x_111) ;  /* 0x0000000000107947 */ /* 0x000fec0003800000 */
.L_x_134:
[----:B------:R-:W2:Y:S02]  /*6eb0*/  LDG.E R2, desc[UR36][R2.64] ;  /* 0x0000002402027981 */ /* 0x000ea4000c1e1900 */
[----:B--2---:R-:W-:-:S04]  /*6ec0*/  I2FP.F32.U32 R0, R2 ;  /* 0x0000000200007245 */ /* 0x004fc80000201000 */
[----:B------:R-:W-:-:S04]  /*6ed0*/  F2FP.BF16.F32.PACK_AB R0, RZ, R0 ;  /* 0x00000000ff00723e */ /* 0x000fc800000010ff */
[----:B------:R-:W-:-:S07]  /*6ee0*/  PRMT R22, R0, 0x7610, R22 ;  /* 0x0000761000167816 */ /* 0x000fce0000000016 */
.L_x_111:
        /* <DEDUP_REMOVED lines=19> */
.L_x_142:
[----:B------:R-:W2:Y:S02]  /*7020*/  LDG.E.U8 R2, desc[UR36][R2.64] ;  /* 0x0000002402027981 */ /* 0x000ea4000c1e1100 */
[----:B--2---:R-:W-:-:S04]  /*7030*/  I2FP.F32.U32 R0, R2 ;  /* 0x0000000200007245 */ /* 0x004fc80000201000 */
[----:B------:R-:W-:Y:S01]  /*7040*/  F2FP.BF16.F32.PACK_AB R0, RZ, R0 ;  /* 0x00000000ff00723e */ /* 0x000fe200000010ff */
[----:B------:R-:W-:Y:S06]  /*7050*/  BRA `(.L_x_144) ;  /* 0x0000000c00907947 */ /* 0x000fec0003800000 */
.L_x_141:
        /* <DEDUP_REMOVED lines=10> */
.L_x_146:
[----:B------:R-:W2:Y:S02]  /*7100*/  LDG.E R2, desc[UR36][R2.64] ;  /* 0x0000002402027981 */ /* 0x000ea4000c1e1900 */
[----:B--2---:R-:W-:-:S04]  /*7110*/  I2FP.F32.S32 R0, R2 ;  /* 0x0000000200007245 */ /* 0x004fc80000201400 */
[----:B------:R-:W-:Y:S01]  /*7120*/  F2FP.BF16.F32.PACK_AB R0, RZ, R0 ;  /* 0x00000000ff00723e */ /* 0x000fe200000010ff */
[----:B------:R-:W-:Y:S06]  /*7130*/  BRA `(.L_x_144) ;  /* 0x0000000c00587947 */ /* 0x000fec0003800000 */
.L_x_145:
[----:B------:R-:W2:Y:S02]  /*7140*/  LDG.E.U16 R2, desc[UR36][R2.64] ;  /* 0x0000002402027981 */ /* 0x000ea4000c1e1500 */
[----:B--2---:R-:W0:Y:S02]  /*7150*/  I2F.S16 R0, R2 ;  /* 0x0000000200007306 */ /* 0x004e240000101400 */
[----:B0-----:R-:W-:Y:S01]  /*7160*/  F2FP.BF16.F32.PACK_AB R0, RZ, R0 ;  /* 0x00000000ff00723e */ /* 0x001fe200000010ff */
[----:B------:R-:W-:Y:S06]  /*7170*/  BRA `(.L_x_144) ;  /* 0x0000000c00487947 */ /* 0x000fec0003800000 */
.L_x_140:
        /* <DEDUP_REMOVED lines=9> */
.L_x_148:
[----:B------:R-:W2:Y:S02]  /*7210*/  LDG.E.U16 R0, desc[UR36][R2.64] ;  /* 0x0000002402007981 */ /* 0x000ea4000c1e1500 */
[----:B--2---:R-:W-:-:S05]  /*7220*/  HADD2.F32 R0, -RZ, R0.H0_H0 ;  /* 0x20000000ff007230 */ /* 0x004fca0000004100 */
[----:B------:R-:W-:Y:S01]  /*7230*/  F2FP.BF16.F32.PACK_AB R0, RZ, R0 ;  /* 0x00000000ff00723e */ /* 0x000fe200000010ff */
[----:B------:R-:W-:Y:S06]  /*7240*/  BRA `(.L_x_144) ;  /* 0x0000000c00147947 */ /* 0x000fec0003800000 */
.L_x_147:
        /* <DEDUP_REMOVED lines=9> */
.L_x_150:
[----:B------:R-:W2:Y:S02]  /*72e0*/  LDG.E.U16 R2, desc[UR36][R2.64] ;  /* 0x0000002402027981 */ /* 0x000ea4000c1e1500 */
[----:B--2---:R-:W-:-:S05]  /*72f0*/  HADD2.F32 R0, -RZ, R2.H0_H0 ;  /* 0x20000002ff007230 */ /* 0x004fca0000004100 */
[----:B------:R-:W-:Y:S01]  /*7300*/  F2FP.BF16.F32.PACK_AB R0, RZ, R0 ;  /* 0x00000000ff00723e */ /* 0x000fe200000010ff */
[----:B------:R-:W-:Y:S06]  /*7310*/  BRA `(.L_x_144) ;  /* 0x0000000800e07947 */ /* 0x000fec0003800000 */
.L_x_149:
        /* <DEDUP_REMOVED lines=8> */
.L_x_139:
        /* <DEDUP_REMOVED lines=13> */
.L_x_153:
        /* <DEDUP_REMOVED lines=8> */
.L_x_152:
        /* <DEDUP_REMOVED lines=28> */
.L_x_155:
        /* <DEDUP_REMOVED lines=15> */
.L_x_154:
[----:B------:R0:W5:Y:S01]  /*77a0*/  LDG.E.U16 R0, desc[UR36][R2.64] ;  /* 0x0000002402007981 */ /* 0x000162000c1e1500 */
[----:B------:R-:W-:Y:S05]  /*77b0*/  BRA `(.L_x_144) ;  /* 0x0000000400b87947 */ /* 0x000fea0003800000 */
.L_x_151:
        /* <DEDUP_REMOVED lines=12> */
.L_x_158:
        /* <DEDUP_REMOVED lines=21> */
.L_x_162:
[----:B------:R-:W-:Y:S05]  /*79d0*/  BSYNC B1 ;  /* 0x0000000000017941 */ /* 0x000fea0003800000 */
.L_x_161:
[----:B------:R-:W-:Y:S01]  /*79e0*/  LEA R3, R0, 0x3b800000, 0x17 ;  /* 0x3b80000000037811 */ /* 0x000fe200078eb8ff */
[----:B------:R-:W-:-:S05]  /*79f0*/  IMAD.SHL.U32 R0, R2, 0x100000, RZ ;  /* 0x0010000002007824 */ /* 0x000fca00078e00ff */
[----:B------:R-:W-:-:S07]  /*7a00*/  LOP3.LUT R0, R3, R0, R4, 0xfe, !PT ;  /* 0x0000000003007212 */ /* 0x000fce00078efe04 */
.L_x_160:
[----:B------:R-:W-:Y:S05]  /*7a10*/  BSYNC B0 ;  /* 0x0000000000007941 */ /* 0x000fea0003800000 */
.L_x_159:
[----:B------:R-:W-:Y:S01]  /*7a20*/  F2FP.BF16.F32.PACK_AB R0, RZ, R0 ;  /* 0x00000000ff00723e */ /* 0x000fe200000010ff */
[----:B------:R-:W-:Y:S06]  /*7a30*/  BRA `(.L_x_144) ;  /* 0x0000000400187947 */ /* 0x000fec0003800000 */
.L_x_157:
        /* <DEDUP_REMOVED lines=21> */
.L_x_166:
[----:B------:R-:W-:Y:S05]  /*7b90*/  BSYNC B1 ;  /* 0x0000000000017941 */ /* 0x000fea0003800000 */
.L_x_165:
[----:B------:R-:W-:Y:S01]  /*7ba0*/  LEA R3, R0, 0x37800000, 0x17 ;  /* 0x3780000000037811 */ /* 0x000fe200078eb8ff */
[----:B------:R-:W-:-:S05]  /*7bb0*/  IMAD.SHL.U32 R0, R2, 0x200000, RZ ;  /* 0x0020000002007824 */ /* 0x000fca00078e00ff */
[----:B------:R-:W-:-:S07]  /*7bc0*/  LOP3.LUT R0, R3, R0, R4, 0xfe, !PT ;  /* 0x0000000003007212 */ /* 0x000fce00078efe04 */
.L_x_164:
[----:B------:R-:W-:Y:S05]  /*7bd0*/  BSYNC B0 ;  /* 0x0000000000007941 */ /* 0x000fea0003800000 */
.L_x_163:
[----:B------:R-:W-:Y:S01]  /*7be0*/  F2FP.BF16.F32.PACK_AB R0, RZ, R0 ;  /* 0x00000000ff00723e */ /* 0x000fe200000010ff */
[----:B------:R-:W-:Y:S06]  /*7bf0*/  BRA `(.L_x_144) ;  /* 0x0000000000a87947 */ /* 0x000fec0003800000 */
.L_x_156:
        /* <DEDUP_REMOVED lines=14> */
.L_x_170:
[----:B------:R-:W-:Y:S05]  /*7ce0*/  BSYNC B0 ;  /* 0x0000000000007941 */ /* 0x000fea0003800000 */
.L_x_169:
[----:B------:R-:W-:Y:S01]  /*7cf0*/  F2FP.BF16.F32.PACK_AB R0, RZ, R0 ;  /* 0x00000000ff00723e */ /* 0x000fe200000010ff */
[----:B------:R-:W-:Y:S06]  /*7d00*/  BRA `(.L_x_144) ;  /* 0x0000000000647947 */ /* 0x000fec0003800000 */
.L_x_143:
        /* <DEDUP_REMOVED lines=16> */
.L_x_171:
[----:B------:R-:W-:Y:S01]  /*7e10*/  PRMT R0, RZ, 0x7610, R0 ;  /* 0x00007610ff007816 */ /* 0x000fe20000000000 */
[----:B------:R-:W-:Y:S06]  /*7e20*/  BRA `(.L_x_144) ;  /* 0x00000000001c7947 */ /* 0x000fec0003800000 */
.L_x_168:
[----:B------:R-:W2:Y:S02]  /*7e30*/  LDG.E.64 R2, desc[UR36][R2.64] ;  /* 0x0000002402027981 */ /* 0x000ea4000c1e1b00 */
[----:B--2---:R-:W0:Y:S02]  /*7e40*/  I2F.U64 R0, R2 ;  /* 0x0000000200007312 */ /* 0x004e240000301000 */
[----:B0-----:R-:W-:Y:S01]  /*7e50*/  F2FP.BF16.F32.PACK_AB R0, RZ, R0 ;  /* 0x00000000ff00723e */ /* 0x001fe200000010ff */
[----:B------:R-:W-:Y:S06]  /*7e60*/  BRA `(.L_x_144) ;  /* 0x00000000000c7947 */ /* 0x000fec0003800000 */
.L_x_167:
[----:B------:R-:W2:Y:S02]  /*7e70*/  LDG.E R2, desc[UR36][R2.64] ;  /* 0x0000002402027981 */ /* 0x000ea4000c1e1900 */
[----:B--2---:R-:W-:-:S04]  /*7e80*/  I2FP.F32.U32 R0, R2 ;  /* 0x0000000200007245 */ /* 0x004fc80000201000 */
[----:B------:R-:W-:-:S07]  /*7e90*/  F2FP.BF16.F32.PACK_AB R0, RZ, R0 ;  /* 0x00000000ff00723e */ /* 0x000fce00000010ff */
.L_x_144:
[----:B-----5:R-:W-:Y:S01]  /*7ea0*/  IMAD.U32 R0, R0, 0x10000, RZ ;  /* 0x0001000000007824 */ /* 0x020fe200078e00ff */
[----:B------:R-:W-:Y:S01]  /*7eb0*/  ULDC.64 UR4, c[0x0][0x490] ;  /* 0x0001240000047ab9 */ /* 0x000fe20000000a00 */
[----:B------:R-:W1:Y:S01]  /*7ec0*/  LDC.U8 R4, c[0x0][0x4a0] ;  /* 0x00012800ff047b82 */ /* 0x000e620000000000 */
[----:B------:R-:W-:Y:S02]  /*7ed0*/  IMAD.U32 R22, R22, 0x10000, RZ ;  /* 0x0001000016167824 */ /* 0x000fe400078e00ff */
[----:B------:R-:W-:-:S05]  /*7ee0*/  FMUL.FTZ R0, R0, UR4 ;  /* 0x0000000400007c20 */ /* 0x000fca0008410000 */
[----:B------:R-:W-:-:S13]  /*7ef0*/  FSETP.GT.FTZ.AND P0, PT, R0, UR5, PT ;  /* 0x0000000500007c0b */ /* 0x000fda000bf14000 */
[----:B------:R-:W-:-:S04]  /*7f00*/  @!P0 FMUL.FTZ R0, R0, 1.4426950216293334961 ;  /* 0x3fb8aa3b00008820 */ /* 0x000fc80000410000 */
[----:B0-----:R-:W0:Y:S01]  /*7f10*/  @!P0 MUFU.EX2 R3, R0 ;  /* 0x0000000000038308 */ /* 0x001e220000000800 */
[----:B-1----:R-:W-:Y:S01]  /*7f20*/  PRMT R5, R4, 0x9910, RZ ;  /* 0x0000991004057816 */ /* 0x002fe200000000ff */
[----:B0-----:R-:W-:Y:S01]  /*7f30*/  @!P0 FADD.FTZ R2, R3, 1 ;  /* 0x3f80000003028421 */ /* 0x001fe20000010000 */
[----:B------:R-:W-:-:S05]  /*7f40*/  @!P0 FMUL.FTZ R3, R22, R3 ;  /* 0x0000000316038220 */ /* 0x000fca0000410000 */
[----:B------:R-:W0:Y:S02]  /*7f50*/  @!P0 MUFU.RCP R2, R2 ;  /* 0x0000000200028308 */ /* 0x000e240000001000 */
[----:B0-----:R-:W-:Y:S01]  /*7f60*/  @!P0 FMUL.FTZ R22, R3, R2 ;  /* 0x0000000203168220 */ /* 0x001fe20000410000 */
[----:B------:R-:W-:-:S05]  /*7f70*/  ISETP.GT.AND P0, PT, R5, 0x9, PT ;  /* 0x000000090500780c */ /* 0x000fca0003f04270 */
[----:B------:R0:W1:Y:S08]  /*7f80*/  F2F.BF16.F32 R3, R22 ;  /* 0x0000001600037304 */ /* 0x0000700000202000 */
        /* <DEDUP_REMOVED lines=9> */
[----:B-1----:R-:W-:-:S04]  /*8020*/  IMAD.U32 R0, R3, 0x10000, RZ ;  /* 0x0001000003007824 */ /* 0x002fc800078e00ff */
[----:B------:R-:W1:Y:S02]  /*8030*/  F2I.FTZ.TRUNC.NTZ R3, R0 ;  /* 0x0000000000037305 */ /* 0x000e64000021f100 */
[----:B-1----:R2:W-:Y:S01]  /*8040*/  STG.E.U8 desc[UR36][R16.64], R3 ;  /* 0x0000000310007986 */ /* 0x0025e2000c101124 */
[----:B------:R-:W-:Y:S05]  /*8050*/  BRA `(.L_x_177) ;  /* 0x0000000c00947947 */ /* 0x000fea0003800000 */
.L_x_175:
[----:B-1----:R-:W-:-:S06]  /*8060*/  IMAD.U32 R3, R3, 0x10000, RZ ;  /* 0x0001000003037824 */ /* 0x002fcc00078e00ff */
[----:B------:R-:W1:Y:S02]  /*8070*/  F2I.S64.TRUNC R2, R3 ;  /* 0x0000000300027311 */ /* 0x000e64000020d900 */
[----:B-1----:R1:W-:Y:S01]  /*8080*/  STG.E.U8 desc[UR36][R16.64], R2 ;  /* 0x0000000210007986 */ /* 0x0023e2000c101124 */
[----:B------:R-:W-:Y:S05]  /*8090*/  BRA `(.L_x_177) ;  /* 0x0000000c00847947 */ /* 0x000fea0003800000 */
.L_x_174:
[----:B------:R-:W-:-:S13]  /*80a0*/  ISETP.NE.AND P0, PT, R5, 0x2, PT ;  /* 0x000000020500780c */ /* 0x000fda0003f05270 */
[----:B------:R-:W-:Y:S05]  /*80b0*/  @!P0 BRA `(.L_x_178) ;  /* 0x0000000000308947 */ /* 0x000fea0003800000 */
[----:B------:R-:W-:-:S13]  /*80c0*/  ISETP.NE.AND P0, PT, R5, 0x3, PT ;  /* 0x000000030500780c */ /* 0x000fda0003f05270 */
[----:B------:R-:W-:Y:S05]  /*80d0*/  @!P0 BRA `(.L_x_179) ;  /* 0x0000000000188947 */ /* 0x000fea0003800000 */
[----:B------:R-:W-:-:S13]  /*80e0*/  ISETP.NE.AND P0, PT, R5, 0x4, PT ;  /* 0x000000040500780c */ /* 0x000fda0003f05270 */
[----:B------:R-:W-:Y:S05]  /*80f0*/  @P0 BRA `(.L_x_176) ;  /* 0x0000000c000c0947 */ /* 0x000fea0003800000 */
[----:B-1----:R-:W-:-:S06]  /*8100*/  IMAD.U32 R3, R3, 0x10000, RZ ;  /* 0x0001000003037824 */ /* 0x002fcc00078e00ff */
[----:B------:R-:W1:Y:S02]  /*8110*/  F2I.S64.TRUNC R2, R3 ;  /* 0x0000000300027311 */ /* 0x000e64000020d900 */
[----:B-1----:R1:W-:Y:S01]  /*8120*/  STG.E.64 desc[UR36][R16.64], R2 ;  /* 0x0000000210007986 */ /* 0x0023e2000c101b24 */
[----:B------:R-:W-:Y:S05]  /*8130*/  BRA `(.L_x_177) ;  /* 0x0000000c005c7947 */ /* 0x000fea0003800000 */
.L_x_179:
[----:B-1----:R-:W-:-:S06]  /*8140*/  IMAD.U32 R3, R3, 0x10000, RZ ;  /* 0x0001000003037824 */ /* 0x002fcc00078e00ff */
[----:B------:R-:W1:Y:S02]  /*8150*/  F2I.FTZ.TRUNC.NTZ R3, R3 ;  /* 0x0000000300037305 */ /* 0x000e64000021f100 */
[----:B-1----:R4:W-:Y:S01]  /*8160*/  STG.E desc[UR36][R16.64], R3 ;  /* 0x0000000310007986 */ /* 0x0029e2000c101924 */
[----:B------:R-:W-:Y:S05]  /*8170*/  BRA `(.L_x_177) ;  /* 0x0000000c004c7947 */ /* 0x000fea0003800000 */
.L_x_178:
[----:B-1----:R-:W-:-:S06]  /*8180*/  IMAD.U32 R3, R3, 0x10000, RZ ;  /* 0x0001000003037824 */ /* 0x002fcc00078e00ff */
[----:B------:R-:W1:Y:S02]  /*8190*/  F2I.FTZ.TRUNC.NTZ R3, R3 ;  /* 0x0000000300037305 */ /* 0x000e64000021f100 */
[----:B-1----:R3:W-:Y:S01]  /*81a0*/  STG.E.U16 desc[UR36][R16.64], R3 ;  /* 0x0000000310007986 */ /* 0x0027e2000c101524 */
[----:B------:R-:W-:Y:S05]  /*81b0*/  BRA `(.L_x_177) ;  /* 0x0000000c003c7947 */ /* 0x000fea0003800000 */
.L_x_173:
[----:B------:R-:W-:-:S13]  /*81c0*/  ISETP.GT.AND P0, PT, R5, 0x6, PT ;  /* 0x000000060500780c */ /* 0x000fda0003f04270 */
[----:B------:R-:W-:Y:S05]  /*81d0*/  @P0 BRA `(.L_x_180) ;  /* 0x00000000002c0947 */ /* 0x000fea0003800000 */
[----:B------:R-:W-:-:S13]  /*81e0*/  ISETP.NE.AND P0, PT, R5, 0x5, PT ;  /* 0x000000050500780c */ /* 0x000fda0003f05270 */
[----:B------:R-:W-:Y:S05]  /*81f0*/  @!P0 BRA `(.L_x_181) ;  /* 0x0000000000148947 */ /* 0x000fea0003800000 */
[----:B------:R-:W-:-:S13]  /*8200*/  ISETP.NE.AND P0, PT, R5, 0x6, PT ;  /* 0x000000060500780c */ /* 0x000fda0003f05270 */
[----:B------:R-:W-:Y:S05]  /*8210*/  @P0 BRA `(.L_x_176) ;  /* 0x0000000800c40947 */ /* 0x000fea0003800000 */
[----:B-1----:R-:W-:-:S05]  /*8220*/  IMAD.U32 R3, R3, 0x10000, RZ ;  /* 0x0001000003037824 */ /* 0x002fca00078e00ff */
[----:B------:R1:W-:Y:S01]  /*8230*/  STG.E desc[UR36][R16.64], R3 ;  /* 0x0000000310007986 */ /* 0x0003e2000c101924 */
[----:B------:R-:W-:Y:S05]  /*8240*/  BRA `(.L_x_177) ;  /* 0x0000000c00187947 */ /* 0x000fea0003800000 */
.L_x_181:
[----:B-1----:R-:W-:-:S05]  /*8250*/  IMAD.U32 R0, R3, 0x10000, RZ ;  /* 0x0001000003007824 */ /* 0x002fca00078e00ff */
[----:B------:R-:W-:-:S05]  /*8260*/  F2FP.F16.F32.PACK_AB R0, RZ, R0 ;  /* 0x00000000ff00723e */ /* 0x000fca00000000ff */
[----:B------:R1:W-:Y:S01]  /*8270*/  STG.E.U16 desc[UR36][R16.64], R0 ;  /* 0x0000000010007986 */ /* 0x0003e2000c101524 */
[----:B------:R-:W-:Y:S05]  /*8280*/  BRA `(.L_x_177) ;  /* 0x0000000c00087947 */ /* 0x000fea0003800000 */
.L_x_180:
[----:B------:R-:W-:-:S13]  /*8290*/  ISETP.NE.AND P0, PT, R5, 0x7, PT ;  /* 0x000000070500780c */ /* 0x000fda0003f05270 */
[----:B------:R-:W-:Y:S05]  /*82a0*/  @!P0 BRA `(.L_x_182) ;  /* 0x0000000000348947 */ /* 0x000fea0003800000 */
[----:B------:R-:W-:-:S13]  /*82b0*/  ISETP.NE.AND P0, PT, R5, 0x8, PT ;  /* 0x000000080500780c */ /* 0x000fda0003f05270 */
[----:B------:R-:W-:Y:S05]  /*82c0*/  @!P0 BRA `(.L_x_183) ;  /* 0x0000000000188947 */ /* 0x000fea0003800000 */
[----:B------:R-:W-:-:S13]  /*82d0*/  ISETP.NE.AND P0, PT, R5, 0x9, PT ;  /* 0x000000090500780c */ /* 0x000fda0003f05270 */
[----:B------:R-:W-:Y:S05]  /*82e0*/  @P0 BRA `(.L_x_176) ;  /* 0x0000000800900947 */ /* 0x000fea0003800000 */
[----:B-1----:R-:W-:Y:S02]  /*82f0*/  IMAD.U32 R2, R3, 0x10000, RZ ;  /* 0x0001000003027824 */ /* 0x002fe400078e00ff */
[----:B------:R-:W-:-:S05]  /*8300*/  IMAD.MOV.U32 R3, RZ, RZ, RZ ;  /* 0x000000ffff037224 */ /* 0x000fca00078e00ff */
[----:B------:R1:W-:Y:S01]  /*8310*/  STG.E.64 desc[UR36][R16.64], R2 ;  /* 0x0000000210007986 */ /* 0x0003e2000c101b24 */
[----:B------:R-:W-:Y:S05]  /*8320*/  BRA `(.L_x_177) ;  /* 0x0000000800e07947 */ /* 0x000fea0003800000 */
.L_x_183:
[----:B-1----:R-:W-:-:S05]  /*8330*/  IMAD.U32 R3, R3, 0x10000, RZ ;  /* 0x0001000003037824 */ /* 0x002fca00078e00ff */
[----:B------:R-:W-:-:S04]  /*8340*/  F2FP.F16.F32.PACK_AB R3, RZ, R3 ;  /* 0x00000003ff03723e */ /* 0x000fc800000000ff */
[----:B------:R-:W-:-:S05]  /*8350*/  PRMT R3, R3, 0x5410, RZ ;  /* 0x0000541003037816 */ /* 0x000fca00000000ff */
[----:B------:R1:W-:Y:S01]  /*8360*/  STG.E desc[UR36][R16.64], R3 ;  /* 0x0000000310007986 */ /* 0x0003e2000c101924 */
[----:B------:R-:W-:Y:S05]  /*8370*/  BRA `(.L_x_177) ;  /* 0x0000000800cc7947 */ /* 0x000fea0003800000 */
.L_x_182:
[----:B-1----:R-:W-:-:S04]  /*8380*/  IMAD.U32 R2, R3, 0x10000, RZ ;  /* 0x0001000003027824 */ /* 0x002fc800078e00ff */
[----:B------:R-:W-:-:S06]  /*8390*/  FMUL.FTZ R2, R2, 1 ;  /* 0x3f80000002027820 */ /* 0x000fcc0000410000 */
[----:B------:R-:W1:Y:S02]  /*83a0*/  F2F.F64.F32 R2, R2 ;  /* 0x0000000200027310 */ /* 0x000e640000201800 */
[----:B-1----:R1:W-:Y:S01]  /*83b0*/  STG.E.64 desc[UR36][R16.64], R2 ;  /* 0x0000000210007986 */ /* 0x0023e2000c101b24 */
[----:B------:R-:W-:Y:S05]  /*83c0*/  BRA `(.L_x_177) ;  /* 0x0000000800b87947 */ /* 0x000fea0003800000 */
.L_x_172:
        /* <DEDUP_REMOVED lines=8> */
[----:B-1----:R-:W-:-:S05]  /*8450*/  IMAD.U32 R3, R3, 0x10000, RZ ;  /* 0x0001000003037824 */ /* 0x002fca00078e00ff */
[----:B------:R-:W-:-:S04]  /*8460*/  FSETP.NEU.FTZ.AND P0, PT, R3, RZ, PT ;  /* 0x000000ff0300720b */ /* 0x000fc80003f1d000 */
[----:B------:R-:W-:-:S05]  /*8470*/  SEL R3, RZ, 0x1, !P0 ;  /* 0x00000001ff037807 */ /* 0x000fca0004000000 */
[----:B------:R1:W-:Y:S01]  /*8480*/  STG.E.U8 desc[UR36][R16.64], R3 ;  /* 0x0000000310007986 */ /* 0x0003e2000c101124 */
[----:B------:R-:W-:Y:S05]  /*8490*/  BRA `(.L_x_177) ;  /* 0x0000000800847947 */ /* 0x000fea0003800000 */
.L_x_186:
[----:B-1----:R-:W-:Y:S01]  /*84a0*/  IMAD.U32 R3, R3, 0x10000, RZ ;  /* 0x0001000003037824 */ /* 0x002fe200078e00ff */
[----:B------:R-:W-:-:S03]  /*84b0*/  CS2R R6, SRZ ;  /* 0x0000000000067805 */ /* 0x000fc6000001ff00 */
[----:B------:R-:W-:-:S04]  /*84c0*/  FMUL.FTZ R3, R3, 1 ;  /* 0x3f80000003037820 */ /* 0x000fc80000410000 */
[----:B------:R-:W1:Y:S02]  /*84d0*/  F2F.F64.F32 R4, R3 ;  /* 0x0000000300047310 */ /* 0x000e640000201800 */
[----:B-1----:R1:W-:Y:S01]  /*84e0*/  STG.E.128 desc[UR36][R16.64], R4 ;  /* 0x0000000410007986 */ /* 0x0023e2000c101d24 */
[----:B------:R-:W-:Y:S05]  /*84f0*/  BRA `(.L_x_177) ;  /* 0x00000008006c7947 */ /* 0x000fea0003800000 */
.L_x_185:
[----:B------:R-:W-:-:S13]  /*8500*/  ISETP.NE.AND P0, PT, R5, 0xf, PT ;  /* 0x0000000f0500780c */ /* 0x000fda0003f05270 */
[----:B------:R-:W-:Y:S05]  /*8510*/  @!P0 BRA `(.L_x_187) ;  /* 0x0000000000b48947 */ /* 0x000fea0003800000 */
[----:B------:R-:W-:-:S13]  /*8520*/  ISETP.NE.AND P0, PT, R5, 0x17, PT ;  /* 0x000000170500780c */ /* 0x000fda0003f05270 */
[----:B------:R-:W-:Y:S05]  /*8530*/  @!P0 BRA `(.L_x_188) ;  /* 0x0000000000548947 */ /* 0x000fea0003800000 */
[----:B------:R-:W-:-:S13]  /*8540*/  ISETP.NE.AND P0, PT, R5, 0x18, PT ;  /* 0x000000180500780c */ /* 0x000fda0003f05270 */
[----:B------:R-:W-:Y:S05]  /*8550*/  @P0 BRA `(.L_x_176) ;  /* 0x0000000400f40947 */ /* 0x000fea0003800000 */
[----:B-1----:R-:W-:Y:S01]  /*8560*/  IMAD.U32 R5, R3, 0x10000, RZ ;  /* 0x0001000003057824 */ /* 0x002fe200078e00ff */
        /* <DEDUP_REMOVED lines=14> */
.L_x_190:
[----:B------:R-:W-:Y:S05]  /*8650*/  BSYNC B0 ;  /* 0x0000000000007941 */ /* 0x000fea0003800000 */
.L_x_189:
[----:B------:R-:W-:-:S05]  /*8660*/  LOP3.LUT R3, R0, R3, RZ, 0xfc, !PT ;  /* 0x0000000300037212 */ /* 0x000fca00078efcff */
[----:B------:R1:W-:Y:S01]  /*8670*/  STG.E.U8 desc[UR36][R16.64], R3 ;  /* 0x0000000310007986 */ /* 0x0003e2000c101124 */
[----:B------:R-:W-:Y:S05]  /*8680*/  BRA `(.L_x_177) ;  /* 0x0000000800087947 */ /* 0x000fea0003800000 */
.L_x_188:
[----:B-1----:R-:W-:Y:S01]  /*8690*/  IMAD.U32 R3, R3, 0x10000, RZ ;  /* 0x0001000003037824 */ /* 0x002fe200078e00ff */
        /* <DEDUP_REMOVED lines=12> */
.L_x_192:
[----:B------:R-:W-:Y:S01]  /*8760*/  IMAD.MOV.U32 R0, RZ, RZ, 0x7f ;  /* 0x0000007fff007424 */ /* 0x000fe200078e00ff */
[----:B------:R-:W-:-:S04]  /*8770*/  ISETP.GT.U32.AND P0, PT, R2, 0x7f800000, PT ;  /* 0x7f8000000200780c */ /* 0x000fc80003f04070 */
[----:B------:R-:W-:-:S09]  /*8780*/  SEL R0, R0, 0x7c, P0 ;  /* 0x0000007c00007807 */ /* 0x000fd20000000000 */
.L_x_193:
[----:B------:R-:W-:Y:S05]  /*8790*/  BSYNC B0 ;  /* 0x0000000000007941 */ /* 0x000fea0003800000 */
.L_x_191:
[----:B------:R-:W-:-:S04]  /*87a0*/  LOP3.LUT R2, R3, 0x80000000, RZ, 0xc0, !PT ;  /* 0x8000000003027812 */ /* 0x000fc800078ec0ff */
[----:B------:R-:W-:-:S04]  /*87b0*/  SHF.R.U32.HI R3, RZ, 0x18, R2 ;  /* 0x00000018ff037819 */ /* 0x000fc80000011602 */
[----:B------:R-:W-:-:S05]  /*87c0*/  LOP3.LUT R3, R0, R3, RZ, 0xfc, !PT ;  /* 0x0000000300037212 */ /* 0x000fca00078efcff */
[----:B------:R1:W-:Y:S01]  /*87d0*/  STG.E.U8 desc[UR36][R16.64], R3 ;  /* 0x0000000310007986 */ /* 0x0003e2000c101124 */
[----:B------:R-:W-:Y:S05]  /*87e0*/  BRA `(.L_x_177) ;  /* 0x0000000400b07947 */ /* 0x000fea0003800000 */
.L_x_187:
[----:B-1----:R1:W-:Y:S01]  /*87f0*/  STG.E.U16 desc[UR36][R16.64], R3 ;  /* 0x0000000310007986 */ /* 0x0023e2000c101524 */
[----:B------:R-:W-:Y:S05]  /*8800*/  BRA `(.L_x_177) ;  /* 0x0000000400a87947 */ /* 0x000fea0003800000 */
.L_x_184:
        /* <DEDUP_REMOVED lines=8> */
[----:B-1----:R-:W-:-:S06]  /*8890*/  IMAD.U32 R3, R3, 0x10000, RZ ;  /* 0x0001000003037824 */ /* 0x002fcc00078e00ff */
[----:B------:R-:W1:Y:S02]  /*88a0*/  F2I.FTZ.U32.TRUNC.NTZ R3, R3 ;  /* 0x0000000300037305 */ /* 0x000e64000021f000 */
[----:B-1----:R1:W-:Y:S01]  /*88b0*/  STG.E.U16 desc[UR36][R16.64], R3 ;  /* 0x0000000310007986 */ /* 0x0023e2000c101524 */
[----:B------:R-:W-:Y:S05]  /*88c0*/  BRA `(.L_x_177) ;  /* 0x0000000400787947 */ /* 0x000fea0003800000 */
.L_x_196:
[----:B-1----:R-:W-:Y:S01]  /*88d0*/  IMAD.U32 R3, R3, 0x10000, RZ ;  /* 0x0001000003037824 */ /* 0x002fe200078e00ff */
        /* <DEDUP_REMOVED lines=16> */
.L_x_199:
[----:B------:R-:W-:-:S04]  /*89e0*/  LOP3.LUT R2, R3, 0x80000000, RZ, 0xc0, !PT ;  /* 0x8000000003027812 */ /* 0x000fc800078ec0ff */
[----:B------:R-:W-:-:S04]  /*89f0*/  SHF.R.U32.HI R3, RZ, 0x18, R2 ;  /* 0x00000018ff037819 */ /* 0x000fc80000011602 */
[----:B------:R-:W-:-:S04]  /*8a00*/  LOP3.LUT R0, R0, R3, RZ, 0xfc, !PT ;  /* 0x0000000300007212 */ /* 0x000fc800078efcff */
[----:B------:R-:W-:-:S07]  /*8a10*/  PRMT R8, R0, 0x7610, R8 ;  /* 0x0000761000087816 */ /* 0x000fce0000000008 */
.L_x_198:
[----:B------:R-:W-:Y:S05]  /*8a20*/  BSYNC B0 ;  /* 0x0000000000007941 */ /* 0x000fea0003800000 */
.L_x_197:
[----:B------:R1:W-:Y:S01]  /*8a30*/  STG.E.U8 desc[UR36][R16.64], R8 ;  /* 0x0000000810007986 */ /* 0x0003e2000c101124 */
[----:B------:R-:W-:Y:S05]  /*8a40*/  BRA `(.L_x_177) ;  /* 0x0000000400187947 */ /* 0x000fea0003800000 */
.L_x_195:
        /* <DEDUP_REMOVED lines=17> */
.L_x_202:
[----:B------:R-:W-:-:S04]  /*8b60*/  LOP3.LUT R2, R3, 0x80000000, RZ, 0xc0, !PT ;  /* 0x8000000003027812 */ /* 0x000fc800078ec0ff */
[----:B------:R-:W-:-:S04]  /*8b70*/  SHF.R.U32.HI R3, RZ, 0x18, R2 ;  /* 0x00000018ff037819 */ /* 0x000fc80000011602 */
[----:B------:R-:W-:-:S04]  /*8b80*/  LOP3.LUT R0, R0, R3, RZ, 0xfc, !PT ;  /* 0x0000000300007212 */ /* 0x000fc800078efcff */
[----:B------:R-:W-:-:S07]  /*8b90*/  PRMT R8, R0, 0x7610, R8 ;  /* 0x0000761000087816 */ /* 0x000fce0000000008 */
.L_x_201:
[----:B------:R-:W-:Y:S05]  /*8ba0*/  BSYNC B0 ;  /* 0x0000000000007941 */ /* 0x000fea0003800000 */
.L_x_200:
[----:B------:R1:W-:Y:S01]  /*8bb0*/  STG.E.U8 desc[UR36][R16.64], R8 ;  /* 0x0000000810007986 */ /* 0x0003e2000c101124 */
[----:B------:R-:W-:Y:S05]  /*8bc0*/  BRA `(.L_x_177) ;  /* 0x0000000000b87947 */ /* 0x000fea0003800000 */
.L_x_194:
[----:B------:R-:W-:-:S13]  /*8bd0*/  ISETP.NE.AND P0, PT, R5, 0x1c, PT ;  /* 0x0000001c0500780c */ /* 0x000fda0003f05270 */
[----:B------:R-:W-:Y:S05]  /*8be0*/  @!P0 BRA `(.L_x_203) ;  /* 0x0000000000a48947 */ /* 0x000fea0003800000 */
[----:B------:R-:W-:-:S13]  /*8bf0*/  ISETP.NE.AND P0, PT, R5, 0x1d, PT ;  /* 0x0000001d0500780c */ /* 0x000fda0003f05270 */
[----:B------:R-:W-:Y:S05]  /*8c00*/  @!P0 BRA `(.L_x_204) ;  /* 0x00000000008c8947 */ /* 0x000fea0003800000 */
[----:B------:R-:W-:-:S13]  /*8c10*/  ISETP.NE.AND P0, PT, R5, 0x2c, PT ;  /* 0x0000002c0500780c */ /* 0x000fda0003f05270 */
[----:B------:R-:W-:Y:S05]  /*8c20*/  @P0 BRA `(.L_x_176) ;  /* 0x0000000000400947 */ /* 0x000fea0003800000 */
[----:B-1----:R-:W-:-:S05]  /*8c30*/  IMAD.U32 R3, R3, 0x10000, RZ ;  /* 0x0001000003037824 */ /* 0x002fca00078e00ff */
[----:B------:R-:W-:-:S04]  /*8c40*/  SHF.R.U32.HI R4, RZ, 0x17, R3 ;  /* 0x00000017ff047819 */ /* 0x000fc80000011603 */
[----:B------:R-:W-:-:S04]  /*8c50*/  LOP3.LUT R2, R4, 0xff, RZ, 0xc0, !PT ;  /* 0x000000ff04027812 */ /* 0x000fc800078ec0ff */
[----:B------:R-:W-:-:S13]  /*8c60*/  ISETP.NE.AND P1, PT, R2, 0xff, PT ;  /* 0x000000ff0200780c */ /* 0x000fda0003f25270 */
[--C-:B------:R-:W-:Y:S02]  /*8c70*/  @P1 SHF.R.U32.HI R0, RZ, 0x16, R3.reuse ;  /* 0x00000016ff001819 */ /* 0x100fe40000011603 */
[----:B------:R-:W-:Y:S01]  /*8c80*/  @P1 LOP3.LUT P0, RZ, R2, 0x3fffff, R3, 0xf8, !PT ;  /* 0x003fffff02ff1812 */ /* 0x000fe2000780f803 */
[----:B------:R-:W-:Y:S01]  /*8c90*/  IMAD.MOV.U32 R3, RZ, RZ, 0xff ;  /* 0x000000ffff037424 */ /* 0x000fe200078e00ff */
        /* <DEDUP_REMOVED lines=9> */
.L_x_176:
[----:B------:R-:W-:Y:S01]  /*8d30*/  MOV R0, 0x0 ;  /* 0x0000000000007802 */ /* 0x000fe20000000f00 */
[----:B------:R-:W-:Y:S01]  /*8d40*/  ULDC.64 UR4, c[0x4][0x128] ;  /* 0x01004a0000047ab9 */ /* 0x000fe20000000a00 */
[----:B------:R-:W-:Y:S01]  /*8d50*/  ULDC.64 UR6, c[0x4][0x40] ;  /* 0x0100100000067ab9 */ /* 0x000fe20000000a00 */
[----:B------:R-:W-:Y:S01]  /*8d60*/  IMAD.U32 R4, RZ, RZ, UR4 ;  /* 0x00000004ff047e24 */ /* 0x000fe2000f8e00ff */
[----:B-1----:R1:W2:Y:S01]  /*8d70*/  LDC.64 R2, c[0x4][R0] ;  /* 0x0100000000027b82 */ /* 0x0022a20000000a00 */
[----:B------:R-:W-:Y:S01]  /*8d80*/  IMAD.U32 R5, RZ, RZ, UR5 ;  /* 0x00000005ff057e24 */ /* 0x000fe2000f8e00ff */
[----:B------:R-:W-:Y:S01]  /*8d90*/  ULDC.64 UR4, c[0x4][0x130] ;  /* 0x01004c0000047ab9 */ /* 0x000fe20000000a00 */
[----:B------:R-:W-:Y:S02]  /*8da0*/  IMAD.U32 R10, RZ, RZ, UR6 ;  /* 0x00000006ff0a7e24 */ /* 0x000fe4000f8e00ff */
[----:B------:R-:W-:Y:S02]  /*8db0*/  IMAD.U32 R6, RZ, RZ, UR4 ;  /* 0x00000004ff067e24 */ /* 0x000fe4000f8e00ff */
[----:B------:R-:W-:-:S02]  /*8dc0*/  IMAD.U32 R7, RZ, RZ, UR5 ;  /* 0x00000005ff077e24 */ /* 0x000fc4000f8e00ff */
[----:B------:R-:W-:Y:S02]  /*8dd0*/  IMAD.U32 R11, RZ, RZ, UR7 ;  /* 0x00000007ff0b7e24 */ /* 0x000fe4000f8e00ff */
[----:B------:R-:W-:Y:S02]  /*8de0*/  IMAD.MOV.U32 R8, RZ, RZ, 0x65 ;  /* 0x00000065ff087424 */ /* 0x000fe400078e00ff */
[----:B------:R-:W-:Y:S02]  /*8df0*/  IMAD.MOV.U32 R12, RZ, RZ, 0x1 ;  /* 0x00000001ff0c7424 */ /* 0x000fe400078e00ff */
[----:B-1----:R-:W-:-:S07]  /*8e00*/  IMAD.MOV.U32 R13, RZ, RZ, RZ ;  /* 0x000000ffff0d7224 */ /* 0x002fce00078e00ff */
[----:B------:R-:W-:-:S07]  /*8e10*/  LEPC R20, `(.L_x_205) ;  /* 0x000000001014794e */ /* 0x000fce0000000000 */
[----:B0-2---:R-:W-:Y:S05]  /*8e20*/  CALL.ABS.NOINC R2 ;  /* 0x0000000002007343 */ /* 0x005fea0003c00000 */
.L_x_205:
[----:B------:R-:W-:Y:S05]  /*8e30*/  BRA `(.L_x_177) ;  /* 0x00000000001c7947 */ /* 0x000fea0003800000 */
.L_x_204:
[----:B-1----:R-:W-:-:S06]  /*8e40*/  IMAD.U32 R3, R3, 0x10000, RZ ;  /* 0x0001000003037824 */ /* 0x002fcc00078e00ff */
[----:B------:R-:W1:Y:S02]  /*8e50*/  F2I.U64.TRUNC R2, R3 ;  /* 0x0000000300027311 */ /* 0x000e64000020d800 */
[----:B-1----:R1:W-:Y:S01]  /*8e60*/  STG.E.64 desc[UR36][R16.64], R2 ;  /* 0x0000000210007986 */ /* 0x0023e2000c101b24 */
[----:B------:R-:W-:Y:S05]  /*8e70*/  BRA `(.L_x_177) ;  /* 0x00000000000c7947 */ /* 0x000fea0003800000 */
.L_x_203:
[----:B-1----:R-:W-:-:S06]  /*8e80*/  IMAD.U32 R3, R3, 0x10000, RZ ;  /* 0x0001000003037824 */ /* 0x002fcc00078e00ff */
[----:B------:R-:W1:Y:S02]  /*8e90*/  F2I.FTZ.U32.TRUNC.NTZ R3, R3 ;  /* 0x0000000300037305 */ /* 0x000e64000021f000 */
[----:B-1----:R1:W-:Y:S02]  /*8ea0*/  STG.E desc[UR36][R16.64], R3 ;  /* 0x0000000310007986 */ /* 0x0023e4000c101924 */
.L_x_177:
[----:B------:R-:W-:-:S07]  /*8eb0*/  VIADD R19, R19, 0x80 ;  /* 0x0000008013137836 */ /* 0x000fce0000000000 */
.L_x_104:
[----:B------:R-:W-:Y:S05]  /*8ec0*/  BSYNC B6 ;  /* 0x0000000000067941 */ /* 0x000fea0003800000 */
.L_x_103:
[----:B------:R-:W-:Y:S01]  /*8ed0*/  ULDC UR4, c[0x0][0x210] ;  /* 0x0000840000047ab9 */ /* 0x000fe20000000800 */
[----:B------:R-:W-:Y:S01]  /*8ee0*/  BSSY B6, `(.L_x_206) ;  /* 0x0000470000067945 */ /* 0x000fe20003800000 */
[----:B------:R-:W-:-:S13]  /*8ef0*/  ISETP.GE.AND P0, PT, R19, UR4, PT ;  /* 0x0000000413007c0c */ /* 0x000fda000bf06270 */
[----:B------:R-:W-:Y:S05]  /*8f00*/  @P0 BRA `(.L_x_207) ;  /* 0x0000004400b40947 */ /* 0x000fea0003800000 */
[----:B-1----:R-:W1:Y:S01]  /*8f10*/  LDC R6, c[0x0][0x218] ;  /* 0x00008600ff067b82 */ /* 0x002e620000000800 */
[----:B------:R-:W-:Y:S02]  /*8f20*/  IMAD.MOV.U32 R18, RZ, RZ, RZ ;  /* 0x000000ffff127224 */ /* 0x000fe400078e00ff */
[----:B------:R-:W-:Y:S02]  /*8f30*/  IMAD.MOV.U32 R0, RZ, RZ, RZ ;  /* 0x000000ffff007224 */ /* 0x000fe400078e00ff */
[----:B--234-:R-:W-:Y:S01]  /*8f40*/  IMAD.MOV.U32 R16, RZ, RZ, RZ ;  /* 0x000000ffff107224 */ /* 0x01cfe200078e00ff */
[----:B-1----:R-:W-:-:S13]  /*8f50*/  ISETP.NE.AND P0, PT, R6, RZ, PT ;  /* 0x000000ff0600720c */ /* 0x002fda0003f05270 */
        /* <DEDUP_REMOVED lines=349> */
.L_x_208:
[----:B------:R-:W1:Y:S01]  /*a530*/  LDC.U8 R5, c[0x0][0x4a1] ;  /* 0x00012840ff057b82 */ /* 0x000e620000000000 */
[----:B------:R-:W-:Y:S01]  /*a540*/  ULDC.64 UR4, c[0x0][0x478] ;  /* 0x00011e0000047ab9 */ /* 0x000fe20000000a00 */
[----:B------:R-:W-:Y:S01]  /*a550*/  ULDC.64 UR6, c[0x0][0x480] ;  /* 0x0001200000067ab9 */ /* 0x000fe20000000a00 */
[----:B------:R-:W-:Y:S02]  /*a560*/  IADD3 R16, P0, R16, UR4, RZ ;  /* 0x0000000410107c10 */ /* 0x000fe4000ff1e0ff */
[----:B------:R-:W-:-:S03]  /*a570*/  IADD3 R2, P1, R0, UR6, RZ ;  /* 0x0000000600027c10 */ /* 0x000fc6000ff3e0ff */
[----:B------:R-:W-:Y:S02]  /*a580*/  IMAD.X R17, RZ, RZ, UR5, P0 ;  /* 0x00000005ff117e24 */ /* 0x000fe400080e06ff */
        /* <DEDUP_REMOVED lines=13> */
[----:B--2---:R-:W1:Y:S02]  /*a660*/  I2F.S16 R0, R2 ;  /* 0x0000000200007306 */ /* 0x004e640000101400 */
[----:B-1----:R-:W-:-:S04]  /*a670*/  F2FP.BF16.F32.PACK_AB R0, RZ, R0 ;  /* 0x00000000ff00723e */ /* 0x002fc800000010ff */
[----:B0-----:R-:W-:Y:S01]  /*a680*/  PRMT R22, R0, 0x7610, R22 ;  /* 0x0000761000167816 */ /* 0x001fe20000000016 */
[----:B------:R-:W-:Y:S06]  /*a690*/  BRA `(.L_x_214) ;  /* 0x0000000c00dc7947 */ /* 0x000fec0003800000 */
.L_x_212:
[----:B------:R-:W2:Y:S02]  /*a6a0*/  LDG.E.U8 R2, desc[UR36][R2.64] ;  /* 0x0000002402027981 */ /* 0x000ea4000c1e1100 */
[----:B--2---:R-:W-:-:S04]  /*a6b0*/  I2FP.F32.U32 R0, R2 ;  /* 0x0000000200007245 */ /* 0x004fc80000201000 */
[----:B------:R-:W-:-:S04]  /*a6c0*/  F2FP.BF16.F32.PACK_AB R0, RZ, R0 ;  /* 0x00000000ff00723e */ /* 0x000fc800000010ff */
[----:B0-----:R-:W-:Y:S01]  /*a6d0*/  PRMT R22, R0, 0x7610, R22 ;  /* 0x0000761000167816 */ /* 0x001fe20000000016 */
[----:B------:R-:W-:Y:S06]  /*a6e0*/  BRA `(.L_x_214) ;  /* 0x0000000c00c87947 */ /* 0x000fec0003800000 */
.L_x_211:
[----:B------:R-:W-:-:S13]  /*a6f0*/  ISETP.NE.AND P0, PT, R4, 0x2, PT ;  /* 0x000000020400780c */ /* 0x000fda0003f05270 */
[----:B------:R-:W-:Y:S05]  /*a700*/  @!P0 BRA `(.L_x_215) ;  /* 0x0000000000388947 */ /* 0x000fea0003800000 */
[----:B------:R-:W-:-:S13]  /*a710*/  ISETP.NE.AND P0, PT, R4, 0x3, PT ;  /* 0x000000030400780c */ /* 0x000fda0003f05270 */
[----:B------:R-:W-:Y:S05]  /*a720*/  @!P0 BRA `(.L_x_216) ;  /* 0x00000000001c8947 */ /* 0x000fea0003800000 */
[----:B------:R-:W-:-:S13]  /*a730*/  ISETP.NE.AND P0, PT, R4, 0x4, PT ;  /* 0x000000040400780c */ /* 0x000fda0003f05270 */
[----:B------:R-:W-:Y:S05]  /*a740*/  @P0 BRA `(.L_x_213) ;  /* 0x0000000c00440947 */ /* 0x000fea0003800000 */
[----:B------:R-:W2:Y:S02]  /*a750*/  LDG.E.64 R2, desc[UR36][R2.64] ;  /* 0x0000002402027981 */ /* 0x000ea4000c1e1b00 */
[----:B--2---:R-:W1:Y:S02]  /*a760*/  I2F.S64 R0, R2 ;  /* 0x0000000200007312 */ /* 0x004e640000301400 */
[----:B-1----:R-:W-:-:S04]  /*a770*/  F2FP.BF16.F32.PACK_AB R0, RZ, R0 ;  /* 0x00000000ff00723e */ /* 0x002fc800000010ff */
[----:B0-----:R-:W-:Y:S01]  /*a780*/  PRMT R22, R0, 0x7610, R22 ;  /* 0x0000761000167816 */ /* 0x001fe20000000016 */
[----:B------:R-:W-:Y:S06]  /*a790*/  BRA `(.L_x_214) ;  /* 0x0000000c009c7947 */ /* 0x000fec0003800000 */
.L_x_216:
[----:B------:R-:W2:Y:S02]  /*a7a0*/  LDG.E R2, desc[UR36][R2.64] ;  /* 0x0000002402027981 */ /* 0x000ea4000c1e1900 */
[----:B--2---:R-:W-:-:S04]  /*a7b0*/  I2FP.F32.S32 R0, R2 ;  /* 0x0000000200007245 */ /* 0x004fc80000201400 */
[----:B------:R-:W-:-:S04]  /*a7c0*/  F2FP.BF16.F32.PACK_AB R0, RZ, R0 ;  /* 0x00000000ff00723e */ /* 0x000fc800000010ff */
[----:B0-----:R-:W-:Y:S01]  /*a7d0*/  PRMT R22, R0, 0x7610, R22 ;  /* 0x0000761000167816 */ /* 0x001fe20000000016 */
[----:B------:R-:W-:Y:S06]  /*a7e0*/  BRA `(.L_x_214) ;  /* 0x0000000c00887947 */ /* 0x000fec0003800000 */
.L_x_215:
[----:B------:R-:W2:Y:S02]  /*a7f0*/  LDG.E.U16 R2, desc[UR36][R2.64] ;  /* 0x0000002402027981 */ /* 0x000ea4000c1e1500 */
[----:B--2---:R-:W1:Y:S02]  /*a800*/  I2F.S16 R0, R2 ;  /* 0x0000000200007306 */ /* 0x004e640000101400 */
[----:B-1----:R-:W-:-:S04]  /*a810*/  F2FP.BF16.F32.PACK_AB R0, RZ, R0 ;  /* 0x00000000ff00723e */ /* 0x002fc800000010ff */
[----:B0-----:R-:W-:Y:S01]  /*a820*/  PRMT R22, R0, 0x7610, R22 ;  /* 0x0000761000167816 */ /* 0x001fe20000000016 */
[----:B------:R-:W-:Y:S06]  /*a830*/  BRA `(.L_x_214) ;  /* 0x0000000c00747947 */ /* 0x000fec0003800000 */
.L_x_210:
[----:B------:R-:W-:-:S13]  /*a840*/  ISETP.GT.AND P0, PT, R4, 0x6, PT ;  /* 0x000000060400780c */ /* 0x000fda0003f04270 */
[----:B------:R-:W-:Y:S05]  /*a850*/  @P0 BRA `(.L_x_217) ;  /* 0x0000000000300947 */ /* 0x000fea0003800000 */
[----:B------:R-:W-:-:S13]  /*a860*/  ISETP.NE.AND P0, PT, R4, 0x5, PT ;  /* 0x000000050400780c */ /* 0x000fda0003f05270 */
[----:B------:R-:W-:Y:S05]  /*a870*/  @!P0 BRA `(.L_x_218) ;  /* 0x0000000000148947 */ /* 0x000fea0003800000 */
[----:B------:R-:W-:-:S13]  /*a880*/  ISETP.NE.AND P0, PT, R4, 0x6, PT ;  /* 0x000000060400780c */ /* 0x000fda0003f05270 */
[----:B------:R-:W-:Y:S05]  /*a890*/  @P0 BRA `(.L_x_213) ;  /* 0x0000000800f00947 */ /* 0x000fea0003800000 */
[----:B------:R-:W0:Y:S02]  /*a8a0*/  LDG.E R2, desc[UR36][R2.64] ;  /* 0x0000002402027981 */ /* 0x000e24000c1e1900 */
[----:B0-----:R-:W-:Y:S01]  /*a8b0*/  F2FP.BF16.F32.PACK_AB R22, RZ, R2 ;  /* 0x00000002ff16723e */ /* 0x001fe200000010ff */
[----:B------:R-:W-:Y:S06]  /*a8c0*/  BRA `(.L_x_214) ;  /* 0x0000000c00507947 */ /* 0x000fec0003800000 */
.L_x_218:
[----:B------:R-:W2:Y:S02]  /*a8d0*/  LDG.E.U16 R0, desc[UR36][R2.64] ;  /* 0x0000002402007981 */ /* 0x000ea4000c1e1500 */
[----:B--2---:R-:W-:-:S05]  /*a8e0*/  HADD2.F32 R0, -RZ, R0.H0_H0 ;  /* 0x20000000ff007230 */ /* 0x004fca0000004100 */
[----:B------:R-:W-:-:S04]  /*a8f0*/  F2FP.BF16.F32.PACK_AB R0, RZ, R0 ;  /* 0x00000000ff00723e */ /* 0x000fc800000010ff */
[----:B0-----:R-:W-:Y:S01]  /*a900*/  PRMT R22, R0, 0x7610, R22 ;  /* 0x0000761000167816 */ /* 0x001fe20000000016 */
[----:B------:R-:W-:Y:S06]  /*a910*/  BRA `(.L_x_214) ;  /* 0x0000000c003c7947 */ /* 0x000fec0003800000 */
.L_x_217:
[----:B------:R-:W-:-:S13]  /*a920*/  ISETP.NE.AND P0, PT, R4, 0x7, PT ;  /* 0x000000070400780c */ /* 0x000fda0003f05270 */
[----:B------:R-:W-:Y:S05]  /*a930*/  @!P0 BRA `(.L_x_219) ;  /* 0x0000000000308947 */ /* 0x000fea0003800000 */
[----:B------:R-:W-:-:S13]  /*a940*/  ISETP.NE.AND P0, PT, R4, 0x8, PT ;  /* 0x000000080400780c */ /* 0x000fda0003f05270 */
[----:B------:R-:W-:Y:S05]  /*a950*/  @!P0 BRA `(.L_x_220) ;  /* 0x0000000000148947 */ /* 0x000fea0003800000 */
[----:B------:R-:W-:-:S13]  /*a960*/  ISETP.NE.AND P0, PT, R4, 0x9, PT ;  /* 0x000000090400780c */ /* 0x000fda0003f05270 */
[----:B------:R-:W-:Y:S05]  /*a970*/  @P0 BRA `(.L_x_213) ;  /* 0x0000000800b80947 */ /* 0x000fea0003800000 */
[----:B------:R-:W0:Y:S02]  /*a980*/  LDG.E R2, desc[UR36][R2.64] ;  /* 0x0000002402027981 */ /* 0x000e24000c1e1900 */
[----:B0-----:R-:W-:Y:S01]  /*a990*/  F2FP.BF16.F32.PACK_AB R22, RZ, R2 ;  /* 0x00000002ff16723e */ /* 0x001fe200000010ff */
[----:B------:R-:W-:Y:S06]  /*a9a0*/  BRA `(.L_x_214) ;  /* 0x0000000c00187947 */ /* 0x000fec0003800000 */
.L_x_220:
[----:B------:R-:W2:Y:S02]  /*a9b0*/  LDG.E.U16 R2, desc[UR36][R2.64] ;  /* 0x0000002402027981 */ /* 0x000ea4000c1e1500 */
[----:B--2---:R-:W-:-:S05]  /*a9c0*/  HADD2.F32 R0, -RZ, R2.H0_H0 ;  /* 0x20000002ff007230 */ /* 0x004fca0000004100 */
[----:B------:R-:W-:-:S04]  /*a9d0*/  F2FP.BF16.F32.PACK_AB R0, RZ, R0 ;  /* 0x00000000ff00723e */ /* 0x000fc800000010ff */
[----:B0-----:R-:W-:Y:S01]  /*a9e0*/  PRMT R22, R0, 0x7610, R22 ;  /* 0x0000761000167816 */ /* 0x001fe20000000016 */
[----:B------:R-:W-:Y:S06]  /*a9f0*/  BRA `(.L_x_214) ;  /* 0x0000000c00047947 */ /* 0x000fec0003800000 */
.L_x_219:
[----:B------:R-:W2:Y:S01]  /*aa00*/  LDG.E.64 R2, desc[UR36][R2.64] ;  /* 0x0000002402027981 */ /* 0x000ea2000c1e1b00 */
[----:B------:R-:W-:Y:S01]  /*aa10*/  UMOV UR4, 0xf0000000 ;  /* 0xf000000000047882 */ /* 0x000fe20000000000 */
[----:B------:R-:W-:Y:S01]  /*aa20*/  UMOV UR5, 0x380fffff ;  /* 0x380fffff00057882 */ /* 0x000fe20000000000 */
[----:B--2---:R-:W1:Y:S01]  /*aa30*/  F2F.F32.F64 R0, R2 ;  /* 0x0000000200007310 */ /* 0x004e620000301000 */
[----:B------:R-:W-:-:S14]  /*aa40*/  DSETP.GEU.AND P0, PT, |R2|, UR4, PT ;  /* 0x0000000402007e2a */ /* 0x000fdc000bf0e200 */
[----:B-1----:R-:W-:-:S05]  /*aa50*/  @!P0 FMUL R0, R0, 1.175494350822287508e-38 ;  /* 0x0080000000008820 */ /* 0x002fca0000400000 */
[----:B------:R-:W-:-:S04]  /*aa60*/  F2FP.BF16.F32.PACK_AB R0, RZ, R0 ;  /* 0x00000000ff00723e */ /* 0x000fc800000010ff */
[----:B0-----:R-:W-:Y:S01]  /*aa70*/  PRMT R22, R0, 0x7610, R22 ;  /* 0x0000761000167816 */ /* 0x001fe20000000016 */
[----:B------:R-:W-:Y:S06]  /*aa80*/  BRA `(.L_x_214) ;  /* 0x0000000800e07947 */ /* 0x000fec0003800000 */
.L_x_209:
        /* <DEDUP_REMOVED lines=12> */
[----:B0-----:R-:W-:Y:S01]  /*ab50*/  PRMT R22, R0, 0x7610, R22 ;  /* 0x0000761000167816 */ /* 0x001fe20000000016 */
[----:B------:R-:W-:Y:S06]  /*ab60*/  BRA `(.L_x_214) ;  /* 0x0000000800a87947 */ /* 0x000fec0003800000 */
.L_x_223:
        /* <DEDUP_REMOVED lines=9> */
.L_x_222:
        /* <DEDUP_REMOVED lines=10> */
[----:B------:R-:W1:Y:S01]  /*aca0*/  FLO.U32 R5, R4 ;  /* 0x0000000400057300 */ /* 0x000e6200000e0000 */
[C---:B------:R-:W-:Y:S02]  /*acb0*/  VIADD R6, R4.reuse, 0x1000000 ;  /* 0x0100000004067836 */ /* 0x040fe40000000000 */
[----:B------:R-:W-:-:S03]  /*acc0*/  VIADD R2, R4, 0xffffffff ;  /* 0xffffffff04027836 */ /* 0x000fc60000000000 */
[----:B------:R-:W-:Y:S02]  /*acd0*/  SHF.R.S32.HI R6, RZ, 0x8, R6 ;  /* 0x00000008ff067819 */ /* 0x000fe40000011406 */
[----:B------:R-:W-:Y:S02]  /*ace0*/  SHF.R.S32.HI R2, RZ, 0x1f, R2 ;  /* 0x0000001fff027819 */ /* 0x000fe40000011402 */
[----:B-1----:R-:W-:-:S04]  /*acf0*/  IADD3 R5, -R5, 0x1f, RZ ;  /* 0x0000001f05057810 */ /* 0x002fc80007ffe1ff */
        /* <DEDUP_REMOVED lines=10> */
[----:B0-----:R-:W-:Y:S01]  /*ada0*/  PRMT R22, R5, 0x7610, R22 ;  /* 0x0000761005167816 */ /* 0x001fe20000000016 */
[----:B------:R-:W-:Y:S06]  /*adb0*/  BRA `(.L_x_214) ;  /* 0x0000000800147947 */ /* 0x000fec0003800000 */
.L_x_225:
        /* <DEDUP_REMOVED lines=13> */
[----:B0-----:R-:W-:Y:S01]  /*ae90*/  PRMT R22, R4, 0x7610, R22 ;  /* 0x0000761004167816 */ /* 0x001fe20000000016 */
[----:B------:R-:W-:Y:S06]  /*aea0*/  BRA `(.L_x_214) ;  /* 0x0000000400d87947 */ /* 0x000fec0003800000 */
.L_x_224:
[----:B0-----:R0:W5:Y:S01]  /*aeb0*/  LDG.E.U16 R22, desc[UR36][R2.64] ;  /* 0x0000002402167981 */ /* 0x001162000c1e1500 */
[----:B------:R-:W-:Y:S05]  /*aec0*/  BRA `(.L_x_214) ;  /* 0x0000000400d07947 */ /* 0x000fea0003800000 */
.L_x_221:
        /* <DEDUP_REMOVED lines=11> */
[----:B0-----:R-:W-:Y:S01]  /*af80*/  PRMT R22, R0, 0x7610, R22 ;  /* 0x0000761000167816 */ /* 0x001fe20000000016 */
[----:B------:R-:W-:Y:S06]  /*af90*/  BRA `(.L_x_214) ;  /* 0x00000004009c7947 */ /* 0x000fec0003800000 */
.L_x_228:
        /* <DEDUP_REMOVED lines=15> */
[----:B------:R-:W1:Y:S02]  /*b090*/  FLO.U32 R3, R2 ;  /* 0x0000000200037300 */ /* 0x000e6400000e0000 */
[----:B-1----:R-:W-:-:S04]  /*b0a0*/  IADD3 R3, -R3, 0x1f, RZ ;  /* 0x0000001f03037810 */ /* 0x002fc80007ffe1ff */
[----:B------:R-:W-:Y:S01]  /*b0b0*/  IADD3 R0, R0, 0x1d, -R3 ;  /* 0x0000001d00007810 */ /* 0x000fe20007ffe803 */
[----:B------:R-:W-:-:S05]  /*b0c0*/  VIADD R5, R3, 0xffffffe4 ;  /* 0xffffffe403057836 */ /* 0x000fca0000000000 */
[----:B------:R-:W-:-:S04]  /*b0d0*/  SHF.L.U32 R5, R2, R5, RZ ;  /* 0x0000000502057219 */ /* 0x000fc800000006ff */
[----:B------:R-:W-:-:S07]  /*b0e0*/  LOP3.LUT R2, R5, 0x7, RZ, 0xc0, !PT ;  /* 0x0000000705027812 */ /* 0x000fce00078ec0ff */
.L_x_232:
[----:B------:R-:W-:Y:S05]  /*b0f0*/  BSYNC B1 ;  /* 0x0000000000017941 */ /* 0x000fea0003800000 */
.L_x_231:
[----:B------:R-:W-:Y:S01]  /*b100*/  LEA R3, R0, 0x3b800000, 0x17 ;  /* 0x3b80000000037811 */ /* 0x000fe200078eb8ff */
[----:B------:R-:W-:-:S05]  /*b110*/  IMAD.SHL.U32 R0, R2, 0x100000, RZ ;  /* 0x0010000002007824 */ /* 0x000fca00078e00ff */
[----:B------:R-:W-:-:S07]  /*b120*/  LOP3.LUT R0, R3, R0, R4, 0xfe, !PT ;  /* 0x0000000003007212 */ /* 0x000fce00078efe04 */
.L_x_230:
[----:B------:R-:W-:Y:S05]  /*b130*/  BSYNC B0 ;  /* 0x0000000000007941 */ /* 0x000fea0003800000 */
.L_x_229:
[----:B------:R-:W-:-:S04]  /*b140*/  F2FP.BF16.F32.PACK_AB R0, RZ, R0 ;  /* 0x00000000ff00723e */ /* 0x000fc800000010ff */
[----:B0-----:R-:W-:Y:S01]  /*b150*/  PRMT R22, R0, 0x7610, R22 ;  /* 0x0000761000167816 */ /* 0x001fe20000000016 */
[----:B------:R-:W-:Y:S06]  /*b160*/  BRA `(.L_x_214) ;  /* 0x0000000400287947 */ /* 0x000fec0003800000 */
.L_x_227:
        /* <DEDUP_REMOVED lines=21> */
.L_x_236:
[----:B------:R-:W-:Y:S05]  /*b2c0*/  BSYNC B1 ;  /* 0x0000000000017941 */ /* 0x000fea0003800000 */
.L_x_235:
[----:B------:R-:W-:Y:S01]  /*b2d0*/  LEA R3, R0, 0x37800000, 0x17 ;  /* 0x3780000000037811 */ /* 0x000fe200078eb8ff */
[----:B------:R-:W-:-:S05]  /*b2e0*/  IMAD.SHL.U32 R0, R2, 0x200000, RZ ;  /* 0x0020000002007824 */ /* 0x000fca00078e00ff */
[----:B------:R-:W-:-:S07]  /*b2f0*/  LOP3.LUT R0, R3, R0, R4, 0xfe, !PT ;  /* 0x0000000003007212 */ /* 0x000fce00078efe04 */
.L_x_234:
[----:B------:R-:W-:Y:S05]  /*b300*/  BSYNC B0 ;  /* 0x0000000000007941 */ /* 0x000fea0003800000 */
.L_x_233:
[----:B------:R-:W-:-:S04]  /*b310*/  F2FP.BF16.F32.PACK_AB R0, RZ, R0 ;  /* 0x00000000ff00723e */ /* 0x000fc800000010ff */
[----:B0-----:R-:W-:Y:S01]  /*b320*/  PRMT R22, R0, 0x7610, R22 ;  /* 0x0000761000167816 */ /* 0x001fe20000000016 */
[----:B------:R-:W-:Y:S06]  /*b330*/  BRA `(.L_x_214) ;  /* 0x0000000000b47947 */ /* 0x000fec0003800000 */
.L_x_226:
        /* <DEDUP_REMOVED lines=14> */
.L_x_240:
[----:B------:R-:W-:Y:S05]  /*b420*/  BSYNC B0 ;  /* 0x0000000000007941 */ /* 0x000fea0003800000 */
.L_x_239:
[----:B------:R-:W-:-:S04]  /*b430*/  F2FP.BF16.F32.PACK_AB R0, RZ, R0 ;  /* 0x00000000ff00723e */ /* 0x000fc800000010ff */
[----:B0-----:R-:W-:Y:S01]  /*b440*/  PRMT R22, R0, 0x7610, R22 ;  /* 0x0000761000167816 */ /* 0x001fe20000000016 */
[----:B------:R-:W-:Y:S06]  /*b450*/  BRA `(.L_x_214) ;  /* 0x00000000006c7947 */ /* 0x000fec0003800000 */
.L_x_213:
        /* <DEDUP_REMOVED lines=16> */
.L_x_241:
[----:B------:R-:W-:Y:S01]  /*b560*/  PRMT R22, RZ, 0x7610, R22 ;  /* 0x00007610ff167816 */ /* 0x000fe20000000016 */
[----:B------:R-:W-:Y:S06]  /*b570*/  BRA `(.L_x_214) ;  /* 0x0000000000247947 */ /* 0x000fec0003800000 */
.L_x_238:
[----:B------:R-:W2:Y:S02]  /*b580*/  LDG.E.64 R2, desc[UR36][R2.64] ;  /* 0x0000002402027981 */ /* 0x000ea4000c1e1b00 */
[----:B--2---:R-:W1:Y:S02]  /*b590*/  I2F.U64 R0, R2 ;  /* 0x0000000200007312 */ /* 0x004e640000301000 */
[----:B-1----:R-:W-:-:S04]  /*b5a0*/  F2FP.BF16.F32.PACK_AB R0, RZ, R0 ;  /* 0x00000000ff00723e */ /* 0x002fc800000010ff */
[----:B0-----:R-:W-:Y:S01]  /*b5b0*/  PRMT R22, R0, 0x7610, R22 ;  /* 0x0000761000167816 */ /* 0x001fe20000000016 */
[----:B------:R-:W-:Y:S06]  /*b5c0*/  BRA `(.L_x_214) ;  /* 0x0000000000107947 */ /* 0x000fec0003800000 */
.L_x_237:
[----:B------:R-:W2:Y:S02]  /*b5d0*/  LDG.E R2, desc[UR36][R2.64] ;  /* 0x0000002402027981 */ /* 0x000ea4000c1e1900 */
[----:B--2---:R-:W-:-:S04]  /*b5e0*/  I2FP.F32.U32 R0, R2 ;  /* 0x0000000200007245 */ /* 0x004fc80000201000 */
[----:B------:R-:W-:-:S04]  /*b5f0*/  F2FP.BF16.F32.PACK_AB R0, RZ, R0 ;  /* 0x00000000ff00723e */ /* 0x000fc800000010ff */
[----:B0-----:R-:W-:-:S07]  /*b600*/  PRMT R22, R0, 0x7610, R22 ;  /* 0x0000761000167816 */ /* 0x001fce0000000016 */
.L_x_214:
        /* <DEDUP_REMOVED lines=19> */
.L_x_245:
[----:B------:R-:W2:Y:S02]  /*b740*/  LDG.E.U8 R2, desc[UR36][R2.64] ;  /* 0x0000002402027981 */ /* 0x000ea4000c1e1100 */
[----:B--2---:R-:W-:-:S04]  /*b750*/  I2FP.F32.U32 R0, R2 ;  /* 0x0000000200007245 */ /* 0x004fc80000201000 */
[----:B------:R-:W-:Y:S01]  /*b760*/  F2FP.BF16.F32.PACK_AB R0, RZ, R0 ;  /* 0x00000000ff00723e */ /* 0x000fe200000010ff */
[----:B------:R-:W-:Y:S06]  /*b770*/  BRA `(.L_x_247) ;  /* 0x0000000c00907947 */ /* 0x000fec0003800000 */
.L_x_244:
        /* <DEDUP_REMOVED lines=10> */
.L_x_249:
[----:B------:R-:W2:Y:S02]  /*b820*/  LDG.E R2, desc[UR36][R2.64] ;  /* 0x0000002402027981 */ /* 0x000ea4000c1e1900 */
[----:B--2---:R-:W-:-:S04]  /*b830*/  I2FP.F32.S32 R0, R2 ;  /* 0x0000000200007245 */ /* 0x004fc80000201400 */
[----:B------:R-:W-:Y:S01]  /*b840*/  F2FP.BF16.F32.PACK_AB R0, RZ, R0 ;  /* 0x00000000ff00723e */ /* 0x000fe200000010ff */
[----:B------:R-:W-:Y:S06]  /*b850*/  BRA `(.L_x_247) ;  /* 0x0000000c00587947 */ /* 0x000fec0003800000 */
.L_x_248:
[----:B------:R-:W2:Y:S02]  /*b860*/  LDG.E.U16 R2, desc[UR36][R2.64] ;  /* 0x0000002402027981 */ /* 0x000ea4000c1e1500 */
[----:B--2---:R-:W0:Y:S02]  /*b870*/  I2F.S16 R0, R2 ;  /* 0x0000000200007306 */ /* 0x004e240000101400 */
[----:B0-----:R-:W-:Y:S01]  /*b880*/  F2FP.BF16.F32.PACK_AB R0, RZ, R0 ;  /* 0x00000000ff00723e */ /* 0x001fe200000010ff */
[----:B------:R-:W-:Y:S06]  /*b890*/  BRA `(.L_x_247) ;  /* 0x0000000c00487947 */ /* 0x000fec0003800000 */
.L_x_243:
        /* <DEDUP_REMOVED lines=9> */
.L_x_251:
[----:B------:R-:W2:Y:S02]  /*b930*/  LDG.E.U16 R0, desc[UR36][R2.64] ;  /* 0x0000002402007981 */ /* 0x000ea4000c1e1500 */
[----:B--2---:R-:W-:-:S05]  /*b940*/  HADD2.F32 R0, -RZ, R0.H0_H0 ;  /* 0x20000000ff007230 */ /* 0x004fca0000004100 */
[----:B------:R-:W-:Y:S01]  /*b950*/  F2FP.BF16.F32.PACK_AB R0, RZ, R0 ;  /* 0x00000000ff00723e */ /* 0x000fe200000010ff */
[----:B------:R-:W-:Y:S06]  /*b960*/  BRA `(.L_x_247) ;  /* 0x0000000c00147947 */ /* 0x000fec0003800000 */
.L_x_250:
        /* <DEDUP_REMOVED lines=9> */
.L_x_253:
[----:B------:R-:W2:Y:S02]  /*ba00*/  LDG.E.U16 R2, desc[UR36][R2.64] ;  /* 0x0000002402027981 */ /* 0x000ea4000c1e1500 */
[----:B--2---:R-:W-:-:S05]  /*ba10*/  HADD2.F32 R0, -RZ, R2.H0_H0 ;  /* 0x20000002ff007230 */ /* 0x004fca0000004100 */
[----:B------:R-:W-:Y:S01]  /*ba20*/  F2FP.BF16.F32.PACK_AB R0, RZ, R0 ;  /* 0x00000000ff00723e */ /* 0x000fe200000010ff */
[----:B------:R-:W-:Y:S06]  /*ba30*/  BRA `(.L_x_247) ;  /* 0x0000000800e07947 */ /* 0x000fec0003800000 */
.L_x_252:
        /* <DEDUP_REMOVED lines=8> */
.L_x_242:
        /* <DEDUP_REMOVED lines=13> */
.L_x_256:
        /* <DEDUP_REMOVED lines=8> */
.L_x_255:
        /* <DEDUP_REMOVED lines=28> */
.L_x_258:
        /* <DEDUP_REMOVED lines=15> */
.L_x_257:
[----:B------:R0:W5:Y:S01]  /*bec0*/  LDG.E.U16 R0, desc[UR36][R2.64] ;  /* 0x0000002402007981 */ /* 0x000162000c1e1500 */
[----:B------:R-:W-:Y:S05]  /*bed0*/  BRA `(.L_x_247) ;  /* 0x0000000400b87947 */ /* 0x000fea0003800000 */
.L_x_254:
        /* <DEDUP_REMOVED lines=12> */
.L_x_261:
        /* <DEDUP_REMOVED lines=21> */
.L_x_265:
[----:B------:R-:W-:Y:S05]  /*c0f0*/  BSYNC B1 ;  /* 0x0000000000017941 */ /* 0x000fea0003800000 */
.L_x_264:
[----:B------:R-:W-:Y:S01]  /*c100*/  LEA R3, R0, 0x3b800000, 0x17 ;  /* 0x3b80000000037811 */ /* 0x000fe200078eb8ff */
[----:B------:R-:W-:-:S05]  /*c110*/  IMAD.SHL.U32 R0, R2, 0x100000, RZ ;  /* 0x0010000002007824 */ /* 0x000fca00078e00ff */
[----:B------:R-:W-:-:S07]  /*c120*/  LOP3.LUT R0, R3, R0, R4, 0xfe, !PT ;  /* 0x0000000003007212 */ /* 0x000fce00078efe04 */
.L_x_263:
[----:B------:R-:W-:Y:S05]  /*c130*/  BSYNC B0 ;  /* 0x0000000000007941 */ /* 0x000fea0003800000 */
.L_x_262:
[----:B------:R-:W-:Y:S01]  /*c140*/  F2FP.BF16.F32.PACK_AB R0, RZ, R0 ;  /* 0x00000000ff00723e */ /* 0x000fe200000010ff */
[----:B------:R-:W-:Y:S06]  /*c150*/  BRA `(.L_x_247) ;  /* 0x0000000400187947 */ /* 0x000fec0003800000 */
.L_x_260:
        /* <DEDUP_REMOVED lines=21> */
.L_x_269:
[----:B------:R-:W-:Y:S05]  /*c2b0*/  BSYNC B1 ;  /* 0x0000000000017941 */ /* 0x000fea0003800000 */
.L_x_268:
[----:B------:R-:W-:Y:S01]  /*c2c0*/  LEA R3, R0, 0x37800000, 0x17 ;  /* 0x3780000000037811 */ /* 0x000fe200078eb8ff */
[----:B------:R-:W-:-:S05]  /*c2d0*/  IMAD.SHL.U32 R0, R2, 0x200000, RZ ;  /* 0x0020000002007824 */ /* 0x000fca00078e00ff */
[----:B------:R-:W-:-:S07]  /*c2e0*/  LOP3.LUT R0, R3, R0, R4, 0xfe, !PT ;  /* 0x0000000003007212 */ /* 0x000fce00078efe04 */
.L_x_267:
[----:B------:R-:W-:Y:S05]  /*c2f0*/  BSYNC B0 ;  /* 0x0000000000007941 */ /* 0x000fea0003800000 */
.L_x_266:
[----:B------:R-:W-:Y:S01]  /*c300*/  F2FP.BF16.F32.PACK_AB R0, RZ, R0 ;  /* 0x00000000ff00723e */ /* 0x000fe200000010ff */
[----:B------:R-:W-:Y:S06]  /*c310*/  BRA `(.L_x_247) ;  /* 0x0000000000a87947 */ /* 0x000fec0003800000 */
.L_x_259:
        /* <DEDUP_REMOVED lines=14> */
.L_x_273:
[----:B------:R-:W-:Y:S05]  /*c400*/  BSYNC B0 ;  /* 0x0000000000007941 */ /* 0x000fea0003800000 */
.L_x_272:
[----:B------:R-:W-:Y:S01]  /*c410*/  F2FP.BF16.F32.PACK_AB R0, RZ, R0 ;  /* 0x00000000ff00723e */ /* 0x000fe200000010ff */
[----:B------:R-:W-:Y:S06]  /*c420*/  BRA `(.L_x_247) ;  /* 0x0000000000647947 */ /* 0x000fec0003800000 */
.L_x_246:
        /* <DEDUP_REMOVED lines=16> */
.L_x_274:
[----:B------:R-:W-:Y:S01]  /*c530*/  PRMT R0, RZ, 0x7610, R0 ;  /* 0x00007610ff007816 */ /* 0x000fe20000000000 */
[----:B------:R-:W-:Y:S06]  /*c540*/  BRA `(.L_x_247) ;  /* 0x00000000001c7947 */ /* 0x000fec0003800000 */
.L_x_271:
[----:B------:R-:W2:Y:S02]  /*c550*/  LDG.E.64 R2, desc[UR36][R2.64] ;  /* 0x0000002402027981 */ /* 0x000ea4000c1e1b00 */
[----:B--2---:R-:W0:Y:S02]  /*c560*/  I2F.U64 R0, R2 ;  /* 0x0000000200007312 */ /* 0x004e240000301000 */
[----:B0-----:R-:W-:Y:S01]  /*c570*/  F2FP.BF16.F32.PACK_AB R0, RZ, R0 ;  /* 0x00000000ff00723e */ /* 0x001fe200000010ff */
[----:B------:R-:W-:Y:S06]  /*c580*/  BRA `(.L_x_247) ;  /* 0x00000000000c7947 */ /* 0x000fec0003800000 */
.L_x_270:
[----:B------:R-:W2:Y:S02]  /*c590*/  LDG.E R2, desc[UR36][R2.64] ;  /* 0x0000002402027981 */ /* 0x000ea4000c1e1900 */
[----:B--2---:R-:W-:-:S04]  /*c5a0*/  I2FP.F32.U32 R0, R2 ;  /* 0x0000000200007245 */ /* 0x004fc80000201000 */
[----:B------:R-:W-:-:S07]  /*c5b0*/  F2FP.BF16.F32.PACK_AB R0, RZ, R0 ;  /* 0x00000000ff00723e */ /* 0x000fce00000010ff */
.L_x_247:
        /* <DEDUP_REMOVED lines=28> */
.L_x_278:
[----:B-1----:R-:W-:-:S06]  /*c780*/  IMAD.U32 R3, R3, 0x10000, RZ ;  /* 0x0001000003037824 */ /* 0x002fcc00078e00ff */
[----:B------:R-:W1:Y:S02]  /*c790*/  F2I.S64.TRUNC R2, R3 ;  /* 0x0000000300027311 */ /* 0x000e64000020d900 */
[----:B-1----:R1:W-:Y:S01]  /*c7a0*/  STG.E.U8 desc[UR36][R16.64], R2 ;  /* 0x0000000210007986 */ /* 0x0023e2000c101124 */
[----:B------:R-:W-:Y:S05]  /*c7b0*/  BRA `(.L_x_280) ;  /* 0x0000000c00847947 */ /* 0x000fea0003800000 */
.L_x_277:
        /* <DEDUP_REMOVED lines=10> */
.L_x_282:
[----:B-1----:R-:W-:-:S06]  /*c860*/  IMAD.U32 R3, R3, 0x10000, RZ ;  /* 0x0001000003037824 */ /* 0x002fcc00078e00ff */
[----:B------:R-:W1:Y:S02]  /*c870*/  F2I.FTZ.TRUNC.NTZ R3, R3 ;  /* 0x0000000300037305 */ /* 0x000e64000021f100 */
[----:B-1----:R1:W-:Y:S01]  /*c880*/  STG.E desc[UR36][R16.64], R3 ;  /* 0x0000000310007986 */ /* 0x0023e2000c101924 */
[----:B------:R-:W-:Y:S05]  /*c890*/  BRA `(.L_x_280) ;  /* 0x0000000c004c7947 */ /* 0x000fea0003800000 */
.L_x_281:
[----:B-1----:R-:W-:-:S06]  /*c8a0*/  IMAD.U32 R3, R3, 0x10000, RZ ;  /* 0x0001000003037824 */ /* 0x002fcc00078e00ff */
[----:B------:R-:W1:Y:S02]  /*c8b0*/  F2I.FTZ.TRUNC.NTZ R3, R3 ;  /* 0x0000000300037305 */ /* 0x000e64000021f100 */
[----:B-1----:R1:W-:Y:S01]  /*c8c0*/  STG.E.U16 desc[UR36][R16.64], R3 ;  /* 0x0000000310007986 */ /* 0x0023e2000c101524 */
[----:B------:R-:W-:Y:S05]  /*c8d0*/  BRA `(.L_x_280) ;  /* 0x0000000c003c7947 */ /* 0x000fea0003800000 */
.L_x_276:
        /* <DEDUP_REMOVED lines=9> */
.L_x_284:
[----:B-1----:R-:W-:-:S05]  /*c970*/  IMAD.U32 R0, R3, 0x10000, RZ ;  /* 0x0001000003007824 */ /* 0x002fca00078e00ff */
[----:B------:R-:W-:-:S05]  /*c980*/  F2FP.F16.F32.PACK_AB R0, RZ, R0 ;  /* 0x00000000ff00723e */ /* 0x000fca00000000ff */
[----:B------:R1:W-:Y:S01]  /*c990*/  STG.E.U16 desc[UR36][R16.64], R0 ;  /* 0x0000000010007986 */ /* 0x0003e2000c101524 */
[----:B------:R-:W-:Y:S05]  /*c9a0*/  BRA `(.L_x_280) ;  /* 0x0000000c00087947 */ /* 0x000fea0003800000 */
.L_x_283:
        /* <DEDUP_REMOVED lines=10> */
.L_x_286:
[----:B-1----:R-:W-:-:S05]  /*ca50*/  IMAD.U32 R3, R3, 0x10000, RZ ;  /* 0x0001000003037824 */ /* 0x002fca00078e00ff */
[----:B------:R-:W-:-:S04]  /*ca60*/  F2FP.F16.F32.PACK_AB R3, RZ, R3 ;  /* 0x00000003ff03723e */ /* 0x000fc800000000ff */
[----:B------:R-:W-:-:S05]  /*ca70*/  PRMT R3, R3, 0x5410, RZ ;  /* 0x0000541003037816 */ /* 0x000fca00000000ff */
[----:B------:R1:W-:Y:S01]  /*ca80*/  STG.E desc[UR36][R16.64], R3 ;  /* 0x0000000310007986 */ /* 0x0003e2000c101924 */
[----:B------:R-:W-:Y:S05]  /*ca90*/  BRA `(.L_x_280) ;  /* 0x0000000800cc7947 */ /* 0x000fea0003800000 */
.L_x_285:
[----:B-1----:R-:W-:-:S04]  /*caa0*/  IMAD.U32 R2, R3, 0x10000, RZ ;  /* 0x0001000003027824 */ /* 0x002fc800078e00ff */
[----:B------:R-:W-:-:S06]  /*cab0*/  FMUL.FTZ R2, R2, 1 ;  /* 0x3f80000002027820 */ /* 0x000fcc0000410000 */
[----:B------:R-:W1:Y:S02]  /*cac0*/  F2F.F64.F32 R2, R2 ;  /* 0x0000000200027310 */ /* 0x000e640000201800 */
[----:B-1----:R1:W-:Y:S01]  /*cad0*/  STG.E.64 desc[UR36][R16.64], R2 ;  /* 0x0000000210007986 */ /* 0x0023e2000c101b24 */
[----:B------:R-:W-:Y:S05]  /*cae0*/  BRA `(.L_x_280) ;  /* 0x0000000800b87947 */ /* 0x000fea0003800000 */
.L_x_275:
        /* <DEDUP_REMOVED lines=13> */
.L_x_289:
[----:B-1----:R-:W-:Y:S01]  /*cbc0*/  IMAD.U32 R3, R3, 0x10000, RZ ;  /* 0x0001000003037824 */ /* 0x002fe200078e00ff */
[----:B------:R-:W-:-:S03]  /*cbd0*/  CS2R R6, SRZ ;  /* 0x0000000000067805 */ /* 0x000fc6000001ff00 */
[----:B------:R-:W-:-:S04]  /*cbe0*/  FMUL.FTZ R3, R3, 1 ;  /* 0x3f80000003037820 */ /* 0x000fc80000410000 */
[----:B------:R-:W1:Y:S02]  /*cbf0*/  F2F.F64.F32 R4, R3 ;  /* 0x0000000300047310 */ /* 0x000e640000201800 */
[----:B-1----:R1:W-:Y:S01]  /*cc00*/  STG.E.128 desc[UR36][R16.64], R4 ;  /* 0x0000000410007986 */ /* 0x0023e2000c101d24 */
[----:B------:R-:W-:Y:S05]  /*cc10*/  BRA `(.L_x_280) ;  /* 0x00000008006c7947 */ /* 0x000fea0003800000 */
.L_x_288:
        /* <DEDUP_REMOVED lines=21> */
.L_x_293:
[----:B------:R-:W-:Y:S05]  /*cd70*/  BSYNC B0 ;  /* 0x0000000000007941 */ /* 0x000fea0003800000 */
.L_x_292:
[----:B------:R-:W-:-:S05]  /*cd80*/  LOP3.LUT R3, R0, R3, RZ, 0xfc, !PT ;  /* 0x0000000300037212 */ /* 0x000fca00078efcff */
[----:B------:R1:W-:Y:S01]  /*cd90*/  STG.E.U8 desc[UR36][R16.64], R3 ;  /* 0x0000000310007986 */ /* 0x0003e2000c101124 */
[----:B------:R-:W-:Y:S05]  /*cda0*/  BRA `(.L_x_280) ;  /* 0x0000000800087947 */ /* 0x000fea0003800000 */
.L_x_291:
        /* <DEDUP_REMOVED lines=13> */
.L_x_295:
[----:B------:R-:W-:Y:S01]  /*ce80*/  IMAD.MOV.U32 R0, RZ, RZ, 0x7f ;  /* 0x0000007fff007424 */ /* 0x000fe200078e00ff */
[----:B------:R-:W-:-:S04]  /*ce90*/  ISETP.GT.U32.AND P0, PT, R2, 0x7f800000, PT ;  /* 0x7f8000000200780c */ /* 0x000fc80003f04070 */
[----:B------:R-:W-:-:S09]  /*cea0*/  SEL R0, R0, 0x7c, P0 ;  /* 0x0000007c00007807 */ /* 0x000fd20000000000 */
.L_x_296:
[----:B------:R-:W-:Y:S05]  /*ceb0*/  BSYNC B0 ;  /* 0x0000000000007941 */ /* 0x000fea0003800000 */
.L_x_294:
[----:B------:R-:W-:-:S04]  /*cec0*/  LOP3.LUT R2, R3, 0x80000000, RZ, 0xc0, !PT ;  /* 0x8000000003027812 */ /* 0x000fc800078ec0ff */
[----:B------:R-:W-:-:S04]  /*ced0*/  SHF.R.U32.HI R3, RZ, 0x18, R2 ;  /* 0x00000018ff037819 */ /* 0x000fc80000011602 */
[----:B------:R-:W-:-:S05]  /*cee0*/  LOP3.LUT R3, R0, R3, RZ, 0xfc, !PT ;  /* 0x0000000300037212 */ /* 0x000fca00078efcff */
[----:B------:R1:W-:Y:S01]  /*cef0*/  STG.E.U8 desc[UR36][R16.64], R3 ;  /* 0x0000000310007986 */ /* 0x0003e2000c101124 */
[----:B------:R-:W-:Y:S05]  /*cf00*/  BRA `(.L_x_280) ;  /* 0x0000000400b07947 */ /* 0x000fea0003800000 */
.L_x_290:
[----:B-1----:R1:W-:Y:S01]  /*cf10*/  STG.E.U16 desc[UR36][R16.64], R3 ;  /* 0x0000000310007986 */ /* 0x0023e2000c101524 */
[----:B------:R-:W-:Y:S05]  /*cf20*/  BRA `(.L_x_280) ;  /* 0x0000000400a87947 */ /* 0x000fea0003800000 */
.L_x_287:
        /* <DEDUP_REMOVED lines=12> */
.L_x_299:
        /* <DEDUP_REMOVED lines=17> */
.L_x_302:
[----:B------:R-:W-:-:S04]  /*d100*/  LOP3.LUT R2, R3, 0x80000000, RZ, 0xc0, !PT ;  /* 0x8000000003027812 */ /* 0x000fc800078ec0ff */
[----:B------:R-:W-:-:S04]  /*d110*/  SHF.R.U32.HI R3, RZ, 0x18, R2 ;  /* 0x00000018ff037819 */ /* 0x000fc80000011602 */
[----:B------:R-:W-:-:S04]  /*d120*/  LOP3.LUT R0, R0, R3, RZ, 0xfc, !PT ;  /* 0x0000000300007212 */ /* 0x000fc800078efcff */
[----:B------:R-:W-:-:S07]  /*d130*/  PRMT R8, R0, 0x7610, R8 ;  /* 0x0000761000087816 */ /* 0x000fce0000000008 */
.L_x_301:
[----:B------:R-:W-:Y:S05]  /*d140*/  BSYNC B0 ;  /* 0x0000000000007941 */ /* 0x000fea0003800000 */
.L_x_300:
[----:B------:R4:W-:Y:S01]  /*d150*/  STG.E.U8 desc[UR36][R16.64], R8 ;  /* 0x0000000810007986 */ /* 0x0009e2000c101124 */
[----:B------:R-:W-:Y:S05]  /*d160*/  BRA `(.L_x_280) ;  /* 0x0000000400187947 */ /* 0x000fea0003800000 */
.L_x_298:
        /* <DEDUP_REMOVED lines=17> */
.L_x_305:
[----:B------:R-:W-:-:S04]  /*d280*/  LOP3.LUT R2, R3, 0x80000000, RZ, 0xc0, !PT ;  /* 0x8000000003027812 */ /* 0x000fc800078ec0ff */
[----:B------:R-:W-:-:S04]  /*d290*/  SHF.R.U32.HI R3, RZ, 0x18, R2 ;  /* 0x00000018ff037819 */ /* 0x000fc80000011602 */
[----:B------:R-:W-:-:S04]  /*d2a0*/  LOP3.LUT R0, R0, R3, RZ, 0xfc, !PT ;  /* 0x0000000300007212 */ /* 0x000fc800078efcff */
[----:B------:R-:W-:-:S07]  /*d2b0*/  PRMT R8, R0, 0x7610, R8 ;  /* 0x0000761000087816 */ /* 0x000fce0000000008 */
.L_x_304:
[----:B------:R-:W-:Y:S05]  /*d2c0*/  BSYNC B0 ;  /* 0x0000000000007941 */ /* 0x000fea0003800000 */
.L_x_303:
[----:B------:R1:W-:Y:S01]  /*d2d0*/  STG.E.U8 desc[UR36][R16.64], R8 ;  /* 0x0000000810007986 */ /* 0x0003e2000c101124 */
[----:B------:R-:W-:Y:S05]  /*d2e0*/  BRA `(.L_x_280) ;  /* 0x0000000000b87947 */ /* 0x000fea0003800000 */
.L_x_297:
        /* <DEDUP_REMOVED lines=22> */
.L_x_279:
        /* <DEDUP_REMOVED lines=16> */
.L_x_308:
[----:B------:R-:W-:Y:S05]  /*d550*/  BRA `(.L_x_280) ;  /* 0x00000000001c7947 */ /* 0x000fea0003800000 */
.L_x_307:
[----:B-1----:R-:W-:-:S06]  /*d560*/  IMAD.U32 R3, R3, 0x10000, RZ ;  /* 0x0001000003037824 */ /* 0x002fcc00078e00ff */
[----:B------:R-:W1:Y:S02]  /*d570*/  F2I.U64.TRUNC R2, R3 ;  /* 0x0000000300027311 */ /* 0x000e64000020d800 */
[----:B-1----:R2:W-:Y:S01]  /*d580*/  STG.E.64 desc[UR36][R16.64], R2 ;  /* 0x0000000210007986 */ /* 0x0025e2000c101b24 */
[----:B------:R-:W-:Y:S05]  /*d590*/  BRA `(.L_x_280) ;  /* 0x00000000000c7947 */ /* 0x000fea0003800000 */
.L_x_306:
[----:B-1----:R-:W-:-:S06]  /*d5a0*/  IMAD.U32 R3, R3, 0x10000, RZ ;  /* 0x0001000003037824 */ /* 0x002fcc00078e00ff */
[----:B------:R-:W1:Y:S02]  /*d5b0*/  F2I.FTZ.U32.TRUNC.NTZ R3, R3 ;  /* 0x0000000300037305 */ /* 0x000e64000021f000 */
[----:B-1----:R1:W-:Y:S02]  /*d5c0*/  STG.E desc[UR36][R16.64], R3 ;  /* 0x0000000310007986 */ /* 0x0023e4000c101924 */
.L_x_280:
[----:B------:R-:W-:-:S07]  /*d5d0*/  VIADD R19, R19, 0x80 ;  /* 0x0000008013137836 */ /* 0x000fce0000000000 */
.L_x_207:
[----:B------:R-:W-:Y:S05]  /*d5e0*/  BSYNC B6 ;  /* 0x0000000000067941 */ /* 0x000fea0003800000 */
.L_x_206:
[----:B------:R-:W-:Y:S02]  /*d5f0*/  ULDC UR4, c[0x0][0x210] ;  /* 0x0000840000047ab9 */ /* 0x000fe40000000800 */
[----:B------:R-:W-:-:S13]  /*d600*/  ISETP.GE.AND P0, PT, R19, UR4, PT ;  /* 0x0000000413007c0c */ /* 0x000fda000bf06270 */
[----:B------:R-:W-:Y:S05]  /*d610*/  @P0 EXIT ;  /* 0x000000000000094d */ /* 0x000fea0003800000 */
        /* <DEDUP_REMOVED lines=354> */
.L_x_309:
        /* <DEDUP_REMOVED lines=21> */
[----:B------:R-:W-:Y:S01]  /*ed90*/  PRMT R19, R0, 0x7610, R19 ;  /* 0x0000761000137816 */ /* 0x000fe20000000013 */
[----:B------:R-:W-:Y:S06]  /*eda0*/  BRA `(.L_x_315) ;  /* 0x0000000c00dc7947 */ /* 0x000fec0003800000 */
.L_x_313:
[----:B------:R-:W2:Y:S02]  /*edb0*/  LDG.E.U8 R2, desc[UR36][R2.64] ;  /* 0x0000002402027981 */ /* 0x000ea4000c1e1100 */
[----:B--2---:R-:W-:-:S04]  /*edc0*/  I2FP.F32.U32 R0, R2 ;  /* 0x0000000200007245 */ /* 0x004fc80000201000 */
[----:B------:R-:W-:-:S04]  /*edd0*/  F2FP.BF16.F32.PACK_AB R0, RZ, R0 ;  /* 0x00000000ff00723e */ /* 0x000fc800000010ff */
[----:B------:R-:W-:Y:S01]  /*ede0*/  PRMT R19, R0, 0x7610, R19 ;  /* 0x0000761000137816 */ /* 0x000fe20000000013 */
[----:B------:R-:W-:Y:S06]  /*edf0*/  BRA `(.L_x_315) ;  /* 0x0000000c00c87947 */ /* 0x000fec0003800000 */
.L_x_312:
        /* <DEDUP_REMOVED lines=9> */
[----:B------:R-:W-:Y:S01]  /*ee90*/  PRMT R19, R0, 0x7610, R19 ;  /* 0x0000761000137816 */ /* 0x000fe20000000013 */
[----:B------:R-:W-:Y:S06]  /*eea0*/  BRA `(.L_x_315) ;  /* 0x0000000c009c7947 */ /* 0x000fec0003800000 */
.L_x_317:
[----:B------:R-:W2:Y:S02]  /*eeb0*/  LDG.E R2, desc[UR36][R2.64] ;  /* 0x0000002402027981 */ /* 0x000ea4000c1e1900 */
[----:B--2---:R-:W-:-:S04]  /*eec0*/  I2FP.F32.S32 R0, R2 ;  /* 0x0000000200007245 */ /* 0x004fc80000201400 */
[----:B------:R-:W-:-:S04]  /*eed0*/  F2FP.BF16.F32.PACK_AB R0, RZ, R0 ;  /* 0x00000000ff00723e */ /* 0x000fc800000010ff */
[----:B------:R-:W-:Y:S01]  /*eee0*/  PRMT R19, R0, 0x7610, R19 ;  /* 0x0000761000137816 */ /* 0x000fe20000000013 */
[----:B------:R-:W-:Y:S06]  /*eef0*/  BRA `(.L_x_315) ;  /* 0x0000000c00887947 */ /* 0x000fec0003800000 */
.L_x_316:
[----:B------:R-:W2:Y:S02]  /*ef00*/  LDG.E.U16 R2, desc[UR36][R2.64] ;  /* 0x0000002402027981 */ /* 0x000ea4000c1e1500 */
[----:B--2---:R-:W1:Y:S02]  /*ef10*/  I2F.S16 R0, R2 ;  /* 0x0000000200007306 */ /* 0x004e640000101400 */
[----:B-1----:R-:W-:-:S04]  /*ef20*/  F2FP.BF16.F32.PACK_AB R0, RZ, R0 ;  /* 0x00000000ff00723e */ /* 0x002fc800000010ff */
[----:B------:R-:W-:Y:S01]  /*ef30*/  PRMT R19, R0, 0x7610, R19 ;  /* 0x0000761000137816 */ /* 0x000fe20000000013 */
[----:B------:R-:W-:Y:S06]  /*ef40*/  BRA `(.L_x_315) ;  /* 0x0000000c00747947 */ /* 0x000fec0003800000 */
.L_x_311:
        /* <DEDUP_REMOVED lines=9> */
.L_x_319:
[----:B------:R-:W2:Y:S02]  /*efe0*/  LDG.E.U16 R0, desc[UR36][R2.64] ;  /* 0x0000002402007981 */ /* 0x000ea4000c1e1500 */
[----:B--2---:R-:W-:-:S05]  /*eff0*/  HADD2.F32 R0, -RZ, R0.H0_H0 ;  /* 0x20000000ff007230 */ /* 0x004fca0000004100 */
[----:B------:R-:W-:-:S04]  /*f000*/  F2FP.BF16.F32.PACK_AB R0, RZ, R0 ;  /* 0x00000000ff00723e */ /* 0x000fc800000010ff */
[----:B------:R-:W-:Y:S01]  /*f010*/  PRMT R19, R0, 0x7610, R19 ;  /* 0x0000761000137816 */ /* 0x000fe20000000013 */
[----:B------:R-:W-:Y:S06]  /*f020*/  BRA `(.L_x_315) ;  /* 0x0000000c003c7947 */ /* 0x000fec0003800000 */
.L_x_318:
        /* <DEDUP_REMOVED lines=9> */
.L_x_321:
[----:B------:R-:W2:Y:S02]  /*f0c0*/  LDG.E.U16 R2, desc[UR36][R2.64] ;  /* 0x0000002402027981 */ /* 0x000ea4000c1e1500 */
[----:B--2---:R-:W-:-:S05]  /*f0d0*/  HADD2.F32 R0, -RZ, R2.H0_H0 ;  /* 0x20000002ff007230 */ /* 0x004fca0000004100 */
[----:B------:R-:W-:-:S04]  /*f0e0*/  F2FP.BF16.F32.PACK_AB R0, RZ, R0 ;  /* 0x00000000ff00723e */ /* 0x000fc800000010ff */
[----:B------:R-:W-:Y:S01]  /*f0f0*/  PRMT R19, R0, 0x7610, R19 ;  /* 0x0000761000137816 */ /* 0x000fe20000000013 */
[----:B------:R-:W-:Y:S06]  /*f100*/  BRA `(.L_x_315) ;  /* 0x0000000c00047947 */ /* 0x000fec0003800000 */
.L_x_320:
[----:B------:R-:W2:Y:S01]  /*f110*/  LDG.E.64 R2, desc[UR36][R2.64] ;  /* 0x0000002402027981 */ /* 0x000ea2000c1e1b00 */
[----:B------:R-:W-:Y:S01]  /*f120*/  UMOV UR4, 0xf0000000 ;  /* 0xf000000000047882 */ /* 0x000fe20000000000 */
[----:B------:R-:W-:Y:S01]  /*f130*/  UMOV UR5, 0x380fffff ;  /* 0x380fffff00057882 */ /* 0x000fe20000000000 */
[----:B--2---:R-:W1:Y:S01]  /*f140*/  F2F.F32.F64 R0, R2 ;  /* 0x0000000200007310 */ /* 0x004e620000301000 */
[----:B------:R-:W-:-:S14]  /*f150*/  DSETP.GEU.AND P0, PT, |R2|, UR4, PT ;  /* 0x0000000402007e2a */ /* 0x000fdc000bf0e200 */
[----:B-1----:R-:W-:-:S05]  /*f160*/  @!P0 FMUL R0, R0, 1.175494350822287508e-38 ;  /* 0x0080000000008820 */ /* 0x002fca0000400000 */
[----:B------:R-:W-:-:S04]  /*f170*/  F2FP.BF16.F32.PACK_AB R0, RZ, R0 ;  /* 0x00000000ff00723e */ /* 0x000fc800000010ff */
[----:B------:R-:W-:Y:S01]  /*f180*/  PRMT R19, R0, 0x7610, R19 ;  /* 0x0000761000137816 */ /* 0x000fe20000000013 */
[----:B------:R-:W-:Y:S06]  /*f190*/  BRA `(.L_x_315) ;  /* 0x0000000800e07947 */ /* 0x000fec0003800000 */
.L_x_310:
        /* <DEDUP_REMOVED lines=14> */
.L_x_324:
        /* <DEDUP_REMOVED lines=9> */
.L_x_323:
        /* <DEDUP_REMOVED lines=28> */
.L_x_326:
        /* <DEDUP_REMOVED lines=15> */
.L_x_325:
[----:B------:R1:W5:Y:S01]  /*f5c0*/  LDG.E.U16 R19, desc[UR36][R2.64] ;  /* 0x0000002402137981 */ /* 0x000362000c1e1500 */
[----:B------:R-:W-:Y:S05]  /*f5d0*/  BRA `(.L_x_315) ;  /* 0x0000000400d07947 */ /* 0x000fea0003800000 */
.L_x_322:
        /* <DEDUP_REMOVED lines=13> */
.L_x_329:
        /* <DEDUP_REMOVED lines=21> */
.L_x_333:
[----:B------:R-:W-:Y:S05]  /*f800*/  BSYNC B1 ;  /* 0x0000000000017941 */ /* 0x000fea0003800000 */
.L_x_332:
[----:B------:R-:W-:Y:S01]  /*f810*/  LEA R3, R0, 0x3b800000, 0x17 ;  /* 0x3b80000000037811 */ /* 0x000fe200078eb8ff */
[----:B------:R-:W-:-:S05]  /*f820*/  IMAD.SHL.U32 R0, R2, 0x100000, RZ ;  /* 0x0010000002007824 */ /* 0x000fca00078e00ff */
[----:B------:R-:W-:-:S07]  /*f830*/  LOP3.LUT R0, R3, R0, R4, 0xfe, !PT ;  /* 0x0000000003007212 */ /* 0x000fce00078efe04 */
.L_x_331:
[----:B------:R-:W-:Y:S05]  /*f840*/  BSYNC B0 ;  /* 0x0000000000007941 */ /* 0x000fea0003800000 */
.L_x_330:
[----:B------:R-:W-:-:S04]  /*f850*/  F2FP.BF16.F32.PACK_AB R0, RZ, R0 ;  /* 0x00000000ff00723e */ /* 0x000fc800000010ff */
[----:B------:R-:W-:Y:S01]  /*f860*/  PRMT R19, R0, 0x7610, R19 ;  /* 0x0000761000137816 */ /* 0x000fe20000000013 */
[----:B------:R-:W-:Y:S06]  /*f870*/  BRA `(.L_x_315) ;  /* 0x0000000400287947 */ /* 0x000fec0003800000 */
.L_x_328:
        /* <DEDUP_REMOVED lines=21> */
.L_x_337:
[----:B------:R-:W-:Y:S05]  /*f9d0*/  BSYNC B1 ;  /* 0x0000000000017941 */ /* 0x000fea0003800000 */
.L_x_336:
[----:B------:R-:W-:Y:S01]  /*f9e0*/  LEA R3, R0, 0x37800000, 0x17 ;  /* 0x3780000000037811 */ /* 0x000fe200078eb8ff */
[----:B------:R-:W-:-:S05]  /*f9f0*/  IMAD.SHL.U32 R0, R2, 0x200000, RZ ;  /* 0x0020000002007824 */ /* 0x000fca00078e00ff */
[----:B------:R-:W-:-:S07]  /*fa00*/  LOP3.LUT R0, R3, R0, R4, 0xfe, !PT ;  /* 0x0000000003007212 */ /* 0x000fce00078efe04 */
.L_x_335:
[----:B------:R-:W-:Y:S05]  /*fa10*/  BSYNC B0 ;  /* 0x0000000000007941 */ /* 0x000fea0003800000 */
.L_x_334:
[----:B------:R-:W-:-:S04]  /*fa20*/  F2FP.BF16.F32.PACK_AB R0, RZ, R0 ;  /* 0x00000000ff00723e */ /* 0x000fc800000010ff */
[----:B------:R-:W-:Y:S01]  /*fa30*/  PRMT R19, R0, 0x7610, R19 ;  /* 0x0000761000137816 */ /* 0x000fe20000000013 */
[----:B------:R-:W-:Y:S06]  /*fa40*/  BRA `(.L_x_315) ;  /* 0x0000000000b47947 */ /* 0x000fec0003800000 */
.L_x_327:
        /* <DEDUP_REMOVED lines=14> */
.L_x_341:
[----:B------:R-:W-:Y:S05]  /*fb30*/  BSYNC B0 ;  /* 0x0000000000007941 */ /* 0x000fea0003800000 */
.L_x_340:
[----:B------:R-:W-:-:S04]  /*fb40*/  F2FP.BF16.F32.PACK_AB R0, RZ, R0 ;  /* 0x00000000ff00723e */ /* 0x000fc800000010ff */
[----:B------:R-:W-:Y:S01]  /*fb50*/  PRMT R19, R0, 0x7610, R19 ;  /* 0x0000761000137816 */ /* 0x000fe20000000013 */
[----:B------:R-:W-:Y:S06]  /*fb60*/  BRA `(.L_x_315) ;  /* 0x00000000006c7947 */ /* 0x000fec0003800000 */
.L_x_314:
        /* <DEDUP_REMOVED lines=16> */
.L_x_342:
[----:B------:R-:W-:Y:S01]  /*fc70*/  PRMT R19, RZ, 0x7610, R19 ;  /* 0x00007610ff137816 */ /* 0x000fe20000000013 */
[----:B------:R-:W-:Y:S06]  /*fc80*/  BRA `(.L_x_315) ;  /* 0x0000000000247947 */ /* 0x000fec0003800000 */
.L_x_339:
[----:B------:R-:W2:Y:S02]  /*fc90*/  LDG.E.64 R2, desc[UR36][R2.64] ;  /* 0x0000002402027981 */ /* 0x000ea4000c1e1b00 */
[----:B--2---:R-:W1:Y:S02]  /*fca0*/  I2F.U64 R0, R2 ;  /* 0x0000000200007312 */ /* 0x004e640000301000 */
[----:B-1----:R-:W-:-:S04]  /*fcb0*/  F2FP.BF16.F32.PACK_AB R0, RZ, R0 ;  /* 0x00000000ff00723e */ /* 0x002fc800000010ff */
[----:B------:R-:W-:Y:S01]  /*fcc0*/  PRMT R19, R0, 0x7610, R19 ;  /* 0x0000761000137816 */ /* 0x000fe20000000013 */
[----:B------:R-:W-:Y:S06]  /*fcd0*/  BRA `(.L_x_315) ;  /* 0x0000000000107947 */ /* 0x000fec0003800000 */
.L_x_338:
[----:B------:R-:W2:Y:S02]  /*fce0*/  LDG.E R2, desc[UR36][R2.64] ;  /* 0x0000002402027981 */ /* 0x000ea4000c1e1900 */
[----:B--2---:R-:W-:-:S04]  /*fcf0*/  I2FP.F32.U32 R0, R2 ;  /* 0x0000000200007245 */ /* 0x004fc80000201000 */
[----:B------:R-:W-:-:S04]  /*fd00*/  F2FP.BF16.F32.PACK_AB R0, RZ, R0 ;  /* 0x00000000ff00723e */ /* 0x000fc800000010ff */
[----:B------:R-:W-:-:S07]  /*fd10*/  PRMT R19, R0, 0x7610, R19 ;  /* 0x0000761000137816 */ /* 0x000fce0000000013 */
.L_x_315:
[----:B------:R-:W2:Y:S01]  /*fd20*/  LDC.U8 R4, c[0x0][0x4a2] ;  /* 0x00012880ff047b82 */ /* 0x000ea20000000000 */
[----:B------:R-:W-:Y:S02]  /*fd30*/  ULDC.64 UR4, c[0x0][0x488] ;  /* 0x0001220000047ab9 */ /* 0x000fe40000000a00 */
[----:B-1----:R-:W-:-:S05]  /*fd40*/  IADD3 R2, P0, R18, UR4, RZ ;  /* 0x0000000412027c10 */ /* 0x002fca000ff1e0ff */
[----:B------:R-:W-:Y:S01]  /*fd50*/  IMAD.X R3, RZ, RZ, UR5, P0 ;  /* 0x00000005ff037e24 */ /* 0x000fe200080e06ff */
[----:B--2---:R-:W-:-:S04]  /*fd60*/  PRMT R0, R4, 0x9910, RZ ;  /* 0x0000991004007816 */ /* 0x004fc800000000ff */
        /* <DEDUP_REMOVED lines=12> */
[----:B-1----:R-:W-:Y:S01]  /*fe30*/  F2FP.BF16.F32.PACK_AB R0, RZ, R0 ;  /* 0x00000000ff00723e */ /* 0x002fe200000010ff */
[----:B------:R-:W-:Y:S06]  /*fe40*/  BRA `(.L_x_348) ;  /* 0x0000000c00a07947 */ /* 0x000fec0003800000 */
.L_x_346:
[----:B------:R-:W2:Y:S02]  /*fe50*/  LDG.E.U8 R2, desc[UR36][R2.64] ;  /* 0x0000002402027981 */ /* 0x000ea4000c1e1100 */
[----:B--2---:R-:W-:-:S04]  /*fe60*/  I2FP.F32.U32 R0, R2 ;  /* 0x0000000200007245 */ /* 0x004fc80000201000 */
[----:B------:R-:W-:Y:S01]  /*fe70*/  F2FP.BF16.F32.PACK_AB R0, RZ, R0 ;  /* 0x00000000ff00723e */ /* 0x000fe200000010ff */
[----:B------:R-:W-:Y:S06]  /*fe80*/  BRA `(.L_x_348) ;  /* 0x0000000c00907947 */ /* 0x000fec0003800000 */
.L_x_345:
        /* <DEDUP_REMOVED lines=8> */
[----:B-1----:R-:W-:Y:S01]  /*ff10*/  F2FP.BF16.F32.PACK_AB R0, RZ, R0 ;  /* 0x00000000ff00723e */ /* 0x002fe200000010ff */
[----:B------:R-:W-:Y:S06]  /*ff20*/  BRA `(.L_x_348) ;  /* 0x0000000c00687947 */ /* 0x000fec0003800000 */
.L_x_350:
[----:B------:R-:W2:Y:S02]  /*ff30*/  LDG.E R2, desc[UR36][R2.64] ;  /* 0x0000002402027981 */ /* 0x000ea4000c1e1900 */
[----:B--2---:R-:W-:-:S04]  /*ff40*/  I2FP.F32.S32 R0, R2 ;  /* 0x0000000200007245 */ /* 0x004fc80000201400 */
[----:B------:R-:W-:Y:S01]  /*ff50*/  F2FP.BF16.F32.PACK_AB R0, RZ, R0 ;  /* 0x00000000ff00723e */ /* 0x000fe200000010ff */
[----:B------:R-:W-:Y:S06]  /*ff60*/  BRA `(.L_x_348) ;  /* 0x0000000c00587947 */ /* 0x000fec0003800000 */
.L_x_349:
[----:B------:R-:W2:Y:S02]  /*ff70*/  LDG.E.U16 R2, desc[UR36][R2.64] ;  /* 0x0000002402027981 */ /* 0x000ea4000c1e1500 */
[----:B--2---:R-:W1:Y:S02]  /*ff80*/  I2F.S16 R0, R2 ;  /* 0x0000000200007306 */ /* 0x004e640000101400 */
[----:B-1----:R-:W-:Y:S01]  /*ff90*/  F2FP.BF16.F32.PACK_AB R0, RZ, R0 ;  /* 0x00000000ff00723e */ /* 0x002fe200000010ff */
[----:B------:R-:W-:Y:S06]  /*ffa0*/  BRA `(.L_x_348) ;  /* 0x0000000c00487947 */ /* 0x000fec0003800000 */
.L_x_344:
        /* <DEDUP_REMOVED lines=9> */
.L_x_352:
[----:B------:R-:W2:Y:S02]  /*10040*/  LDG.E.U16 R0, desc[UR36][R2.64] ;  /* 0x0000002402007981 */ /* 0x000ea4000c1e1500 */
[----:B--2---:R-:W-:-:S05]  /*10050*/  HADD2.F32 R0, -RZ, R0.H0_H0 ;  /* 0x20000000ff007230 */ /* 0x004fca0000004100 */
[----:B------:R-:W-:Y:S01]  /*10060*/  F2FP.BF16.F32.PACK_AB R0, RZ, R0 ;  /* 0x00000000ff00723e */ /* 0x000fe200000010ff */
[----:B------:R-:W-:Y:S06]  /*10070*/  BRA `(.L_x_348) ;  /* 0x0000000c00147947 */ /* 0x000fec0003800000 */
.L_x_351:
        /* <DEDUP_REMOVED lines=9> */
.L_x_354:
[----:B------:R-:W2:Y:S02]  /*10110*/  LDG.E.U16 R2, desc[UR36][R2.64] ;  /* 0x0000002402027981 */ /* 0x000ea4000c1e1500 */
[----:B--2---:R-:W-:-:S05]  /*10120*/  HADD2.F32 R0, -RZ, R2.H0_H0 ;  /* 0x20000002ff007230 */ /* 0x004fca0000004100 */
[----:B------:R-:W-:Y:S01]  /*10130*/  F2FP.BF16.F32.PACK_AB R0, RZ, R0 ;  /* 0x00000000ff00723e */ /* 0x000fe200000010ff */
[----:B------:R-:W-:Y:S06]  /*10140*/  BRA `(.L_x_348) ;  /* 0x0000000800e07947 */ /* 0x000fec0003800000 */
.L_x_353:
[----:B------:R-:W2:Y:S01]  /*10150*/  LDG.E.64 R2, desc[UR36][R2.64] ;  /* 0x0000002402027981 */ /* 0x000ea2000c1e1b00 */
[----:B------:R-:W-:Y:S01]  /*10160*/  UMOV UR4, 0xf0000000 ;  /* 0xf000000000047882 */ /* 0x000fe20000000000 */
[----:B------:R-:W-:Y:S01]  /*10170*/  UMOV UR5, 0x380fffff ;  /* 0x380fffff00057882 */ /* 0x000fe20000000000 */
[----:B--2---:R-:W1:Y:S01]  /*10180*/  F2F.F32.F64 R0, R2 ;  /* 0x0000000200007310 */ /* 0x004e620000301000 */
[----:B------:R-:W-:-:S14]  /*10190*/  DSETP.GEU.AND P0, PT, |R2|, UR4, PT ;  /* 0x0000000402007e2a */ /* 0x000fdc000bf0e200 */
[----:B-1----:R-:W-:-:S05]  /*101a0*/  @!P0 FMUL R0, R0, 1.175494350822287508e-38 ;  /* 0x0080000000008820 */ /* 0x002fca0000400000 */
[----:B------:R-:W-:Y:S01]  /*101b0*/  F2FP.BF16.F32.PACK_AB R0, RZ, R0 ;  /* 0x00000000ff00723e */ /* 0x000fe200000010ff */
[----:B------:R-:W-:Y:S06]  /*101c0*/  BRA `(.L_x_348) ;  /* 0x0000000800c07947 */ /* 0x000fec0003800000 */
.L_x_343:
        /* <DEDUP_REMOVED lines=13> */
.L_x_357:
        /* <DEDUP_REMOVED lines=8> */
.L_x_356:
        /* <DEDUP_REMOVED lines=28> */
.L_x_359:
        /* <DEDUP_REMOVED lines=15> */
.L_x_358:
[----:B------:R1:W5:Y:S01]  /*105d0*/  LDG.E.U16 R0, desc[UR36][R2.64] ;  /* 0x0000002402007981 */ /* 0x000362000c1e1500 */
[----:B------:R-:W-:Y:S05]  /*105e0*/  BRA `(.L_x_348) ;  /* 0x0000000400b87947 */ /* 0x000fea0003800000 */
.L_x_355:
        /* <DEDUP_REMOVED lines=12> */
.L_x_362:
        /* <DEDUP_REMOVED lines=21> */
.L_x_366:
[----:B------:R-:W-:Y:S05]  /*10800*/  BSYNC B1 ;  /* 0x0000000000017941 */ /* 0x000fea0003800000 */
.L_x_365:
[----:B------:R-:W-:Y:S01]  /*10810*/  LEA R3, R0, 0x3b800000, 0x17 ;  /* 0x3b80000000037811 */ /* 0x000fe200078eb8ff */
[----:B------:R-:W-:-:S05]  /*10820*/  IMAD.SHL.U32 R0, R2, 0x100000, RZ ;  /* 0x0010000002007824 */ /* 0x000fca00078e00ff */
[----:B------:R-:W-:-:S07]  /*10830*/  LOP3.LUT R0, R3, R0, R4, 0xfe, !PT ;  /* 0x0000000003007212 */ /* 0x000fce00078efe04 */
.L_x_364:
[----:B------:R-:W-:Y:S05]  /*10840*/  BSYNC B0 ;  /* 0x0000000000007941 */ /* 0x000fea0003800000 */
.L_x_363:
[----:B------:R-:W-:Y:S01]  /*10850*/  F2FP.BF16.F32.PACK_AB R0, RZ, R0 ;  /* 0x00000000ff00723e */ /* 0x000fe200000010ff */
[----:B------:R-:W-:Y:S06]  /*10860*/  BRA `(.L_x_348) ;  /* 0x0000000400187947 */ /* 0x000fec0003800000 */
.L_x_361:
        /* <DEDUP_REMOVED lines=21> */
.L_x_370:
[----:B------:R-:W-:Y:S05]  /*109c0*/  BSYNC B1 ;  /* 0x0000000000017941 */ /* 0x000fea0003800000 */
.L_x_369:
[----:B------:R-:W-:Y:S01]  /*109d0*/  LEA R3, R0, 0x37800000, 0x17 ;  /* 0x3780000000037811 */ /* 0x000fe200078eb8ff */
[----:B------:R-:W-:-:S05]  /*109e0*/  IMAD.SHL.U32 R0, R2, 0x200000, RZ ;  /* 0x0020000002007824 */ /* 0x000fca00078e00ff */
[----:B------:R-:W-:-:S07]  /*109f0*/  LOP3.LUT R0, R3, R0, R4, 0xfe, !PT ;  /* 0x0000000003007212 */ /* 0x000fce00078efe04 */
.L_x_368:
[----:B------:R-:W-:Y:S05]  /*10a00*/  BSYNC B0 ;  /* 0x0000000000007941 */ /* 0x000fea0003800000 */
.L_x_367:
[----:B------:R-:W-:Y:S01]  /*10a10*/  F2FP.BF16.F32.PACK_AB R0, RZ, R0 ;  /* 0x00000000ff00723e */ /* 0x000fe200000010ff */
[----:B------:R-:W-:Y:S06]  /*10a20*/  BRA `(.L_x_348) ;  /* 0x0000000000a87947 */ /* 0x000fec0003800000 */
.L_x_360:
        /* <DEDUP_REMOVED lines=14> */
.L_x_374:
[----:B------:R-:W-:Y:S05]  /*10b10*/  BSYNC B0 ;  /* 0x0000000000007941 */ /* 0x000fea0003800000 */
.L_x_373:
[----:B------:R-:W-:Y:S01]  /*10b20*/  F2FP.BF16.F32.PACK_AB R0, RZ, R0 ;  /* 0x00000000ff00723e */ /* 0x000fe200000010ff */
[----:B------:R-:W-:Y:S06]  /*10b30*/  BRA `(.L_x_348) ;  /* 0x0000000000647947 */ /* 0x000fec0003800000 */
.L_x_347:
        /* <DEDUP_REMOVED lines=15> */
[----:B01---5:R-:W-:Y:S05]  /*10c30*/  CALL.ABS.NOINC R2 ;  /* 0x0000000002007343 */ /* 0x023fea0003c00000 */
.L_x_375:
[----:B------:R-:W-:Y:S01]  /*10c40*/  PRMT R0, RZ, 0x7610, R0 ;  /* 0x00007610ff007816 */ /* 0x000fe20000000000 */
[----:B------:R-:W-:Y:S06]  /*10c50*/  BRA `(.L_x_348) ;  /* 0x00000000001c7947 */ /* 0x000fec0003800000 */
.L_x_372:
[----:B------:R-:W2:Y:S02]  /*10c60*/  LDG.E.64 R2, desc[UR36][R2.64] ;  /* 0x0000002402027981 */ /* 0x000ea4000c1e1b00 */
[----:B--2---:R-:W1:Y:S02]  /*10c70*/  I2F.U64 R0, R2 ;  /* 0x0000000200007312 */ /* 0x004e640000301000 */
[----:B-1----:R-:W-:Y:S01]  /*10c80*/  F2FP.BF16.F32.PACK_AB R0, RZ, R0 ;  /* 0x00000000ff00723e */ /* 0x002fe200000010ff */
[----:B------:R-:W-:Y:S06]  /*10c90*/  BRA `(.L_x_348) ;  /* 0x00000000000c7947 */ /* 0x000fec0003800000 */
.L_x_371:
[----:B------:R-:W2:Y:S02]  /*10ca0*/  LDG.E R2, desc[UR36][R2.64] ;  /* 0x0000002402027981 */ /* 0x000ea4000c1e1900 */
[----:B--2---:R-:W-:-:S04]  /*10cb0*/  I2FP.F32.U32 R0, R2 ;  /* 0x0000000200007245 */ /* 0x004fc80000201000 */
[----:B------:R-:W-:-:S07]  /*10cc0*/  F2FP.BF16.F32.PACK_AB R0, RZ, R0 ;  /* 0x00000000ff00723e */ /* 0x000fce00000010ff */
.L_x_348:
[----:B-----5:R-:W-:Y:S01]  /*10cd0*/  IMAD.U32 R0, R0, 0x10000, RZ ;  /* 0x0001000000007824 */ /* 0x020fe200078e00ff */
[----:B------:R-:W-:Y:S01]  /*10ce0*/  ULDC.64 UR4, c[0x0][0x490] ;  /* 0x0001240000047ab9 */ /* 0x000fe20000000a00 */
[----:B------:R-:W2:Y:S01]  /*10cf0*/  LDC.U8 R4, c[0x0][0x4a0] ;  /* 0x00012800ff047b82 */ /* 0x000ea20000000000 */
[----:B------:R-:W-:Y:S02]  /*10d00*/  IMAD.U32 R19, R19, 0x10000, RZ ;  /* 0x0001000013137824 */ /* 0x000fe400078e00ff */
[----:B------:R-:W-:-:S05]  /*10d10*/  FMUL.FTZ R0, R0, UR4 ;  /* 0x0000000400007c20 */ /* 0x000fca0008410000 */
[----:B------:R-:W-:-:S13]  /*10d20*/  FSETP.GT.FTZ.AND P0, PT, R0, UR5, PT ;  /* 0x0000000500007c0b */ /* 0x000fda000bf14000 */
[----:B------:R-:W-:Y:S01]  /*10d30*/  @!P0 FMUL.FTZ R0, R0, 1.4426950216293334961 ;  /* 0x3fb8aa3b00008820 */ /* 0x000fe20000410000 */
[----:B--2---:R-:W-:-:S05]  /*10d40*/  PRMT R5, R4, 0x9910, RZ ;  /* 0x0000991004057816 */ /* 0x004fca00000000ff */
[----:B------:R-:W1:Y:S02]  /*10d50*/  @!P0 MUFU.EX2 R0, R0 ;  /* 0x0000000000008308 */ /* 0x000e640000000800 */
[----:B-1----:R-:W-:Y:S01]  /*10d60*/  @!P0 FADD.FTZ R3, R0, 1 ;  /* 0x3f80000000038421 */ /* 0x002fe20000010000 */
[----:B------:R-:W-:-:S05]  /*10d70*/  @!P0 FMUL.FTZ R2, R19, R0 ;  /* 0x0000000013028220 */ /* 0x000fca0000410000 */
[----:B------:R-:W1:Y:S02]  /*10d80*/  @!P0 MUFU.RCP R3, R3 ;  /* 0x0000000300038308 */ /* 0x000e640000001000 */
[----:B-1----:R-:W-:Y:S01]  /*10d90*/  @!P0 FMUL.FTZ R19, R2, R3 ;  /* 0x0000000302138220 */ /* 0x002fe20000410000 */
[----:B------:R-:W-:-:S05]  /*10da0*/  IMAD.MOV.U32 R2, RZ, RZ, R5 ;  /* 0x000000ffff027224 */ /* 0x000fca00078e0005 */
[----:B------:R-:W-:Y:S01]  /*10db0*/  ISETP.GT.AND P0, PT, R2, 0x9, PT ;  /* 0x000000090200780c */ /* 0x000fe20003f04270 */
[----:B------:R-:W1:-:S12]  /*10dc0*/  F2F.BF16.F32 R19, R19 ;  /* 0x0000001300137304 */ /* 0x000e580000202000 */
        /* <DEDUP_REMOVED lines=11> */
[----:B-1----:R-:W-:Y:S01]  /*10e80*/  STG.E.U8 desc[UR36][R16.64], R3 ;  /* 0x0000000310007986 */ /* 0x002fe2000c101124 */
[----:B------:R-:W-:Y:S05]  /*10e90*/  EXIT ;  /* 0x000000000000794d */ /* 0x000fea0003800000 */
.L_x_379:
[----:B-1----:R-:W-:-:S06]  /*10ea0*/  IMAD.U32 R3, R19, 0x10000, RZ ;  /* 0x0001000013037824 */ /* 0x002fcc00078e00ff */
[----:B------:R-:W1:Y:S02]  /*10eb0*/  F2I.S64.TRUNC R2, R3 ;  /* 0x0000000300027311 */ /* 0x000e64000020d900 */
[----:B-1----:R-:W-:Y:S01]  /*10ec0*/  STG.E.U8 desc[UR36][R16.64], R2 ;  /* 0x0000000210007986 */ /* 0x002fe2000c101124 */
[----:B------:R-:W-:Y:S05]  /*10ed0*/  EXIT ;  /* 0x000000000000794d */ /* 0x000fea0003800000 */
.L_x_378:
        /* <DEDUP_REMOVED lines=8> */
[----:B-1----:R-:W-:Y:S01]  /*10f60*/  STG.E.64 desc[UR36][R16.64], R2 ;  /* 0x0000000210007986 */ /* 0x002fe2000c101b24 */
[----:B------:R-:W-:Y:S05]  /*10f70*/  EXIT ;  /* 0x000000000000794d */ /* 0x000fea0003800000 */
.L_x_382:
[----:B-1----:R-:W-:-:S06]  /*10f80*/  IMAD.U32 R19, R19, 0x10000, RZ ;  /* 0x0001000013137824 */ /* 0x002fcc00078e00ff */
[----:B------:R-:W1:Y:S02]  /*10f90*/  F2I.FTZ.TRUNC.NTZ R19, R19 ;  /* 0x0000001300137305 */ /* 0x000e64000021f100 */
[----:B-1----:R-:W-:Y:S01]  /*10fa0*/  STG.E desc[UR36][R16.64], R19 ;  /* 0x0000001310007986 */ /* 0x002fe2000c101924 */
[----:B------:R-:W-:Y:S05]  /*10fb0*/  EXIT ;  /* 0x000000000000794d */ /* 0x000fea0003800000 */
.L_x_381:
[----:B-1----:R-:W-:-:S06]  /*10fc0*/  IMAD.U32 R19, R19, 0x10000, RZ ;  /* 0x0001000013137824 */ /* 0x002fcc00078e00ff */
[----:B------:R-:W1:Y:S02]  /*10fd0*/  F2I.FTZ.TRUNC.NTZ R19, R19 ;  /* 0x0000001300137305 */ /* 0x000e64000021f100 */
[----:B-1----:R-:W-:Y:S01]  /*10fe0*/  STG.E.U16 desc[UR36][R16.64], R19 ;  /* 0x0000001310007986 */ /* 0x002fe2000c101524 */
[----:B------:R-:W-:Y:S05]  /*10ff0*/  EXIT ;  /* 0x000000000000794d */ /* 0x000fea0003800000 */
.L_x_377:
[----:B------:R-:W-:-:S13]  /*11000*/  ISETP.GT.AND P0, PT, R2, 0x6, PT ;  /* 0x000000060200780c */ /* 0x000fda0003f04270 */
[----:B------:R-:W-:Y:S05]  /*11010*/  @P0 BRA `(.L_x_383) ;  /* 0x00000000002c0947 */ /* 0x000fea0003800000 */
[----:B------:R-:W-:-:S13]  /*11020*/  ISETP.NE.AND P0, PT, R2, 0x5, PT ;  /* 0x000000050200780c */ /* 0x000fda0003f05270 */
[----:B------:R-:W-:Y:S05]  /*11030*/  @!P0 BRA `(.L_x_384) ;  /* 0x0000000000148947 */ /* 0x000fea0003800000 */
[----:B------:R-:W-:-:S13]  /*11040*/  ISETP.NE.AND P0, PT, R2, 0x6, PT ;  /* 0x000000060200780c */ /* 0x000fda0003f05270 */
[----:B------:R-:W-:Y:S05]  /*11050*/  @P0 BRA `(.L_x_380) ;  /* 0x0000000800c40947 */ /* 0x000fea0003800000 */
[----:B-1----:R-:W-:-:S05]  /*11060*/  IMAD.U32 R19, R19, 0x10000, RZ ;  /* 0x0001000013137824 */ /* 0x002fca00078e00ff */
[----:B------:R-:W-:Y:S01]  /*11070*/  STG.E desc[UR36][R16.64], R19 ;  /* 0x0000001310007986 */ /* 0x000fe2000c101924 */
[----:B------:R-:W-:Y:S05]  /*11080*/  EXIT ;  /* 0x000000000000794d */ /* 0x000fea0003800000 */
.L_x_384:
[----:B-1----:R-:W-:-:S05]  /*11090*/  IMAD.U32 R0, R19, 0x10000, RZ ;  /* 0x0001000013007824 */ /* 0x002fca00078e00ff */
[----:B------:R-:W-:-:S05]  /*110a0*/  F2FP.F16.F32.PACK_AB R0, RZ, R0 ;  /* 0x00000000ff00723e */ /* 0x000fca00000000ff */
[----:B------:R-:W-:Y:S01]  /*110b0*/  STG.E.U16 desc[UR36][R16.64], R0 ;  /* 0x0000000010007986 */ /* 0x000fe2000c101524 */
[----:B------:R-:W-:Y:S05]  /*110c0*/  EXIT ;  /* 0x000000000000794d */ /* 0x000fea0003800000 */
.L_x_383:
        /* <DEDUP_REMOVED lines=8> */
[----:B------:R-:W-:Y:S01]  /*11150*/  STG.E.64 desc[UR36][R16.64], R2 ;  /* 0x0000000210007986 */ /* 0x000fe2000c101b24 */
[----:B------:R-:W-:Y:S05]  /*11160*/  EXIT ;  /* 0x000000000000794d */ /* 0x000fea0003800000 */
.L_x_386:
[----:B-1----:R-:W-:-:S05]  /*11170*/  IMAD.U32 R19, R19, 0x10000, RZ ;  /* 0x0001000013137824 */ /* 0x002fca00078e00ff */
[----:B------:R-:W-:-:S04]  /*11180*/  F2FP.F16.F32.PACK_AB R3, RZ, R19 ;  /* 0x00000013ff03723e */ /* 0x000fc800000000ff */
[----:B------:R-:W-:-:S05]  /*11190*/  PRMT R3, R3, 0x5410, RZ ;  /* 0x0000541003037816 */ /* 0x000fca00000000ff */
[----:B------:R-:W-:Y:S01]  /*111a0*/  STG.E desc[UR36][R16.64], R3 ;  /* 0x0000000310007986 */ /* 0x000fe2000c101924 */
[----:B------:R-:W-:Y:S05]  /*111b0*/  EXIT ;  /* 0x000000000000794d */ /* 0x000fea0003800000 */
.L_x_385:
[----:B-1----:R-:W-:-:S04]  /*111c0*/  IMAD.U32 R2, R19, 0x10000, RZ ;  /* 0x0001000013027824 */ /* 0x002fc800078e00ff */
[----:B------:R-:W-:-:S06]  /*111d0*/  FMUL.FTZ R2, R2, 1 ;  /* 0x3f80000002027820 */ /* 0x000fcc0000410000 */
[----:B------:R-:W1:Y:S02]  /*111e0*/  F2F.F64.F32 R2, R2 ;  /* 0x0000000200027310 */ /* 0x000e640000201800 */
[----:B-1----:R-:W-:Y:S01]  /*111f0*/  STG.E.64 desc[UR36][R16.64], R2 ;  /* 0x0000000210007986 */ /* 0x002fe2000c101b24 */
[----:B------:R-:W-:Y:S05]  /*11200*/  EXIT ;  /* 0x000000000000794d */ /* 0x000fea0003800000 */
.L_x_376:
        /* <DEDUP_REMOVED lines=11> */
[----:B------:R-:W-:Y:S01]  /*112c0*/  STG.E.U8 desc[UR36][R16.64], R3 ;  /* 0x0000000310007986 */ /* 0x000fe2000c101124 */
[----:B------:R-:W-:Y:S05]  /*112d0*/  EXIT ;  /* 0x000000000000794d */ /* 0x000fea0003800000 */
.L_x_389:
[----:B-1----:R-:W-:Y:S01]  /*112e0*/  IMAD.U32 R19, R19, 0x10000, RZ ;  /* 0x0001000013137824 */ /* 0x002fe200078e00ff */
[----:B------:R-:W-:-:S03]  /*112f0*/  CS2R R6, SRZ ;  /* 0x0000000000067805 */ /* 0x000fc6000001ff00 */
[----:B------:R-:W-:-:S06]  /*11300*/  FMUL.FTZ R4, R19, 1 ;  /* 0x3f80000013047820 */ /* 0x000fcc0000410000 */
[----:B------:R-:W1:Y:S02]  /*11310*/  F2F.F64.F32 R4, R4 ;  /* 0x0000000400047310 */ /* 0x000e640000201800 */
[----:B-1----:R-:W-:Y:S01]  /*11320*/  STG.E.128 desc[UR36][R16.64], R4 ;  /* 0x0000000410007986 */ /* 0x002fe2000c101d24 */
[----:B------:R-:W-:Y:S05]  /*11330*/  EXIT ;  /* 0x000000000000794d */ /* 0x000fea0003800000 */
.L_x_388:
        /* <DEDUP_REMOVED lines=21> */
.L_x_393:
[----:B------:R-:W-:Y:S05]  /*11490*/  BSYNC B0 ;  /* 0x0000000000007941 */ /* 0x000fea0003800000 */
.L_x_392:
[----:B------:R-:W-:-:S05]  /*114a0*/  LOP3.LUT R3, R0, R3, RZ, 0xfc, !PT ;  /* 0x0000000300037212 */ /* 0x000fca00078efcff */
[----:B------:R-:W-:Y:S01]  /*114b0*/  STG.E.U8 desc[UR36][R16.64], R3 ;  /* 0x0000000310007986 */ /* 0x000fe2000c101124 */
[----:B------:R-:W-:Y:S05]  /*114c0*/  EXIT ;  /* 0x000000000000794d */ /* 0x000fea0003800000 */
.L_x_391:
        /* <DEDUP_REMOVED lines=13> */
.L_x_395:
[----:B------:R-:W-:Y:S01]  /*115a0*/  IMAD.MOV.U32 R0, RZ, RZ, 0x7f ;  /* 0x0000007fff007424 */ /* 0x000fe200078e00ff */
[----:B------:R-:W-:-:S04]  /*115b0*/  ISETP.GT.U32.AND P0, PT, R2, 0x7f800000, PT ;  /* 0x7f8000000200780c */ /* 0x000fc80003f04070 */
[----:B------:R-:W-:-:S09]  /*115c0*/  SEL R0, R0, 0x7c, P0 ;  /* 0x0000007c00007807 */ /* 0x000fd20000000000 */
.L_x_396:
[----:B------:R-:W-:Y:S05]  /*115d0*/  BSYNC B0 ;  /* 0x0000000000007941 */ /* 0x000fea0003800000 */
.L_x_394:
[----:B------:R-:W-:-:S04]  /*115e0*/  LOP3.LUT R2, R19, 0x80000000, RZ, 0xc0, !PT ;  /* 0x8000000013027812 */ /* 0x000fc800078ec0ff */
[----:B------:R-:W-:-:S04]  /*115f0*/  SHF.R.U32.HI R3, RZ, 0x18, R2 ;  /* 0x00000018ff037819 */ /* 0x000fc80000011602 */
[----:B------:R-:W-:-:S05]  /*11600*/  LOP3.LUT R3, R0, R3, RZ, 0xfc, !PT ;  /* 0x0000000300037212 */ /* 0x000fca00078efcff */
[----:B------:R-:W-:Y:S01]  /*11610*/  STG.E.U8 desc[UR36][R16.64], R3 ;  /* 0x0000000310007986 */ /* 0x000fe2000c101124 */
[----:B------:R-:W-:Y:S05]  /*11620*/  EXIT ;  /* 0x000000000000794d */ /* 0x000fea0003800000 */
.L_x_390:
[----:B-1----:R-:W-:Y:S01]  /*11630*/  STG.E.U16 desc[UR36][R16.64], R19 ;  /* 0x0000001310007986 */ /* 0x002fe2000c101524 */
[----:B------:R-:W-:Y:S05]  /*11640*/  EXIT ;  /* 0x000000000000794d */ /* 0x000fea0003800000 */
.L_x_387:
        /* <DEDUP_REMOVED lines=10> */
[----:B-1----:R-:W-:Y:S01]  /*116f0*/  STG.E.U16 desc[UR36][R16.64], R3 ;  /* 0x0000000310007986 */ /* 0x002fe2000c101524 */
[----:B------:R-:W-:Y:S05]  /*11700*/  EXIT ;  /* 0x000000000000794d */ /* 0x000fea0003800000 */
.L_x_399:
        /* <DEDUP_REMOVED lines=17> */
.L_x_402:
[----:B------:R-:W-:-:S04]  /*11820*/  LOP3.LUT R2, R19, 0x80000000, RZ, 0xc0, !PT ;  /* 0x8000000013027812 */ /* 0x000fc800078ec0ff */
[----:B------:R-:W-:-:S04]  /*11830*/  SHF.R.U32.HI R3, RZ, 0x18, R2 ;  /* 0x00000018ff037819 */ /* 0x000fc80000011602 */
[----:B------:R-:W-:-:S04]  /*11840*/  LOP3.LUT R0, R0, R3, RZ, 0xfc, !PT ;  /* 0x0000000300007212 */ /* 0x000fc800078efcff */
[----:B------:R-:W-:-:S07]  /*11850*/  PRMT R8, R0, 0x7610, R8 ;  /* 0x0000761000087816 */ /* 0x000fce0000000008 */
.L_x_401:
[----:B------:R-:W-:Y:S05]  /*11860*/  BSYNC B0 ;  /* 0x0000000000007941 */ /* 0x000fea0003800000 */
.L_x_400:
[----:B------:R-:W-:Y:S01]  /*11870*/  STG.E.U8 desc[UR36][R16.64], R8 ;  /* 0x0000000810007986 */ /* 0x000fe2000c101124 */
[----:B------:R-:W-:Y:S05]  /*11880*/  EXIT ;  /* 0x000000000000794d */ /* 0x000fea0003800000 */
.L_x_398:
        /* <DEDUP_REMOVED lines=17> */
.L_x_405:
[----:B------:R-:W-:-:S04]  /*119a0*/  LOP3.LUT R2, R19, 0x80000000, RZ, 0xc0, !PT ;  /* 0x8000000013027812 */ /* 0x000fc800078ec0ff */
[----:B------:R-:W-:-:S04]  /*119b0*/  SHF.R.U32.HI R3, RZ, 0x18, R2 ;  /* 0x00000018ff037819 */ /* 0x000fc80000011602 */
[----:B------:R-:W-:-:S04]  /*119c0*/  LOP3.LUT R0, R0, R3, RZ, 0xfc, !PT ;  /* 0x0000000300007212 */ /* 0x000fc800078efcff */
[----:B------:R-:W-:-:S07]  /*119d0*/  PRMT R8, R0, 0x7610, R8 ;  /* 0x0000761000087816 */ /* 0x000fce0000000008 */
.L_x_404:
[----:B------:R-:W-:Y:S05]  /*119e0*/  BSYNC B0 ;  /* 0x0000000000007941 */ /* 0x000fea0003800000 */
.L_x_403:
[----:B------:R-:W-:Y:S01]  /*119f0*/  STG.E.U8 desc[UR36][R16.64], R8 ;  /* 0x0000000810007986 */ /* 0x000fe2000c101124 */
[----:B------:R-:W-:Y:S05]  /*11a00*/  EXIT ;  /* 0x000000000000794d */ /* 0x000fea0003800000 */
.L_x_397:
[----:B------:R-:W-:-:S13]  /*11a10*/  ISETP.NE.AND P0, PT, R2, 0x1c, PT ;  /* 0x0000001c0200780c */ /* 0x000fda0003f05270 */
[----:B------:R-:W-:Y:S05]  /*11a20*/  @!P0 BRA `(.L_x_406) ;  /* 0x0000000000a48947 */ /* 0x000fea0003800000 */
[----:B------:R-:W-:-:S13]  /*11a30*/  ISETP.NE.AND P0, PT, R2, 0x1d, PT ;  /* 0x0000001d0200780c */ /* 0x000fda0003f05270 */
[----:B------:R-:W-:Y:S05]  /*11a40*/  @!P0 BRA `(.L_x_407) ;  /* 0x00000000008c8947 */ /* 0x000fea0003800000 */
[----:B------:R-:W-:-:S13]  /*11a50*/  ISETP.NE.AND P0, PT, R2, 0x2c, PT ;  /* 0x0000002c0200780c */ /* 0x000fda0003f05270 */
[----:B------:R-:W-:Y:S05]  /*11a60*/  @P0 BRA `(.L_x_380) ;  /* 0x0000000000400947 */ /* 0x000fea0003800000 */
[----:B-1----:R-:W-:Y:S02]  /*11a70*/  IMAD.U32 R19, R19, 0x10000, RZ ;  /* 0x0001000013137824 */ /* 0x002fe400078e00ff */
        /* <DEDUP_REMOVED lines=13> */
[----:B------:R-:W-:Y:S01]  /*11b50*/  STG.E.U8 desc[UR36][R16.64], R3 ;  /* 0x0000000310007986 */ /* 0x000fe2000c101124 */
[----:B------:R-:W-:Y:S05]  /*11b60*/  EXIT ;  /* 0x000000000000794d */ /* 0x000fea0003800000 */
.L_x_380:
[----:B------:R-:W-:Y:S01]  /*11b70*/  MOV R0, 0x0 ;  /* 0x0000000000007802 */ /* 0x000fe20000000f00 */
[----:B------:R-:W-:Y:S01]  /*11b80*/  ULDC.64 UR4, c[0x4][0x128] ;  /* 0x01004a0000047ab9 */ /* 0x000fe20000000a00 */
[----:B------:R-:W-:Y:S01]  /*11b90*/  ULDC.64 UR6, c[0x4][0x40] ;  /* 0x0100100000067ab9 */ /* 0x000fe20000000a00 */
[----:B------:R-:W-:Y:S01]  /*11ba0*/  IMAD.U32 R4, RZ, RZ, UR4 ;  /* 0x00000004ff047e24 */ /* 0x000fe2000f8e00ff */
[----:B------:R2:W3:Y:S01]  /*11bb0*/  LDC.64 R2, c[0x4][R0] ;  /* 0x0100000000027b82 */ /* 0x0004e20000000a00 */
        /* <DEDUP_REMOVED lines=8> */
[----:B--2---:R-:W-:-:S07]  /*11c40*/  IMAD.MOV.U32 R13, RZ, RZ, RZ ;  /* 0x000000ffff0d7224 */ /* 0x004fce00078e00ff */
[----:B------:R-:W-:-:S07]  /*11c50*/  LEPC R20, `(.L_x_408) ;  /* 0x000000001014794e */ /* 0x000fce0000000000 */
[----:B01-3--:R-:W-:Y:S05]  /*11c60*/  CALL.ABS.NOINC R2 ;  /* 0x0000000002007343 */ /* 0x00bfea0003c00000 */
.L_x_408:
[----:B------:R-:W-:Y:S05]  /*11c70*/  EXIT ;  /* 0x000000000000794d */ /* 0x000fea0003800000 */
.L_x_407:
[----:B-1----:R-:W-:-:S06]  /*11c80*/  IMAD.U32 R2, R19, 0x10000, RZ ;  /* 0x0001000013027824 */ /* 0x002fcc00078e00ff */
[----:B------:R-:W1:Y:S02]  /*11c90*/  F2I.U64.TRUNC R2, R2 ;  /* 0x0000000200027311 */ /* 0x000e64000020d800 */
[----:B-1----:R-:W-:Y:S01]  /*11ca0*/  STG.E.64 desc[UR36][R16.64], R2 ;  /* 0x0000000210007986 */ /* 0x002fe2000c101b24 */
[----:B------:R-:W-:Y:S05]  /*11cb0*/  EXIT ;  /* 0x000000000000794d */ /* 0x000fea0003800000 */
.L_x_406:
[----:B-1----:R-:W-:-:S06]  /*11cc0*/  IMAD.U32 R19, R19, 0x10000, RZ ;  /* 0x0001000013137824 */ /* 0x002fcc00078e00ff */
[----:B------:R-:W1:Y:S02]  /*11cd0*/  F2I.FTZ.U32.TRUNC.NTZ R19, R19 ;  /* 0x0000001300137305 */ /* 0x000e64000021f000 */
[----:B-1----:R-:W-:Y:S01]  /*11ce0*/  STG.E desc[UR36][R16.64], R19 ;  /* 0x0000001310007986 */ /* 0x002fe2000c101924 */
[----:B------:R-:W-:Y:S05]  /*11cf0*/  EXIT ;  /* 0x000000000000794d */ /* 0x000fea0003800000 */
.L_x_409:
[----:B------:R-:W-:-:S00]  /*11d00*/  BRA `(.L_x_409) ;  /* 0xfffffffc00fc7947 */ /* 0x000fc0000383ffff */
[----:B------:R-:W-:-:S00]  /*11d10*/  NOP ;  /* 0x0000000000007918 */ /* 0x000fc00000000000 */
        /* <DEDUP_REMOVED lines=14> */
.L_x_7904:


//--------------------- .text._ZN2at6native27unrolled_elementwise_kernelIZZZNS0_65_GLOBAL__N__cd49fe81_27_ActivationSoftplusKernel_cu_f5210f67_354524softplus_backward_kernelERNS_18TensorIteratorBaseERKN3c106ScalarES8_ENKUlvE_clEvENKUlvE2_clEvEUlNS5_8BFloat16ESB_E_St5arrayIPcLm3EELi4E23TrivialOffsetCalculatorILi2EjESG_ILi1EjENS0_6memory12LoadWithCastILi2EEENSJ_13StoreWithCastILi1EEEEEviT_T0_T2_T3_T4_T5_ --------------------------
	.section	.text._ZN2at6native27unrolled_elementwise_kernelIZZZNS0_65_GLOBAL__N__cd49fe81_27_ActivationSoftplusKernel_cu_f5210f67_354524softplus_backward_kernelERNS_18TensorIteratorBaseERKN3c106ScalarES8_ENKUlvE_clEvENKUlvE2_clEvEUlNS5_8BFloat16ESB_E_St5arrayIPcLm3EELi4E23TrivialOffsetCalculatorILi2EjESG_ILi1EjENS0_6memory12LoadWithCastILi2EEENSJ_13StoreWithCastILi1EEEEEviT_T0_T2_T3_T4_T5_,"ax",@progbits
	.align	128
        .global         _ZN2at6native27unrolled_elementwise_kernelIZZZNS0_65_GLOBAL__N__cd49fe81_27_ActivationSoftplusKernel_cu_f5210f67_354524softplus_backward_kernelERNS_18TensorIteratorBaseERKN3c106ScalarES8_ENKUlvE_clEvENKUlvE2_clEvEUlNS5_8BFloat16ESB_E_St5arrayIPcLm3EELi4E23TrivialOffsetCalculatorILi2EjESG_ILi1EjENS0_6memory12LoadWithCastILi2EEENSJ_13StoreWithCastILi1EEEEEviT_T0_T2_T3_T4_T5_
        .type           _ZN2at6native27unrolled_elementwise_kernelIZZZNS0_65_GLOBAL__N__cd49fe81_27_ActivationSoftplusKernel_cu_f5210f67_354524softplus_backward_kernelERNS_18TensorIteratorBaseERKN3c106ScalarES8_ENKUlvE_clEvENKUlvE2_clEvEUlNS5_8BFloat16ESB_E_St5arrayIPcLm3EELi4E23TrivialOffsetCalculatorILi2EjESG_ILi1EjENS0_6memory12LoadWithCastILi2EEENSJ_13StoreWithCastILi1EEEEEviT_T0_T2_T3_T4_T5_,@function
        .size           _ZN2at6native27unrolled_elementwise_kernelIZZZNS0_65_GLOBAL__N__cd49fe81_27_ActivationSoftplusKernel_cu_f5210f67_354524softplus_backward_kernelERNS_18TensorIteratorBaseERKN3c106ScalarES8_ENKUlvE_clEvENKUlvE2_clEvEUlNS5_8BFloat16ESB_E_St5arrayIPcLm3EELi4E23TrivialOffsetCalculatorILi2EjESG_ILi1EjENS0_6memory12LoadWithCastILi2EEENSJ_13StoreWithCastILi1EEEEEviT_T0_T2_T3_T4_T5_,(.L_x_7905 - _ZN2at6native27unrolled_elementwise_kernelIZZZNS0_65_GLOBAL__N__cd49fe81_27_ActivationSoftplusKernel_cu_f5210f67_354524softplus_backward_kernelERNS_18TensorIteratorBaseERKN3c106ScalarES8_ENKUlvE_clEvENKUlvE2_clEvEUlNS5_8BFloat16ESB_E_St5arrayIPcLm3EELi4E23TrivialOffsetCalculatorILi2EjESG_ILi1EjENS0_6memory12LoadWithCastILi2EEENSJ_13StoreWithCastILi1EEEEEviT_T0_T2_T3_T4_T5_)
        .other          _ZN2at6native27unrolled_elementwise_kernelIZZZNS0_65_GLOBAL__N__cd49fe81_27_ActivationSoftplusKernel_cu_f5210f67_354524softplus_backward_kernelERNS_18TensorIteratorBaseERKN3c106ScalarES8_ENKUlvE_clEvENKUlvE2_clEvEUlNS5_8BFloat16ESB_E_St5arrayIPcLm3EELi4E23TrivialOffsetCalculatorILi2EjESG_ILi1EjENS0_6memory12LoadWithCastILi2EEENSJ_13StoreWithCastILi1EEEEEviT_T0_T2_T3_T4_T5_,@"STO_CUDA_ENTRY STV_DEFAULT"
_ZN2at6native27unrolled_elementwise_kernelIZZZNS0_65_GLOBAL__N__cd49fe81_27_ActivationSoftplusKernel_cu_f5210f67_354524softplus_backward_kernelERNS_18TensorIteratorBaseERKN3c106ScalarES8_ENKUlvE_clEvENKUlvE2_clEvEUlNS5_8BFloat16ESB_E_St5arrayIPcLm3EELi4E23TrivialOffsetCalculatorILi2EjESG_ILi1EjENS0_6memory12LoadWithCastILi2EEENSJ_13StoreWithCastILi1EEEEEviT_T0_T2_T3_T4_T5_:
.text._ZN2at6native27unrolled_elementwise_kernelIZZZNS0_65_GLOBAL__N__cd49fe81_27_ActivationSoftplusKernel_cu_f5210f67_354524softplus_backward_kernelERNS_18TensorIteratorBaseERKN3c106ScalarES8_ENKUlvE_clEvENKUlvE2_clEvEUlNS5_8BFloat16ESB_E_St5arrayIPcLm3EELi4E23TrivialOffsetCalculatorILi2EjESG_ILi1EjENS0_6memory12LoadWithCastILi2EEENSJ_13StoreWithCastILi1EEEEEviT_T0_T2_T3_T4_T5_:
[----:B------:R-:W0:Y:S01]  /*0000*/  LDC R1, c[0x0][0x28] ;  /* 0x00000a00ff017b82 */ /* 0x000e220000000800 */
[----:B------:R-:W1:Y:S07]  /*0010*/  S2R R2, SR_CTAID.X ;  /* 0x0000000000027919 */ /* 0x000e6e0000002500 */
[----:B------:R-:W1:Y:S01]  /*0020*/  LDC R3, c[0x0][0x210] ;  /* 0x00008400ff037b82 */ /* 0x000e620000000800 */
[----:B------:R-:W-:Y:S01]  /*0030*/  ULDC.64 UR36, c[0x0][0x208] ;  /* 0x0000820000247ab9 */ /* 0x000fe20000000a00 */
[----:B------:R-:W-:Y:S01]  /*0040*/  BSSY B6, `(.L_x_410) ;  /* 0x0000224000067945 */ /* 0x000fe20003800000 */
[----:B------:R-:W2:Y:S01]  /*0050*/  S2R R23, SR_TID.X ;  /* 0x0000000000177919 */ /* 0x000ea20000002100 */
[----:B------:R-:W-:-:S02]  /*0060*/  PRMT R28, RZ, 0x7610, R28 ;  /* 0x00007610ff1c7816 */ /* 0x000fc4000000001c */
[----:B------:R-:W-:Y:S02]  /*0070*/  PRMT R22, RZ, 0x7610, R22 ;  /* 0x00007610ff167816 */ /* 0x000fe40000000016 */
[----:B------:R-:W3:Y:S01]  /*0080*/  LDC.U8 R17, c[0x0][0x244] ;  /* 0x00009100ff117b82 */ /* 0x000ee20000000000 */
[----:B------:R-:W-:-:S07]  /*0090*/  PRMT R26, RZ, 0x7610, R26 ;  /* 0x00007610ff1a7816 */ /* 0x000fce000000001a */
[----:B------:R-:W4:Y:S01]  /*00a0*/  LDC.U8 R18, c[0x0][0x245] ;  /* 0x00009140ff127b82 */ /* 0x000f220000000000 */
[----:B-1----:R-:W-:-:S05]  /*00b0*/  IMAD R16, R2, -0x200, R3 ;  /* 0xfffffe0002107824 */ /* 0x002fca00078e0203 */
[----:B--2---:R-:W-:-:S13]  /*00c0*/  ISETP.GE.AND P0, PT, R23, R16, PT ;  /* 0x000000101700720c */ /* 0x004fda0003f06270 */
[----:B0--34-:R-:W-:Y:S05]  /*00d0*/  @P0 BRA `(.L_x_411) ;  /* 0x0000002000680947 */ /* 0x019fea0003800000 */
[----:B------:R-:W0:Y:S01]  /*00e0*/  LDC.64 R4, c[0x0][0x230] ;  /* 0x00008c00ff047b82 */ /* 0x000e220000000a00 */
[----:B------:R-:W-:Y:S01]  /*00f0*/  PRMT R0, R17, 0x9910, RZ ;  /* 0x0000991011007816 */ /* 0x000fe200000000ff */
[----:B------:R-:W-:Y:S01]  /*0100*/  IMAD R19, R2, 0x200, R23 ;  /* 0x0000020002137824 */ /* 0x000fe200078e0217 */
[----:B------:R-:W-:Y:S02]  /*0110*/  ULDC UR4, c[0x0][0x248] ;  /* 0x0000920000047ab9 */ /* 0x000fe40000000800 */
[----:B------:R-:W-:Y:S01]  /*0120*/  ISETP.GT.AND P0, PT, R0, 0x9, PT ;  /* 0x000000090000780c */ /* 0x000fe20003f04270 */
[----:B------:R-:W-:-:S05]  /*0130*/  IMAD R3, R19, UR4, RZ ;  /* 0x0000000413037c24 */ /* 0x000fca000f8e02ff */
[----:B0-----:R-:W-:-:S05]  /*0140*/  IADD3 R4, P1, R3, R4, RZ ;  /* 0x0000000403047210 */ /* 0x001fca0007f3e0ff */
[----:B------:R-:W-:Y:S02]  /*0150*/  IMAD.X R5, RZ, RZ, R5, P1 ;  /* 0x000000ffff057224 */ /* 0x000fe400008e0605 */
[----:B------:R-:W-:Y:S06]  /*0160*/  @P0 BRA `(.L_x_412) ;  /* 0x0000000400300947 */ /* 0x000fec0003800000 */
        /* <DEDUP_REMOVED lines=13> */
.L_x_415:
[----:B------:R-:W2:Y:S02]  /*0240*/  LDG.E.U8 R4, desc[UR36][R4.64] ;  /* 0x0000002404047981 */ /* 0x000ea4000c1e1100 */
[----:B--2---:R-:W-:-:S04]  /*0250*/  I2FP.F32.U32 R0, R4 ;  /* 0x0000000400007245 */ /* 0x004fc80000201000 */
[----:B------:R-:W-:-:S04]  /*0260*/  F2FP.BF16.F32.PACK_AB R0, RZ, R0 ;  /* 0x00000000ff00723e */ /* 0x000fc800000010ff */
[----:B------:R-:W-:Y:S01]  /*0270*/  PRMT R22, R0, 0x7610, R22 ;  /* 0x0000761000167816 */ /* 0x000fe20000000016 */
[----:B------:R-:W-:Y:S06]  /*0280*/  BRA `(.L_x_417) ;  /* 0x0000000c00c87947 */ /* 0x000fec0003800000 */
.L_x_414:
        /* <DEDUP_REMOVED lines=11> */
.L_x_419:
[----:B------:R-:W2:Y:S02]  /*0340*/  LDG.E R4, desc[UR36][R4.64] ;  /* 0x0000002404047981 */ /* 0x000ea4000c1e1900 */
[----:B--2---:R-:W-:-:S04]  /*0350*/  I2FP.F32.S32 R0, R4 ;  /* 0x0000000400007245 */ /* 0x004fc80000201400 */
[----:B------:R-:W-:-:S04]  /*0360*/  F2FP.BF16.F32.PACK_AB R0, RZ, R0 ;  /* 0x00000000ff00723e */ /* 0x000fc800000010ff */
[----:B------:R-:W-:Y:S01]  /*0370*/  PRMT R22, R0, 0x7610, R22 ;  /* 0x0000761000167816 */ /* 0x000fe20000000016 */
[----:B------:R-:W-:Y:S06]  /*0380*/  BRA `(.L_x_417) ;  /* 0x0000000c00887947 */ /* 0x000fec0003800000 */
.L_x_418:
[----:B------:R-:W2:Y:S02]  /*0390*/  LDG.E.U16 R4, desc[UR36][R4.64] ;  /* 0x0000002404047981 */ /* 0x000ea4000c1e1500 */
[----:B--2---:R-:W0:Y:S02]  /*03a0*/  I2F.S16 R0, R4 ;  /* 0x0000000400007306 */ /* 0x004e240000101400 */
[----:B0-----:R-:W-:-:S04]  /*03b0*/  F2FP.BF16.F32.PACK_AB R0, RZ, R0 ;  /* 0x00000000ff00723e */ /* 0x001fc800000010ff */
[----:B------:R-:W-:Y:S01]  /*03c0*/  PRMT R22, R0, 0x7610, R22 ;  /* 0x0000761000167816 */ /* 0x000fe20000000016 */
[----:B------:R-:W-:Y:S06]  /*03d0*/  BRA `(.L_x_417) ;  /* 0x0000000c00747947 */ /* 0x000fec0003800000 */
.L_x_413:
        /* <DEDUP_REMOVED lines=9> */
.L_x_421:
[----:B------:R-:W2:Y:S02]  /*0470*/  LDG.E.U16 R0, desc[UR36][R4.64] ;  /* 0x0000002404007981 */ /* 0x000ea4000c1e1500 */
[----:B--2---:R-:W-:-:S05]  /*0480*/  HADD2.F32 R0, -RZ, R0.H0_H0 ;  /* 0x20000000ff007230 */ /* 0x004fca0000004100 */
[----:B------:R-:W-:-:S04]  /*0490*/  F2FP.BF16.F32.PACK_AB R0, RZ, R0 ;  /* 0x00000000ff00723e */ /* 0x000fc800000010ff */
[----:B------:R-:W-:Y:S01]  /*04a0*/  PRMT R22, R0, 0x7610, R22 ;  /* 0x0000761000167816 */ /* 0x000fe20000000016 */
[----:B------:R-:W-:Y:S06]  /*04b0*/  BRA `(.L_x_417) ;  /* 0x0000000c003c7947 */ /* 0x000fec0003800000 */
.L_x_420:
        /* <DEDUP_REMOVED lines=9> */
.L_x_423:
[----:B------:R-:W2:Y:S02]  /*0550*/  LDG.E.U16 R4, desc[UR36][R4.64] ;  /* 0x0000002404047981 */ /* 0x000ea4000c1e1500 */
[----:B--2---:R-:W-:-:S05]  /*0560*/  HADD2.F32 R0, -RZ, R4.H0_H0 ;  /* 0x20000004ff007230 */ /* 0x004fca0000004100 */
[----:B------:R-:W-:-:S04]  /*0570*/  F2FP.BF16.F32.PACK_AB R0, RZ, R0 ;  /* 0x00000000ff00723e */ /* 0x000fc800000010ff */
[----:B------:R-:W-:Y:S01]  /*0580*/  PRMT R22, R0, 0x7610, R22 ;  /* 0x0000761000167816 */ /* 0x000fe20000000016 */
[----:B------:R-:W-:Y:S06]  /*0590*/  BRA `(.L_x_417) ;  /* 0x0000000c00047947 */ /* 0x000fec0003800000 */
.L_x_422:
        /* <DEDUP_REMOVED lines=9> */
.L_x_412:
        /* <DEDUP_REMOVED lines=14> */
.L_x_426:
        /* <DEDUP_REMOVED lines=9> */
.L_x_425:
        /* <DEDUP_REMOVED lines=28> */
.L_x_428:
[----:B------:R-:W2:Y:S02]  /*0960*/  LDG.E.U8 R4, desc[UR36][R4.64] ;  /* 0x0000002404047981 */ /* 0x000ea4000c1e1100 */
[----:B--2---:R-:W-:-:S05]  /*0970*/  IMAD.SHL.U32 R0, R4, 0x2000000, RZ ;  /* 0x0200000004007824 */ /* 0x004fca00078e00ff */
[----:B------:R-:W-:-:S13]  /*0980*/  ISETP.GE.U32.AND P0, PT, R0, 0x8000000, PT ;  /* 0x080000000000780c */ /* 0x000fda0003f06070 */
[C---:B------:R-:W-:Y:S02]  /*0990*/  @!P0 IMAD.SHL.U32 R0, R4.reuse, 0x100, RZ ;  /* 0x0000010004008824 */ /* 0x040fe400078e00ff */
[----:B------:R-:W-:-:S03]  /*09a0*/  @P0 IMAD.SHL.U32 R3, R4, 0x200000, RZ ;  /* 0x0020000004030824 */ /* 0x000fc600078e00ff */
[----:B------:R-:W-:Y:S02]  /*09b0*/  @!P0 LOP3.LUT R0, R0, 0x7f00, RZ, 0xc0, !PT ;  /* 0x00007f0000008812 */ /* 0x000fe400078ec0ff */
[----:B------:R-:W-:Y:S02]  /*09c0*/  @P0 LOP3.LUT R3, R3, 0x70000000, RZ, 0xfc, !PT ;  /* 0x7000000003030812 */ /* 0x000fe400078efcff */
[----:B------:R-:W-:-:S03]  /*09d0*/  @!P0 LOP3.LUT R0, R0, 0x3f000000, RZ, 0xfc, !PT ;  /* 0x3f00000000008812 */ /* 0x000fc600078efcff */
[----:B------:R-:W-:Y:S02]  /*09e0*/  @P0 FMUL.FTZ R3, R3, 1.9259299443872358531e-34 ;  /* 0x0780000003030820 */ /* 0x000fe40000410000 */
[----:B------:R-:W-:Y:S01]  /*09f0*/  @!P0 FADD.FTZ R3, R0, -0.5 ;  /* 0xbf00000000038421 */ /* 0x000fe20000010000 */
[----:B------:R-:W-:-:S05]  /*0a00*/  IMAD.SHL.U32 R0, R4, 0x1000000, RZ ;  /* 0x0100000004007824 */ /* 0x000fca00078e00ff */
[----:B------:R-:W-:-:S04]  /*0a10*/  LOP3.LUT R0, R3, 0x80000000, R0, 0xf8, !PT ;  /* 0x8000000003007812 */ /* 0x000fc800078ef800 */
[----:B------:R-:W-:-:S04]  /*0a20*/  F2FP.BF16.F32.PACK_AB R0, RZ, R0 ;  /* 0x00000000ff00723e */ /* 0x000fc800000010ff */
[----:B------:R-:W-:Y:S01]  /*0a30*/  PRMT R22, R0, 0x7610, R22 ;  /* 0x0000761000167816 */ /* 0x000fe20000000016 */
[----:B------:R-:W-:Y:S06]  /*0a40*/  BRA `(.L_x_417) ;  /* 0x0000000400d87947 */ /* 0x000fec0003800000 */
.L_x_427:
[----:B------:R0:W5:Y:S01]  /*0a50*/  LDG.E.U16 R22, desc[UR36][R4.64] ;  /* 0x0000002404167981 */ /* 0x000162000c1e1500 */
[----:B------:R-:W-:Y:S05]  /*0a60*/  BRA `(.L_x_417) ;  /* 0x0000000400d07947 */ /* 0x000fea0003800000 */
.L_x_424:
        /* <DEDUP_REMOVED lines=13> */
.L_x_431:
        /* <DEDUP_REMOVED lines=21> */
.L_x_435:
[----:B------:R-:W-:Y:S05]  /*0c90*/  BSYNC B1 ;  /* 0x0000000000017941 */ /* 0x000fea0003800000 */
.L_x_434:
[----:B------:R-:W-:Y:S01]  /*0ca0*/  LEA R5, R0, 0x3b800000, 0x17 ;  /* 0x3b80000000057811 */ /* 0x000fe200078eb8ff */
[----:B------:R-:W-:-:S05]  /*0cb0*/  IMAD.SHL.U32 R0, R3, 0x100000, RZ ;  /* 0x0010000003007824 */ /* 0x000fca00078e00ff */
[----:B------:R-:W-:-:S07]  /*0cc0*/  LOP3.LUT R0, R5, R0, R6, 0xfe, !PT ;  /* 0x0000000005007212 */ /* 0x000fce00078efe06 */
.L_x_433:
[----:B------:R-:W-:Y:S05]  /*0cd0*/  BSYNC B0 ;  /* 0x0000000000007941 */ /* 0x000fea0003800000 */
.L_x_432:
[----:B------:R-:W-:-:S04]  /*0ce0*/  F2FP.BF16.F32.PACK_AB R0, RZ, R0 ;  /* 0x00000000ff00723e */ /* 0x000fc800000010ff */
[----:B------:R-:W-:Y:S01]  /*0cf0*/  PRMT R22, R0, 0x7610, R22 ;  /* 0x0000761000167816 */ /* 0x000fe20000000016 */
[----:B------:R-:W-:Y:S06]  /*0d00*/  BRA `(.L_x_417) ;  /* 0x0000000400287947 */ /* 0x000fec0003800000 */
.L_x_430:
        /* <DEDUP_REMOVED lines=21> */
.L_x_439:
[----:B------:R-:W-:Y:S05]  /*0e60*/  BSYNC B1 ;  /* 0x0000000000017941 */ /* 0x000fea0003800000 */
.L_x_438:
[----:B------:R-:W-:Y:S01]  /*0e70*/  LEA R5, R0, 0x37800000, 0x17 ;  /* 0x3780000000057811 */ /* 0x000fe200078eb8ff */
[----:B------:R-:W-:-:S05]  /*0e80*/  IMAD.SHL.U32 R0, R3, 0x200000, RZ ;  /* 0x0020000003007824 */ /* 0x000fca00078e00ff */
[----:B------:R-:W-:-:S07]  /*0e90*/  LOP3.LUT R0, R5, R0, R6, 0xfe, !PT ;  /* 0x0000000005007212 */ /* 0x000fce00078efe06 */
.L_x_437:
[----:B------:R-:W-:Y:S05]  /*0ea0*/  BSYNC B0 ;  /* 0x0000000000007941 */ /* 0x000fea0003800000 */
.L_x_436:
[----:B------:R-:W-:-:S04]  /*0eb0*/  F2FP.BF16.F32.PACK_AB R0, RZ, R0 ;  /* 0x00000000ff00723e */ /* 0x000fc800000010ff */
[----:B------:R-:W-:Y:S01]  /*0ec0*/  PRMT R22, R0, 0x7610, R22 ;  /* 0x0000761000167816 */ /* 0x000fe20000000016 */
[----:B------:R-:W-:Y:S06]  /*0ed0*/  BRA `(.L_x_417) ;  /* 0x0000000000b47947 */ /* 0x000fec0003800000 */
.L_x_429:
        /* <DEDUP_REMOVED lines=14> */
.L_x_443:
[----:B------:R-:W-:Y:S05]  /*0fc0*/  BSYNC B0 ;  /* 0x0000000000007941 */ /* 0x000fea0003800000 */
.L_x_442:
[----:B------:R-:W-:-:S04]  /*0fd0*/  F2FP.BF16.F32.PACK_AB R0, RZ, R0 ;  /* 0x00000000ff00723e */ /* 0x000fc800000010ff */
[----:B------:R-:W-:Y:S01]  /*0fe0*/  PRMT R22, R0, 0x7610, R22 ;  /* 0x0000761000167816 */ /* 0x000fe20000000016 */
[----:B------:R-:W-:Y:S06]  /*0ff0*/  BRA `(.L_x_417) ;  /* 0x00000000006c7947 */ /* 0x000fec0003800000 */
.L_x_416:
        /* <DEDUP_REMOVED lines=16> */
.L_x_444:
[----:B------:R-:W-:Y:S01]  /*1100*/  PRMT R22, RZ, 0x7610, R22 ;  /* 0x00007610ff167816 */ /* 0x000fe20000000016 */
[----:B------:R-:W-:Y:S06]  /*1110*/  BRA `(.L_x_417) ;  /* 0x0000000000247947 */ /* 0x000fec0003800000 */
.L_x_441:
[----:B------:R-:W2:Y:S02]  /*1120*/  LDG.E.64 R4, desc[UR36][R4.64] ;  /* 0x0000002404047981 */ /* 0x000ea4000c1e1b00 */
[----:B--2---:R-:W0:Y:S02]  /*1130*/  I2F.U64 R0, R4 ;  /* 0x0000000400007312 */ /* 0x004e240000301000 */
[----:B0-----:R-:W-:-:S04]  /*1140*/  F2FP.BF16.F32.PACK_AB R0, RZ, R0 ;  /* 0x00000000ff00723e */ /* 0x001fc800000010ff */
[----:B------:R-:W-:Y:S01]  /*1150*/  PRMT R22, R0, 0x7610, R22 ;  /* 0x0000761000167816 */ /* 0x000fe20000000016 */
[----:B------:R-:W-:Y:S06]  /*1160*/  BRA `(.L_x_417) ;  /* 0x0000000000107947 */ /* 0x000fec0003800000 */
.L_x_440:
[----:B------:R-:W2:Y:S02]  /*1170*/  LDG.E R4, desc[UR36][R4.64] ;  /* 0x0000002404047981 */ /* 0x000ea4000c1e1900 */
[----:B--2---:R-:W-:-:S04]  /*1180*/  I2FP.F32.U32 R0, R4 ;  /* 0x0000000400007245 */ /* 0x004fc80000201000 */
[----:B------:R-:W-:-:S04]  /*1190*/  F2FP.BF16.F32.PACK_AB R0, RZ, R0 ;  /* 0x00000000ff00723e */ /* 0x000fc800000010ff */
[----:B------:R-:W-:-:S07]  /*11a0*/  PRMT R22, R0, 0x7610, R22 ;  /* 0x0000761000167816 */ /* 0x000fce0000000016 */
.L_x_417:
[----:B0-----:R-:W0:Y:S01]  /*11b0*/  LDC.64 R4, c[0x0][0x238] ;  /* 0x00008e00ff047b82 */ /* 0x001e220000000a00 */
[----:B------:R-:W-:Y:S01]  /*11c0*/  PRMT R0, R18, 0x9910, RZ ;  /* 0x0000991012007816 */ /* 0x000fe200000000ff */
[----:B------:R-:W-:Y:S02]  /*11d0*/  ULDC UR4, c[0x0][0x24c] ;  /* 0x0000930000047ab9 */ /* 0x000fe40000000800 */
[----:B------:R-:W-:Y:S01]  /*11e0*/  IMAD R19, R19, UR4, RZ ;  /* 0x0000000413137c24 */ /* 0x000fe2000f8e02ff */
[----:B------:R-:W-:-:S04]  /*11f0*/  ISETP.GT.AND P0, PT, R0, 0x9, PT ;  /* 0x000000090000780c */ /* 0x000fc80003f04270 */
[----:B0-----:R-:W-:-:S05]  /*1200*/  IADD3 R4, P1, R19, R4, RZ ;  /* 0x0000000413047210 */ /* 0x001fca0007f3e0ff */
[----:B------:R-:W-:-:S04]  /*1210*/  IMAD.X R5, RZ, RZ, R5, P1 ;  /* 0x000000ffff057224 */ /* 0x000fc800008e0605 */
        /* <DEDUP_REMOVED lines=14> */
.L_x_448:
[----:B------:R-:W2:Y:S02]  /*1300*/  LDG.E.U8 R4, desc[UR36][R4.64] ;  /* 0x0000002404047981 */ /* 0x000ea4000c1e1100 */
[----:B--2---:R-:W-:-:S04]  /*1310*/  I2FP.F32.U32 R0, R4 ;  /* 0x0000000400007245 */ /* 0x004fc80000201000 */
[----:B------:R-:W-:-:S04]  /*1320*/  F2FP.BF16.F32.PACK_AB R0, RZ, R0 ;  /* 0x00000000ff00723e */ /* 0x000fc800000010ff */
[----:B------:R-:W-:Y:S01]  /*1330*/  PRMT R26, R0, 0x7610, R26 ;  /* 0x00007610001a7816 */ /* 0x000fe2000000001a */
[----:B------:R-:W-:Y:S06]  /*1340*/  BRA `(.L_x_450) ;  /* 0x0000000c00c87947 */ /* 0x000fec0003800000 */
.L_x_447:
        /* <DEDUP_REMOVED lines=11> */
.L_x_452:
[----:B------:R-:W2:Y:S02]  /*1400*/  LDG.E R4, desc[UR36][R4.64] ;  /* 0x0000002404047981 */ /* 0x000ea4000c1e1900 */
[----:B--2---:R-:W-:-:S04]  /*1410*/  I2FP.F32.S32 R0, R4 ;  /* 0x0000000400007245 */ /* 0x004fc80000201400 */
[----:B------:R-:W-:-:S04]  /*1420*/  F2FP.BF16.F32.PACK_AB R0, RZ, R0 ;  /* 0x00000000ff00723e */ /* 0x000fc800000010ff */
[----:B------:R-:W-:Y:S01]  /*1430*/  PRMT R26, R0, 0x7610, R26 ;  /* 0x00007610001a7816 */ /* 0x000fe2000000001a */
[----:B------:R-:W-:Y:S06]  /*1440*/  BRA `(.L_x_450) ;  /* 0x0000000c00887947 */ /* 0x000fec0003800000 */
.L_x_451:
[----:B------:R-:W2:Y:S02]  /*1450*/  LDG.E.U16 R4, desc[UR36][R4.64] ;  /* 0x0000002404047981 */ /* 0x000ea4000c1e1500 */
[----:B--2---:R-:W0:Y:S02]  /*1460*/  I2F.S16 R0, R4 ;  /* 0x0000000400007306 */ /* 0x004e240000101400 */
[----:B0-----:R-:W-:-:S04]  /*1470*/  F2FP.BF16.F32.PACK_AB R0, RZ, R0 ;  /* 0x00000000ff00723e */ /* 0x001fc800000010ff */
[----:B------:R-:W-:Y:S01]  /*1480*/  PRMT R26, R0, 0x7610, R26 ;  /* 0x00007610001a7816 */ /* 0x000fe2000000001a */
[----:B------:R-:W-:Y:S06]  /*1490*/  BRA `(.L_x_450) ;  /* 0x0000000c00747947 */ /* 0x000fec0003800000 */
.L_x_446:
        /* <DEDUP_REMOVED lines=9> */
.L_x_454:
[----:B------:R-:W2:Y:S02]  /*1530*/  LDG.E.U16 R0, desc[UR36][R4.64] ;  /* 0x0000002404007981 */ /* 0x000ea4000c1e1500 */
[----:B--2---:R-:W-:-:S05]  /*1540*/  HADD2.F32 R0, -RZ, R0.H0_H0 ;  /* 0x20000000ff007230 */ /* 0x004fca0000004100 */
[----:B------:R-:W-:-:S04]  /*1550*/  F2FP.BF16.F32.PACK_AB R0, RZ, R0 ;  /* 0x00000000ff00723e */ /* 0x000fc800000010ff */
[----:B------:R-:W-:Y:S01]  /*1560*/  PRMT R26, R0, 0x7610, R26 ;  /* 0x00007610001a7816 */ /* 0x000fe2000000001a */
[----:B------:R-:W-:Y:S06]  /*1570*/  BRA `(.L_x_450) ;  /* 0x0000000c003c7947 */ /* 0x000fec0003800000 */
.L_x_453:
        /* <DEDUP_REMOVED lines=9> */
.L_x_456:
[----:B------:R-:W2:Y:S02]  /*1610*/  LDG.E.U16 R4, desc[UR36][R4.64] ;  /* 0x0000002404047981 */ /* 0x000ea4000c1e1500 */
[----:B--2---:R-:W-:-:S05]  /*1620*/  HADD2.F32 R0, -RZ, R4.H0_H0 ;  /* 0x20000004ff007230 */ /* 0x004fca0000004100 */
[----:B------:R-:W-:-:S04]  /*1630*/  F2FP.BF16.F32.PACK_AB R0, RZ, R0 ;  /* 0x00000000ff00723e */ /* 0x000fc800000010ff */
[----:B------:R-:W-:Y:S01]  /*1640*/  PRMT R26, R0, 0x7610, R26 ;  /* 0x00007610001a7816 */ /* 0x000fe2000000001a */
[----:B------:R-:W-:Y:S06]  /*1650*/  BRA `(.L_x_450) ;  /* 0x0000000c00047947 */ /* 0x000fec0003800000 */
.L_x_455:
        /* <DEDUP_REMOVED lines=9> */
.L_x_445:
        /* <DEDUP_REMOVED lines=14> */
.L_x_459:
        /* <DEDUP_REMOVED lines=9> */
.L_x_458:
        /* <DEDUP_REMOVED lines=28> */
.L_x_461:
        /* <DEDUP_REMOVED lines=15> */
.L_x_460:
[----:B------:R0:W5:Y:S01]  /*1b10*/  LDG.E.U16 R26, desc[UR36][R4.64] ;  /* 0x00000024041a7981 */ /* 0x000162000c1e1500 */
[----:B------:R-:W-:Y:S05]  /*1b20*/  BRA `(.L_x_450) ;  /* 0x0000000400d07947 */ /* 0x000fea0003800000 */
.L_x_457:
        /* <DEDUP_REMOVED lines=13> */
.L_x_464:
        /* <DEDUP_REMOVED lines=21> */
.L_x_468:
[----:B------:R-:W-:Y:S05]  /*1d50*/  BSYNC B1 ;  /* 0x0000000000017941 */ /* 0x000fea0003800000 */
.L_x_467:
[----:B------:R-:W-:Y:S01]  /*1d60*/  LEA R5, R0, 0x3b800000, 0x17 ;  /* 0x3b80000000057811 */ /* 0x000fe200078eb8ff */
[----:B------:R-:W-:-:S05]  /*1d70*/  IMAD.SHL.U32 R0, R3, 0x100000, RZ ;  /* 0x0010000003007824 */ /* 0x000fca00078e00ff */
[----:B------:R-:W-:-:S07]  /*1d80*/  LOP3.LUT R0, R5, R0, R6, 0xfe, !PT ;  /* 0x0000000005007212 */ /* 0x000fce00078efe06 */
.L_x_466:
[----:B------:R-:W-:Y:S05]  /*1d90*/  BSYNC B0 ;  /* 0x0000000000007941 */ /* 0x000fea0003800000 */
.L_x_465:
[----:B------:R-:W-:-:S04]  /*1da0*/  F2FP.BF16.F32.PACK_AB R0, RZ, R0 ;  /* 0x00000000ff00723e */ /* 0x000fc800000010ff */
[----:B------:R-:W-:Y:S01]  /*1db0*/  PRMT R26, R0, 0x7610, R26 ;  /* 0x00007610001a7816 */ /* 0x000fe2000000001a */
[----:B------:R-:W-:Y:S06]  /*1dc0*/  BRA `(.L_x_450) ;  /* 0x0000000400287947 */ /* 0x000fec0003800000 */
.L_x_463:
        /* <DEDUP_REMOVED lines=21> */
.L_x_472:
[----:B------:R-:W-:Y:S05]  /*1f20*/  BSYNC B1 ;  /* 0x0000000000017941 */ /* 0x000fea0003800000 */
.L_x_471:
[----:B------:R-:W-:Y:S01]  /*1f30*/  LEA R5, R0, 0x37800000, 0x17 ;  /* 0x3780000000057811 */ /* 0x000fe200078eb8ff */
[----:B------:R-:W-:-:S05]  /*1f40*/  IMAD.SHL.U32 R0, R3, 0x200000, RZ ;  /* 0x0020000003007824 */ /* 0x000fca00078e00ff */
[----:B------:R-:W-:-:S07]  /*1f50*/  LOP3.LUT R0, R5, R0, R6, 0xfe, !PT ;  /* 0x0000000005007212 */ /* 0x000fce00078efe06 */
.L_x_470:
[----:B------:R-:W-:Y:S05]  /*1f60*/  BSYNC B0 ;  /* 0x0000000000007941 */ /* 0x000fea0003800000 */
.L_x_469:
[----:B------:R-:W-:-:S04]  /*1f70*/  F2FP.BF16.F32.PACK_AB R0, RZ, R0 ;  /* 0x00000000ff00723e */ /* 0x000fc800000010ff */
[----:B------:R-:W-:Y:S01]  /*1f80*/  PRMT R26, R0, 0x7610, R26 ;  /* 0x00007610001a7816 */ /* 0x000fe2000000001a */
[----:B------:R-:W-:Y:S06]  /*1f90*/  BRA `(.L_x_450) ;  /* 0x0000000000b47947 */ /* 0x000fec0003800000 */
.L_x_462:
        /* <DEDUP_REMOVED lines=14> */
.L_x_476:
[----:B------:R-:W-:Y:S05]  /*2080*/  BSYNC B0 ;  /* 0x0000000000007941 */ /* 0x000fea0003800000 */
.L_x_475:
[----:B------:R-:W-:-:S04]  /*2090*/  F2FP.BF16.F32.PACK_AB R0, RZ, R0 ;  /* 0x00000000ff00723e */ /* 0x000fc800000010ff */
[----:B------:R-:W-:Y:S01]  /*20a0*/  PRMT R26, R0, 0x7610, R26 ;  /* 0x00007610001a7816 */ /* 0x000fe2000000001a */
[----:B------:R-:W-:Y:S06]  /*20b0*/  BRA `(.L_x_450) ;  /* 0x00000000006c7947 */ /* 0x000fec0003800000 */
.L_x_449:
        /* <DEDUP_REMOVED lines=16> */
.L_x_477:
[----:B------:R-:W-:Y:S01]  /*21c0*/  PRMT R26, RZ, 0x7610, R26 ;  /* 0x00007610ff1a7816 */ /* 0x000fe2000000001a */
[----:B------:R-:W-:Y:S06]  /*21d0*/  BRA `(.L_x_450) ;  /* 0x0000000000247947 */ /* 0x000fec0003800000 */
.L_x_474:
[----:B------:R-:W2:Y:S02]  /*21e0*/  LDG.E.64 R4, desc[UR36][R4.64] ;  /* 0x0000002404047981 */ /* 0x000ea4000c1e1b00 */
[----:B--2---:R-:W0:Y:S02]  /*21f0*/  I2F.U64 R0, R4 ;  /* 0x0000000400007312 */ /* 0x004e240000301000 */
[----:B0-----:R-:W-:-:S04]  /*2200*/  F2FP.BF16.F32.PACK_AB R0, RZ, R0 ;  /* 0x00000000ff00723e */ /* 0x001fc800000010ff */
[----:B------:R-:W-:Y:S01]  /*2210*/  PRMT R26, R0, 0x7610, R26 ;  /* 0x00007610001a7816 */ /* 0x000fe2000000001a */
[----:B------:R-:W-:Y:S06]  /*2220*/  BRA `(.L_x_450) ;  /* 0x0000000000107947 */ /* 0x000fec0003800000 */
.L_x_473:
[----:B------:R-:W2:Y:S02]  /*2230*/  LDG.E R4, desc[UR36][R4.64] ;  /* 0x0000002404047981 */ /* 0x000ea4000c1e1900 */
[----:B--2---:R-:W-:-:S04]  /*2240*/  I2FP.F32.U32 R0, R4 ;  /* 0x0000000400007245 */ /* 0x004fc80000201000 */
[----:B------:R-:W-:-:S04]  /*2250*/  F2FP.BF16.F32.PACK_AB R0, RZ, R0 ;  /* 0x00000000ff00723e */ /* 0x000fc800000010ff */
[----:B------:R-:W-:-:S07]  /*2260*/  PRMT R26, R0, 0x7610, R26 ;  /* 0x00007610001a7816 */ /* 0x000fce000000001a */
.L_x_450:
[----:B------:R-:W-:-:S07]  /*2270*/  VIADD R23, R23, 0x80 ;  /* 0x0000008017177836 */ /* 0x000fce0000000000 */
.L_x_411:
[----:B------:R-:W-:Y:S05]  /*2280*/  BSYNC B6 ;  /* 0x0000000000067941 */ /* 0x000fea0003800000 */
.L_x_410:
[----:B------:R-:W-:Y:S01]  /*2290*/  ISETP.GE.AND P0, PT, R23, R16, PT ;  /* 0x000000101700720c */ /* 0x000fe20003f06270 */
[----:B------:R-:W-:Y:S01]  /*22a0*/  BSSY B6, `(.L_x_478) ;  /* 0x000021e000067945 */ /* 0x000fe20003800000 */
[----:B------:R-:W-:-:S11]  /*22b0*/  PRMT R27, RZ, 0x7610, R27 ;  /* 0x00007610ff1b7816 */ /* 0x000fd6000000001b */
[----:B------:R-:W-:Y:S05]  /*22c0*/  @P0 BRA `(.L_x_479) ;  /* 0x00000020006c0947 */ /* 0x000fea0003800000 */
[----:B0-----:R-:W0:Y:S01]  /*22d0*/  LDC.64 R4, c[0x0][0x230] ;  /* 0x00008c00ff047b82 */ /* 0x001e220000000a00 */
        /* <DEDUP_REMOVED lines=21> */
.L_x_483:
[----:B------:R-:W2:Y:S02]  /*2430*/  LDG.E.U8 R4, desc[UR36][R4.64] ;  /* 0x0000002404047981 */ /* 0x000ea4000c1e1100 */
[----:B--2---:R-:W-:-:S04]  /*2440*/  I2FP.F32.U32 R0, R4 ;  /* 0x0000000400007245 */ /* 0x004fc80000201000 */
[----:B------:R-:W-:-:S04]  /*2450*/  F2FP.BF16.F32.PACK_AB R0, RZ, R0 ;  /* 0x00000000ff00723e */ /* 0x000fc800000010ff */
[----:B------:R-:W-:Y:S01]  /*2460*/  PRMT R28, R0, 0x7610, R28 ;  /* 0x00007610001c7816 */ /* 0x000fe2000000001c */
[----:B------:R-:W-:Y:S06]  /*2470*/  BRA `(.L_x_485) ;  /* 0x0000000c00cc7947 */ /* 0x000fec0003800000 */
.L_x_482:
        /* <DEDUP_REMOVED lines=11> */
.L_x_487:
[----:B------:R-:W2:Y:S02]  /*2530*/  LDG.E R4, desc[UR36][R4.64] ;  /* 0x0000002404047981 */ /* 0x000ea4000c1e1900 */
[----:B--2---:R-:W-:-:S04]  /*2540*/  I2FP.F32.S32 R0, R4 ;  /* 0x0000000400007245 */ /* 0x004fc80000201400 */
[----:B------:R-:W-:-:S04]  /*2550*/  F2FP.BF16.F32.PACK_AB R0, RZ, R0 ;  /* 0x00000000ff00723e */ /* 0x000fc800000010ff */
[----:B------:R-:W-:Y:S01]  /*2560*/  PRMT R28, R0, 0x7610, R28 ;  /* 0x00007610001c7816 */ /* 0x000fe2000000001c */
[----:B------:R-:W-:Y:S06]  /*2570*/  BRA `(.L_x_485) ;  /* 0x0000000c008c7947 */ /* 0x000fec0003800000 */
.L_x_486:
[----:B------:R-:W2:Y:S02]  /*2580*/  LDG.E.U16 R4, desc[UR36][R4.64] ;  /* 0x0000002404047981 */ /* 0x000ea4000c1e1500 */
[----:B--2---:R-:W0:Y:S02]  /*2590*/  I2F.S16 R0, R4 ;  /* 0x0000000400007306 */ /* 0x004e240000101400 */
[----:B0-----:R-:W-:-:S04]  /*25a0*/  F2FP.BF16.F32.PACK_AB R0, RZ, R0 ;  /* 0x00000000ff00723e */ /* 0x001fc800000010ff */
[----:B------:R-:W-:Y:S01]  /*25b0*/  PRMT R28, R0, 0x7610, R28 ;  /* 0x00007610001c7816 */ /* 0x000fe2000000001c */
[----:B------:R-:W-:Y:S06]  /*25c0*/  BRA `(.L_x_485) ;  /* 0x0000000c00787947 */ /* 0x000fec0003800000 */
.L_x_481:
        /* <DEDUP_REMOVED lines=9> */
.L_x_489:
[----:B------:R-:W2:Y:S02]  /*2660*/  LDG.E.U16 R0, desc[UR36][R4.64] ;  /* 0x0000002404007981 */ /* 0x000ea4000c1e1500 */
[----:B--2---:R-:W-:-:S05]  /*2670*/  HADD2.F32 R0, -RZ, R0.H0_H0 ;  /* 0x20000000ff007230 */ /* 0x004fca0000004100 */
[----:B------:R-:W-:-:S04]  /*2680*/  F2FP.BF16.F32.PACK_AB R0, RZ, R0 ;  /* 0x00000000ff00723e */ /* 0x000fc800000010ff */
[----:B------:R-:W-:Y:S01]  /*2690*/  PRMT R28, R0, 0x7610, R28 ;  /* 0x00007610001c7816 */ /* 0x000fe2000000001c */
[----:B------:R-:W-:Y:S06]  /*26a0*/  BRA `(.L_x_485) ;  /* 0x0000000c00407947 */ /* 0x000fec0003800000 */
.L_x_488:
        /* <DEDUP_REMOVED lines=9> */
.L_x_491:
[----:B------:R-:W2:Y:S02]  /*2740*/  LDG.E.U16 R4, desc[UR36][R4.64] ;  /* 0x0000002404047981 */ /* 0x000ea4000c1e1500 */
[----:B--2---:R-:W-:-:S05]  /*2750*/  HADD2.F32 R0, -RZ, R4.H0_H0 ;  /* 0x20000004ff007230 */ /* 0x004fca0000004100 */
[----:B------:R-:W-:-:S04]  /*2760*/  F2FP.BF16.F32.PACK_AB R0, RZ, R0 ;  /* 0x00000000ff00723e */ /* 0x000fc800000010ff */
[----:B------:R-:W-:Y:S01]  /*2770*/  PRMT R28, R0, 0x7610, R28 ;  /* 0x00007610001c7816 */ /* 0x000fe2000000001c */
[----:B------:R-:W-:Y:S06]  /*2780*/  BRA `(.L_x_485) ;  /* 0x0000000c00087947 */ /* 0x000fec0003800000 */
.L_x_490:
        /* <DEDUP_REMOVED lines=9> */
.L_x_480:
        /* <DEDUP_REMOVED lines=14> */
.L_x_494:
        /* <DEDUP_REMOVED lines=9> */
.L_x_493:
        /* <DEDUP_REMOVED lines=28> */
.L_x_496:
[----:B------:R-:W2:Y:S02]  /*2b50*/  LDG.E.U8 R4, desc[UR36][R4.64] ;  /* 0x0000002404047981 */ /* 0x000ea4000c1e1100 */
[----:B--2---:R-:W-:-:S05]  /*2b60*/  IMAD.SHL.U32 R0, R4, 0x2000000, RZ ;  /* 0x0200000004007824 */ /* 0x004fca00078e00ff */
[----:B------:R-:W-:-:S13]  /*2b70*/  ISETP.GE.U32.AND P0, PT, R0, 0x8000000, PT ;  /* 0x080000000000780c */ /* 0x000fda0003f06070 */
[C---:B------:R-:W-:Y:S02]  /*2b80*/  @P0 IMAD.SHL.U32 R3, R4.reuse, 0x200000, RZ ;  /* 0x0020000004030824 */ /* 0x040fe400078e00ff */
[----:B------:R-:W-:-:S03]  /*2b90*/  @!P0 IMAD.SHL.U32 R0, R4, 0x100, RZ ;  /* 0x0000010004008824 */ /* 0x000fc600078e00ff */
[----:B------:R-:W-:Y:S02]  /*2ba0*/  @P0 LOP3.LUT R3, R3, 0xfe00000, RZ, 0xc0, !PT ;  /* 0x0fe0000003030812 */ /* 0x000fe400078ec0ff */
        /* <DEDUP_REMOVED lines=10> */
.L_x_495:
[----:B------:R0:W5:Y:S01]  /*2c50*/  LDG.E.U16 R28, desc[UR36][R4.64] ;  /* 0x00000024041c7981 */ /* 0x000162000c1e1500 */
[----:B------:R-:W-:Y:S05]  /*2c60*/  BRA `(.L_x_485) ;  /* 0x0000000400d07947 */ /* 0x000fea0003800000 */
.L_x_492:
        /* <DEDUP_REMOVED lines=13> */
.L_x_499:
        /* <DEDUP_REMOVED lines=21> */
.L_x_503:
[----:B------:R-:W-:Y:S05]  /*2e90*/  BSYNC B1 ;  /* 0x0000000000017941 */ /* 0x000fea0003800000 */
.L_x_502:
[----:B------:R-:W-:Y:S01]  /*2ea0*/  LEA R5, R0, 0x3b800000, 0x17 ;  /* 0x3b80000000057811 */ /* 0x000fe200078eb8ff */
[----:B------:R-:W-:-:S05]  /*2eb0*/  IMAD.SHL.U32 R0, R3, 0x100000, RZ ;  /* 0x0010000003007824 */ /* 0x000fca00078e00ff */
[----:B------:R-:W-:-:S07]  /*2ec0*/  LOP3.LUT R0, R5, R0, R6, 0xfe, !PT ;  /* 0x0000000005007212 */ /* 0x000fce00078efe06 */
.L_x_501:
[----:B------:R-:W-:Y:S05]  /*2ed0*/  BSYNC B0 ;  /* 0x0000000000007941 */ /* 0x000fea0003800000 */
.L_x_500:
[----:B------:R-:W-:-:S04]  /*2ee0*/  F2FP.BF16.F32.PACK_AB R0, RZ, R0 ;  /* 0x00000000ff00723e */ /* 0x000fc800000010ff */
[----:B------:R-:W-:Y:S01]  /*2ef0*/  PRMT R28, R0, 0x7610, R28 ;  /* 0x00007610001c7816 */ /* 0x000fe2000000001c */
[----:B------:R-:W-:Y:S06]  /*2f00*/  BRA `(.L_x_485) ;  /* 0x0000000400287947 */ /* 0x000fec0003800000 */
.L_x_498:
        /* <DEDUP_REMOVED lines=21> */
.L_x_507:
[----:B------:R-:W-:Y:S05]  /*3060*/  BSYNC B1 ;  /* 0x0000000000017941 */ /* 0x000fea0003800000 */
.L_x_506:
[----:B------:R-:W-:Y:S01]  /*3070*/  LEA R5, R0, 0x37800000, 0x17 ;  /* 0x3780000000057811 */ /* 0x000fe200078eb8ff */
[----:B------:R-:W-:-:S05]  /*3080*/  IMAD.SHL.U32 R0, R3, 0x200000, RZ ;  /* 0x0020000003007824 */ /* 0x000fca00078e00ff */
[----:B------:R-:W-:-:S07]  /*3090*/  LOP3.LUT R0, R5, R0, R6, 0xfe, !PT ;  /* 0x0000000005007212 */ /* 0x000fce00078efe06 */
.L_x_505:
[----:B------:R-:W-:Y:S05]  /*30a0*/  BSYNC B0 ;  /* 0x0000000000007941 */ /* 0x000fea0003800000 */
.L_x_504:
[----:B------:R-:W-:-:S04]  /*30b0*/  F2FP.BF16.F32.PACK_AB R0, RZ, R0 ;  /* 0x00000000ff00723e */ /* 0x000fc800000010ff */
[----:B------:R-:W-:Y:S01]  /*30c0*/  PRMT R28, R0, 0x7610, R28 ;  /* 0x00007610001c7816 */ /* 0x000fe2000000001c */
[----:B------:R-:W-:Y:S06]  /*30d0*/  BRA `(.L_x_485) ;  /* 0x0000000000b47947 */ /* 0x000fec0003800000 */
.L_x_497:
        /* <DEDUP_REMOVED lines=14> */
.L_x_511:
[----:B------:R-:W-:Y:S05]  /*31c0*/  BSYNC B0 ;  /* 0x0000000000007941 */ /* 0x000fea0003800000 */
.L_x_510:
[----:B------:R-:W-:-:S04]  /*31d0*/  F2FP.BF16.F32.PACK_AB R0, RZ, R0 ;  /* 0x00000000ff00723e */ /* 0x000fc800000010ff */
[----:B------:R-:W-:Y:S01]  /*31e0*/  PRMT R28, R0, 0x7610, R28 ;  /* 0x00007610001c7816 */ /* 0x000fe2000000001c */
[----:B------:R-:W-:Y:S06]  /*31f0*/  BRA `(.L_x_485) ;  /* 0x00000000006c7947 */ /* 0x000fec0003800000 */
.L_x_484:
        /* <DEDUP_REMOVED lines=16> */
.L_x_512:
[----:B------:R-:W-:Y:S01]  /*3300*/  PRMT R28, RZ, 0x7610, R28 ;  /* 0x00007610ff1c7816 */ /* 0x000fe2000000001c */
[----:B------:R-:W-:Y:S06]  /*3310*/  BRA `(.L_x_485) ;  /* 0x0000000000247947 */ /* 0x000fec0003800000 */
.L_x_509:
[----:B------:R-:W2:Y:S02]  /*3320*/  LDG.E.64 R4, desc[UR36][R4.64] ;  /* 0x0000002404047981 */ /* 0x000ea4000c1e1b00 */
[----:B--2---:R-:W0:Y:S02]  /*3330*/  I2F.U64 R0, R4 ;  /* 0x0000000400007312 */ /* 0x004e240000301000 */
[----:B0-----:R-:W-:-:S04]  /*3340*/  F2FP.BF16.F32.PACK_AB R0, RZ, R0 ;  /* 0x00000000ff00723e */ /* 0x001fc800000010ff */
[----:B------:R-:W-:Y:S01]  /*3350*/  PRMT R28, R0, 0x7610, R28 ;  /* 0x00007610001c7816 */ /* 0x000fe2000000001c */
[----:B------:R-:W-:Y:S06]  /*3360*/  BRA `(.L_x_485) ;  /* 0x0000000000107947 */ /* 0x000fec0003800000 */
.L_x_508:
[----:B------:R-:W2:Y:S02]  /*3370*/  LDG.E R4, desc[UR36][R4.64] ;  /* 0x0000002404047981 */ /* 0x000ea4000c1e1900 */
[----:B--2---:R-:W-:-:S04]  /*3380*/  I2FP.F32.U32 R0, R4 ;  /* 0x0000000400007245 */ /* 0x004fc80000201000 */
[----:B------:R-:W-:-:S04]  /*3390*/  F2FP.BF16.F32.PACK_AB R0, RZ, R0 ;  /* 0x00000000ff00723e */ /* 0x000fc800000010ff */
[----:B------:R-:W-:-:S07]  /*33a0*/  PRMT R28, R0, 0x7610, R28 ;  /* 0x00007610001c7816 */ /* 0x000fce000000001c */
.L_x_485:
        /* <DEDUP_REMOVED lines=21> */
.L_x_516:
[----:B------:R-:W2:Y:S02]  /*3500*/  LDG.E.U8 R4, desc[UR36][R4.64] ;  /* 0x0000002404047981 */ /* 0x000ea4000c1e1100 */
[----:B--2---:R-:W-:-:S04]  /*3510*/  I2FP.F32.U32 R0, R4 ;  /* 0x0000000400007245 */ /* 0x004fc80000201000 */
[----:B------:R-:W-:-:S04]  /*3520*/  F2FP.BF16.F32.PACK_AB R0, RZ, R0 ;  /* 0x00000000ff00723e */ /* 0x000fc800000010ff */
[----:B------:R-:W-:Y:S01]  /*3530*/  PRMT R27, R0, 0x7610, R27 ;  /* 0x00007610001b7816 */ /* 0x000fe2000000001b */
[----:B------:R-:W-:Y:S06]  /*3540*/  BRA `(.L_x_518) ;  /* 0x0000000c00c87947 */ /* 0x000fec0003800000 */
.L_x_515:
        /* <DEDUP_REMOVED lines=11> */
.L_x_520:
[----:B------:R-:W2:Y:S02]  /*3600*/  LDG.E R4, desc[UR36][R4.64] ;  /* 0x0000002404047981 */ /* 0x000ea4000c1e1900 */
[----:B--2---:R-:W-:-:S04]  /*3610*/  I2FP.F32.S32 R0, R4 ;  /* 0x0000000400007245 */ /* 0x004fc80000201400 */
[----:B------:R-:W-:-:S04]  /*3620*/  F2FP.BF16.F32.PACK_AB R0, RZ, R0 ;  /* 0x00000000ff00723e */ /* 0x000fc800000010ff */
[----:B------:R-:W-:Y:S01]  /*3630*/  PRMT R27, R0, 0x7610, R27 ;  /* 0x00007610001b7816 */ /* 0x000fe2000000001b */
[----:B------:R-:W-:Y:S06]  /*3640*/  BRA `(.L_x_518) ;  /* 0x0000000c00887947 */ /* 0x000fec0003800000 */
.L_x_519:
[----:B------:R-:W2:Y:S02]  /*3650*/  LDG.E.U16 R4, desc[UR36][R4.64] ;  /* 0x0000002404047981 */ /* 0x000ea4000c1e1500 */
[----:B--2---:R-:W0:Y:S02]  /*3660*/  I2F.S16 R0, R4 ;  /* 0x0000000400007306 */ /* 0x004e240000101400 */
[----:B0-----:R-:W-:-:S04]  /*3670*/  F2FP.BF16.F32.PACK_AB R0, RZ, R0 ;  /* 0x00000000ff00723e */ /* 0x001fc800000010ff */
[----:B------:R-:W-:Y:S01]  /*3680*/  PRMT R27, R0, 0x7610, R27 ;  /* 0x00007610001b7816 */ /* 0x000fe2000000001b */
[----:B------:R-:W-:Y:S06]  /*3690*/  BRA `(.L_x_518) ;  /* 0x0000000c00747947 */ /* 0x000fec0003800000 */
.L_x_514:
        /* <DEDUP_REMOVED lines=9> */
.L_x_522:
[----:B------:R-:W2:Y:S02]  /*3730*/  LDG.E.U16 R0, desc[UR36][R4.64] ;  /* 0x0000002404007981 */ /* 0x000ea4000c1e1500 */
[----:B--2---:R-:W-:-:S05]  /*3740*/  HADD2.F32 R0, -RZ, R0.H0_H0 ;  /* 0x20000000ff007230 */ /* 0x004fca0000004100 */
[----:B------:R-:W-:-:S04]  /*3750*/  F2FP.BF16.F32.PACK_AB R0, RZ, R0 ;  /* 0x00000000ff00723e */ /* 0x000fc800000010ff */
[----:B------:R-:W-:Y:S01]  /*3760*/  PRMT R27, R0, 0x7610, R27 ;  /* 0x00007610001b7816 */ /* 0x000fe2000000001b */
[----:B------:R-:W-:Y:S06]  /*3770*/  BRA `(.L_x_518) ;  /* 0x0000000c003c7947 */ /* 0x000fec0003800000 */
.L_x_521:
        /* <DEDUP_REMOVED lines=9> */
.L_x_524:
[----:B------:R-:W2:Y:S02]  /*3810*/  LDG.E.U16 R4, desc[UR36][R4.64] ;  /* 0x0000002404047981 */ /* 0x000ea4000c1e1500 */
[----:B--2---:R-:W-:-:S05]  /*3820*/  HADD2.F32 R0, -RZ, R4.H0_H0 ;  /* 0x20000004ff007230 */ /* 0x004fca0000004100 */
[----:B------:R-:W-:-:S04]  /*3830*/  F2FP.BF16.F32.PACK_AB R0, RZ, R0 ;  /* 0x00000000ff00723e */ /* 0x000fc800000010ff */
[----:B------:R-:W-:Y:S01]  /*3840*/  PRMT R27, R0, 0x7610, R27 ;  /* 0x00007610001b7816 */ /* 0x000fe2000000001b */
[----:B------:R-:W-:Y:S06]  /*3850*/  BRA `(.L_x_518) ;  /* 0x0000000c00047947 */ /* 0x000fec0003800000 */
.L_x_523:
        /* <DEDUP_REMOVED lines=9> */
.L_x_513:
        /* <DEDUP_REMOVED lines=14> */
.L_x_527:
        /* <DEDUP_REMOVED lines=9> */
.L_x_526:
        /* <DEDUP_REMOVED lines=28> */
.L_x_529:
        /* <DEDUP_REMOVED lines=15> */
.L_x_528:
[----:B------:R0:W5:Y:S01]  /*3d10*/  LDG.E.U16 R27, desc[UR36][R4.64] ;  /* 0x00000024041b7981 */ /* 0x000162000c1e1500 */
[----:B------:R-:W-:Y:S05]  /*3d20*/  BRA `(.L_x_518) ;  /* 0x0000000400d07947 */ /* 0x000fea0003800000 */
.L_x_525:
        /* <DEDUP_REMOVED lines=13> */
.L_x_532:
        /* <DEDUP_REMOVED lines=21> */
.L_x_536:
[----:B------:R-:W-:Y:S05]  /*3f50*/  BSYNC B1 ;  /* 0x0000000000017941 */ /* 0x000fea0003800000 */
.L_x_535:
[----:B------:R-:W-:Y:S01]  /*3f60*/  LEA R5, R0, 0x3b800000, 0x17 ;  /* 0x3b80000000057811 */ /* 0x000fe200078eb8ff */
[----:B------:R-:W-:-:S05]  /*3f70*/  IMAD.SHL.U32 R0, R3, 0x100000, RZ ;  /* 0x0010000003007824 */ /* 0x000fca00078e00ff */
[----:B------:R-:W-:-:S07]  /*3f80*/  LOP3.LUT R0, R5, R0, R6, 0xfe, !PT ;  /* 0x0000000005007212 */ /* 0x000fce00078efe06 */
.L_x_534:
[----:B------:R-:W-:Y:S05]  /*3f90*/  BSYNC B0 ;  /* 0x0000000000007941 */ /* 0x000fea0003800000 */
.L_x_533:
[----:B------:R-:W-:-:S04]  /*3fa0*/  F2FP.BF16.F32.PACK_AB R0, RZ, R0 ;  /* 0x00000000ff00723e */ /* 0x000fc800000010ff */
[----:B------:R-:W-:Y:S01]  /*3fb0*/  PRMT R27, R0, 0x7610, R27 ;  /* 0x00007610001b7816 */ /* 0x000fe2000000001b */
[----:B------:R-:W-:Y:S06]  /*3fc0*/  BRA `(.L_x_518) ;  /* 0x0000000400287947 */ /* 0x000fec0003800000 */
.L_x_531:
        /* <DEDUP_REMOVED lines=21> */
.L_x_540:
[----:B------:R-:W-:Y:S05]  /*4120*/  BSYNC B1 ;  /* 0x0000000000017941 */ /* 0x000fea0003800000 */
.L_x_539:
[----:B------:R-:W-:Y:S01]  /*4130*/  LEA R5, R0, 0x37800000, 0x17 ;  /* 0x3780000000057811 */ /* 0x000fe200078eb8ff */
[----:B------:R-:W-:-:S05]  /*4140*/  IMAD.SHL.U32 R0, R3, 0x200000, RZ ;  /* 0x0020000003007824 */ /* 0x000fca00078e00ff */
[----:B------:R-:W-:-:S07]  /*4150*/  LOP3.LUT R0, R5, R0, R6, 0xfe, !PT ;  /* 0x0000000005007212 */ /* 0x000fce00078efe06 */
.L_x_538:
[----:B------:R-:W-:Y:S05]  /*4160*/  BSYNC B0 ;  /* 0x0000000000007941 */ /* 0x000fea0003800000 */
.L_x_537:
[----:B------:R-:W-:-:S04]  /*4170*/  F2FP.BF16.F32.PACK_AB R0, RZ, R0 ;  /* 0x00000000ff00723e */ /* 0x000fc800000010ff */
[----:B------:R-:W-:Y:S01]  /*4180*/  PRMT R27, R0, 0x7610, R27 ;  /* 0x00007610001b7816 */ /* 0x000fe2000000001b */
[----:B------:R-:W-:Y:S06]  /*4190*/  BRA `(.L_x_518) ;  /* 0x0000000000b47947 */ /* 0x000fec0003800000 */
.L_x_530:
        /* <DEDUP_REMOVED lines=14> */
.L_x_544:
[----:B------:R-:W-:Y:S05]  /*4280*/  BSYNC B0 ;  /* 0x0000000000007941 */ /* 0x000fea0003800000 */
.L_x_543:
[----:B------:R-:W-:-:S04]  /*4290*/  F2FP.BF16.F32.PACK_AB R0, RZ, R0 ;  /* 0x00000000ff00723e */ /* 0x000fc800000010ff */
[----:B------:R-:W-:Y:S01]  /*42a0*/  PRMT R27, R0, 0x7610, R27 ;  /* 0x00007610001b7816 */ /* 0x000fe2000000001b */
[----:B------:R-:W-:Y:S06]  /*42b0*/  BRA `(.L_x_518) ;  /* 0x00000000006c7947 */ /* 0x000fec0003800000 */
.L_x_517:
        /* <DEDUP_REMOVED lines=16> */
.L_x_545:
[----:B------:R-:W-:Y:S01]  /*43c0*/  PRMT R27, RZ, 0x7610, R27 ;  /* 0x00007610ff1b7816 */ /* 0x000fe2000000001b */
[----:B------:R-:W-:Y:S06]  /*43d0*/  BRA `(.L_x_518) ;  /* 0x0000000000247947 */ /* 0x000fec0003800000 */
.L_x_542:
[----:B------:R-:W2:Y:S02]  /*43e0*/  LDG.E.64 R4, desc[UR36][R4.64] ;  /* 0x0000002404047981 */ /* 0x000ea4000c1e1b00 */
[----:B--2---:R-:W0:Y:S02]  /*43f0*/  I2F.U64 R0, R4 ;  /* 0x0000000400007312 */ /* 0x004e240000301000 */
[----:B0-----:R-:W-:-:S04]  /*4400*/  F2FP.BF16.F32.PACK_AB R0, RZ, R0 ;  /* 0x00000000ff00723e */ /* 0x001fc800000010ff */
[----:B------:R-:W-:Y:S01]  /*4410*/  PRMT R27, R0, 0x7610, R27 ;  /* 0x00007610001b7816 */ /* 0x000fe2000000001b */
[----:B------:R-:W-:Y:S06]  /*4420*/  BRA `(.L_x_518) ;  /* 0x0000000000107947 */ /* 0x000fec0003800000 */
.L_x_541:
[----:B------:R-:W2:Y:S02]  /*4430*/  LDG.E R4, desc[UR36][R4.64] ;  /* 0x0000002404047981 */ /* 0x000ea4000c1e1900 */
[----:B--2---:R-:W-:-:S04]  /*4440*/  I2FP.F32.U32 R0, R4 ;  /* 0x0000000400007245 */ /* 0x004fc80000201000 */
[----:B------:R-:W-:-:S04]  /*4450*/  F2FP.BF16.F32.PACK_AB R0, RZ, R0 ;  /* 0x00000000ff00723e */ /* 0x000fc800000010ff */
[----:B------:R-:W-:-:S07]  /*4460*/  PRMT R27, R0, 0x7610, R27 ;  /* 0x00007610001b7816 */ /* 0x000fce000000001b */
.L_x_518:
[----:B------:R-:W-:-:S07]  /*4470*/  VIADD R23, R23, 0x80 ;  /* 0x0000008017177836 */ /* 0x000fce0000000000 */
.L_x_479:
[----:B------:R-:W-:Y:S05]  /*4480*/  BSYNC B6 ;  /* 0x0000000000067941 */ /* 0x000fea0003800000 */
.L_x_478:
[----:B------:R-:W-:Y:S01]  /*4490*/  ISETP.GE.AND P0, PT, R23, R16, PT ;  /* 0x000000101700720c */ /* 0x000fe20003f06270 */
[----:B------:R-:W-:Y:S01]  /*44a0*/  BSSY B6, `(.L_x_546) ;  /* 0x0000220000067945 */ /* 0x000fe20003800000 */
[----:B------:R-:W-:Y:S02]  /*44b0*/  PRMT R19, RZ, 0x7610, R19 ;  /* 0x00007610ff137816 */ /* 0x000fe40000000013 */
[----:B------:R-:W-:Y:S02]  /*44c0*/  PRMT R18, RZ, 0x7610, R18 ;  /* 0x00007610ff127816 */ /* 0x000fe40000000012 */
[----:B------:R-:W-:-:S07]  /*44d0*/  PRMT R24, RZ, 0x7610, R24 ;  /* 0x00007610ff187816 */ /* 0x000fce0000000018 */
        /* <DEDUP_REMOVED lines=23> */
.L_x_551:
[----:B------:R-:W2:Y:S02]  /*4650*/  LDG.E.U8 R4, desc[UR36][R4.64] ;  /* 0x0000002404047981 */ /* 0x000ea4000c1e1100 */
[----:B--2---:R-:W-:-:S04]  /*4660*/  I2FP.F32.U32 R0, R4 ;  /* 0x0000000400007245 */ /* 0x004fc80000201000 */
[----:B------:R-:W-:-:S04]  /*4670*/  F2FP.BF16.F32.PACK_AB R0, RZ, R0 ;  /* 0x00000000ff00723e */ /* 0x000fc800000010ff */
[----:B------:R-:W-:Y:S01]  /*4680*/  PRMT R18, R0, 0x7610, R18 ;  /* 0x0000761000127816 */ /* 0x000fe20000000012 */
[----:B------:R-:W-:Y:S06]  /*4690*/  BRA `(.L_x_553) ;  /* 0x0000000c00c87947 */ /* 0x000fec0003800000 */
.L_x_550:
        /* <DEDUP_REMOVED lines=11> */
.L_x_555:
[----:B------:R-:W2:Y:S02]  /*4750*/  LDG.E R4, desc[UR36][R4.64] ;  /* 0x0000002404047981 */ /* 0x000ea4000c1e1900 */
[----:B--2---:R-:W-:-:S04]  /*4760*/  I2FP.F32.S32 R0, R4 ;  /* 0x0000000400007245 */ /* 0x004fc80000201400 */
[----:B------:R-:W-:-:S04]  /*4770*/  F2FP.BF16.F32.PACK_AB R0, RZ, R0 ;  /* 0x00000000ff00723e */ /* 0x000fc800000010ff */
[----:B------:R-:W-:Y:S01]  /*4780*/  PRMT R18, R0, 0x7610, R18 ;  /* 0x0000761000127816 */ /* 0x000fe20000000012 */
[----:B------:R-:W-:Y:S06]  /*4790*/  BRA `(.L_x_553) ;  /* 0x0000000c00887947 */ /* 0x000fec0003800000 */
.L_x_554:
[----:B------:R-:W2:Y:S02]  /*47a0*/  LDG.E.U16 R4, desc[UR36][R4.64] ;  /* 0x0000002404047981 */ /* 0x000ea4000c1e1500 */
[----:B--2---:R-:W0:Y:S02]  /*47b0*/  I2F.S16 R0, R4 ;  /* 0x0000000400007306 */ /* 0x004e240000101400 */
[----:B0-----:R-:W-:-:S04]  /*47c0*/  F2FP.BF16.F32.PACK_AB R0, RZ, R0 ;  /* 0x00000000ff00723e */ /* 0x001fc800000010ff */
[----:B------:R-:W-:Y:S01]  /*47d0*/  PRMT R18, R0, 0x7610, R18 ;  /* 0x0000761000127816 */ /* 0x000fe20000000012 */
[----:B------:R-:W-:Y:S06]  /*47e0*/  BRA `(.L_x_553) ;  /* 0x0000000c00747947 */ /* 0x000fec0003800000 */
.L_x_549:
        /* <DEDUP_REMOVED lines=9> */
.L_x_557:
[----:B------:R-:W2:Y:S02]  /*4880*/  LDG.E.U16 R0, desc[UR36][R4.64] ;  /* 0x0000002404007981 */ /* 0x000ea4000c1e1500 */
[----:B--2---:R-:W-:-:S05]  /*4890*/  HADD2.F32 R0, -RZ, R0.H0_H0 ;  /* 0x20000000ff007230 */ /* 0x004fca0000004100 */
[----:B------:R-:W-:-:S04]  /*48a0*/  F2FP.BF16.F32.PACK_AB R0, RZ, R0 ;  /* 0x00000000ff00723e */ /* 0x000fc800000010ff */
[----:B------:R-:W-:Y:S01]  /*48b0*/  PRMT R18, R0, 0x7610, R18 ;  /* 0x0000761000127816 */ /* 0x000fe20000000012 */
[----:B------:R-:W-:Y:S06]  /*48c0*/  BRA `(.L_x_553) ;  /* 0x0000000c003c7947 */ /* 0x000fec0003800000 */
.L_x_556:
        /* <DEDUP_REMOVED lines=9> */
.L_x_559:
[----:B------:R-:W2:Y:S02]  /*4960*/  LDG.E.U16 R4, desc[UR36][R4.64] ;  /* 0x0000002404047981 */ /* 0x000ea4000c1e1500 */
[----:B--2---:R-:W-:-:S05]  /*4970*/  HADD2.F32 R0, -RZ, R4.H0_H0 ;  /* 0x20000004ff007230 */ /* 0x004fca0000004100 */
[----:B------:R-:W-:-:S04]  /*4980*/  F2FP.BF16.F32.PACK_AB R0, RZ, R0 ;  /* 0x00000000ff00723e */ /* 0x000fc800000010ff */
[----:B------:R-:W-:Y:S01]  /*4990*/  PRMT R18, R0, 0x7610, R18 ;  /* 0x0000761000127816 */ /* 0x000fe20000000012 */
[----:B------:R-:W-:Y:S06]  /*49a0*/  BRA `(.L_x_553) ;  /* 0x0000000c00047947 */ /* 0x000fec0003800000 */
.L_x_558:
        /* <DEDUP_REMOVED lines=9> */
.L_x_548:
        /* <DEDUP_REMOVED lines=14> */
.L_x_562:
        /* <DEDUP_REMOVED lines=9> */
.L_x_561:
        /* <DEDUP_REMOVED lines=28> */
.L_x_564:
        /* <DEDUP_REMOVED lines=15> */
.L_x_563:
[----:B------:R0:W5:Y:S01]  /*4e60*/  LDG.E.U16 R18, desc[UR36][R4.64] ;  /* 0x0000002404127981 */ /* 0x000162000c1e1500 */
[----:B------:R-:W-:Y:S05]  /*4e70*/  BRA `(.L_x_553) ;  /* 0x0000000400d07947 */ /* 0x000fea0003800000 */
.L_x_560:
        /* <DEDUP_REMOVED lines=13> */
.L_x_567:
        /* <DEDUP_REMOVED lines=21> */
.L_x_571:
[----:B------:R-:W-:Y:S05]  /*50a0*/  BSYNC B1 ;  /* 0x0000000000017941 */ /* 0x000fea0003800000 */
.L_x_570:
[----:B------:R-:W-:Y:S01]  /*50b0*/  LEA R5, R0, 0x3b800000, 0x17 ;  /* 0x3b80000000057811 */ /* 0x000fe200078eb8ff */
[----:B------:R-:W-:-:S05]  /*50c0*/  IMAD.SHL.U32 R0, R3, 0x100000, RZ ;  /* 0x0010000003007824 */ /* 0x000fca00078e00ff */
[----:B------:R-:W-:-:S07]  /*50d0*/  LOP3.LUT R0, R5, R0, R6, 0xfe, !PT ;  /* 0x0000000005007212 */ /* 0x000fce00078efe06 */
.L_x_569:
[----:B------:R-:W-:Y:S05]  /*50e0*/  BSYNC B0 ;  /* 0x0000000000007941 */ /* 0x000fea0003800000 */
.L_x_568:
[----:B------:R-:W-:-:S04]  /*50f0*/  F2FP.BF16.F32.PACK_AB R0, RZ, R0 ;  /* 0x00000000ff00723e */ /* 0x000fc800000010ff */
[----:B------:R-:W-:Y:S01]  /*5100*/  PRMT R18, R0, 0x7610, R18 ;  /* 0x0000761000127816 */ /* 0x000fe20000000012 */
[----:B------:R-:W-:Y:S06]  /*5110*/  BRA `(.L_x_553) ;  /* 0x0000000400287947 */ /* 0x000fec0003800000 */
.L_x_566:
        /* <DEDUP_REMOVED lines=21> */
.L_x_575:
[----:B------:R-:W-:Y:S05]  /*5270*/  BSYNC B1 ;  /* 0x0000000000017941 */ /* 0x000fea0003800000 */
.L_x_574:
[----:B------:R-:W-:Y:S01]  /*5280*/  LEA R5, R0, 0x37800000, 0x17 ;  /* 0x3780000000057811 */ /* 0x000fe200078eb8ff */
[----:B------:R-:W-:-:S05]  /*5290*/  IMAD.SHL.U32 R0, R3, 0x200000, RZ ;  /* 0x0020000003007824 */ /* 0x000fca00078e00ff */
[----:B------:R-:W-:-:S07]  /*52a0*/  LOP3.LUT R0, R5, R0, R6, 0xfe, !PT ;  /* 0x0000000005007212 */ /* 0x000fce00078efe06 */
.L_x_573:
[----:B------:R-:W-:Y:S05]  /*52b0*/  BSYNC B0 ;  /* 0x0000000000007941 */ /* 0x000fea0003800000 */
.L_x_572:
[----:B------:R-:W-:-:S04]  /*52c0*/  F2FP.BF16.F32.PACK_AB R0, RZ, R0 ;  /* 0x00000000ff00723e */ /* 0x000fc800000010ff */
[----:B------:R-:W-:Y:S01]  /*52d0*/  PRMT R18, R0, 0x7610, R18 ;  /* 0x0000761000127816 */ /* 0x000fe20000000012 */
[----:B------:R-:W-:Y:S06]  /*52e0*/  BRA `(.L_x_553) ;  /* 0x0000000000b47947 */ /* 0x000fec0003800000 */
.L_x_565:
        /* <DEDUP_REMOVED lines=14> */
.L_x_579:
[----:B------:R-:W-:Y:S05]  /*53d0*/  BSYNC B0 ;  /* 0x0000000000007941 */ /* 0x000fea0003800000 */
.L_x_578:
[----:B------:R-:W-:-:S04]  /*53e0*/  F2FP.BF16.F32.PACK_AB R0, RZ, R0 ;  /* 0x00000000ff00723e */ /* 0x000fc800000010ff */
[----:B------:R-:W-:Y:S01]  /*53f0*/  PRMT R18, R0, 0x7610, R18 ;  /* 0x0000761000127816 */ /* 0x000fe20000000012 */
[----:B------:R-:W-:Y:S06]  /*5400*/  BRA `(.L_x_553) ;  /* 0x00000000006c7947 */ /* 0x000fec0003800000 */
.L_x_552:
        /* <DEDUP_REMOVED lines=16> */
.L_x_580:
[----:B------:R-:W-:Y:S01]  /*5510*/  PRMT R18, RZ, 0x7610, R18 ;  /* 0x00007610ff127816 */ /* 0x000fe20000000012 */
[----:B------:R-:W-:Y:S06]  /*5520*/  BRA `(.L_x_553) ;  /* 0x0000000000247947 */ /* 0x000fec0003800000 */
.L_x_577:
[----:B------:R-:W2:Y:S02]  /*5530*/  LDG.E.64 R4, desc[UR36][R4.64] ;  /* 0x0000002404047981 */ /* 0x000ea4000c1e1b00 */
[----:B--2---:R-:W0:Y:S02]  /*5540*/  I2F.U64 R0, R4 ;  /* 0x0000000400007312 */ /* 0x004e240000301000 */
[----:B0-----:R-:W-:-:S04]  /*5550*/  F2FP.BF16.F32.PACK_AB R0, RZ, R0 ;  /* 0x00000000ff00723e */ /* 0x001fc800000010ff */
[----:B------:R-:W-:Y:S01]  /*5560*/  PRMT R18, R0, 0x7610, R18 ;  /* 0x0000761000127816 */ /* 0x000fe20000000012 */
[----:B------:R-:W-:Y:S06]  /*5570*/  BRA `(.L_x_553) ;  /* 0x0000000000107947 */ /* 0x000fec0003800000 */
.L_x_576:
[----:B------:R-:W2:Y:S02]  /*5580*/  LDG.E R4, desc[UR36][R4.64] ;  /* 0x0000002404047981 */ /* 0x000ea4000c1e1900 */
[----:B--2---:R-:W-:-:S04]  /*5590*/  I2FP.F32.U32 R0, R4 ;  /* 0x0000000400007245 */ /* 0x004fc80000201000 */
[----:B------:R-:W-:-:S04]  /*55a0*/  F2FP.BF16.F32.PACK_AB R0, RZ, R0 ;  /* 0x00000000ff00723e */ /* 0x000fc800000010ff */
[----:B------:R-:W-:-:S07]  /*55b0*/  PRMT R18, R0, 0x7610, R18 ;  /* 0x0000761000127816 */ /* 0x000fce0000000012 */
.L_x_553:
[----:B------:R-:W1:Y:S01]  /*55c0*/  LDC.U8 R6, c[0x0][0x245] ;  /* 0x00009140ff067b82 */ /* 0x000e620000000000 */
[----:B------:R-:W-:Y:S02]  /*55d0*/  ULDC UR4, c[0x0][0x24c] ;  /* 0x0000930000047ab9 */ /* 0x000fe40000000800 */
[----:B------:R-:W-:-:S05]  /*55e0*/  IMAD R3, R24, UR4, RZ ;  /* 0x0000000418037c24 */ /* 0x000fca000f8e02ff */
[----:B0-----:R-:W0:Y:S01]  /*55f0*/  LDC.64 R4, c[0x0][0x238] ;  /* 0x00008e00ff047b82 */ /* 0x001e220000000a00 */
[----:B-1----:R-:W-:-:S04]  /*5600*/  PRMT R0, R6, 0x9910, RZ ;  /* 0x0000991006007816 */ /* 0x002fc800000000ff */
[----:B------:R-:W-:Y:S02]  /*5610*/  ISETP.GT.AND P1, PT, R0, 0x9, PT ;  /* 0x000000090000780c */ /* 0x000fe40003f24270 */
[----:B0-----:R-:W-:-:S05]  /*5620*/  IADD3 R4, P0, R3, R4, RZ ;  /* 0x0000000403047210 */ /* 0x001fca0007f1e0ff */
[----:B------:R-:W-:-:S06]  /*5630*/  IMAD.X R5, RZ, RZ, R5, P0 ;  /* 0x000000ffff057224 */ /* 0x000fcc00000e0605 */
        /* <DEDUP_REMOVED lines=14> */
.L_x_584:
[----:B------:R-:W2:Y:S02]  /*5720*/  LDG.E.U8 R4, desc[UR36][R4.64] ;  /* 0x0000002404047981 */ /* 0x000ea4000c1e1100 */
[----:B--2---:R-:W-:-:S04]  /*5730*/  I2FP.F32.U32 R0, R4 ;  /* 0x0000000400007245 */ /* 0x004fc80000201000 */
[----:B------:R-:W-:-:S04]  /*5740*/  F2FP.BF16.F32.PACK_AB R0, RZ, R0 ;  /* 0x00000000ff00723e */ /* 0x000fc800000010ff */
[----:B------:R-:W-:Y:S01]  /*5750*/  PRMT R24, R0, 0x7610, R24 ;  /* 0x0000761000187816 */ /* 0x000fe20000000018 */
[----:B------:R-:W-:Y:S06]  /*5760*/  BRA `(.L_x_586) ;  /* 0x0000000c00c87947 */ /* 0x000fec0003800000 */
.L_x_583:
        /* <DEDUP_REMOVED lines=11> */
.L_x_588:
[----:B------:R-:W2:Y:S02]  /*5820*/  LDG.E R4, desc[UR36][R4.64] ;  /* 0x0000002404047981 */ /* 0x000ea4000c1e1900 */
[----:B--2---:R-:W-:-:S04]  /*5830*/  I2FP.F32.S32 R0, R4 ;  /* 0x0000000400007245 */ /* 0x004fc80000201400 */
[----:B------:R-:W-:-:S04]  /*5840*/  F2FP.BF16.F32.PACK_AB R0, RZ, R0 ;  /* 0x00000000ff00723e */ /* 0x000fc800000010ff */
[----:B------:R-:W-:Y:S01]  /*5850*/  PRMT R24, R0, 0x7610, R24 ;  /* 0x0000761000187816 */ /* 0x000fe20000000018 */
[----:B------:R-:W-:Y:S06]  /*5860*/  BRA `(.L_x_586) ;  /* 0x0000000c00887947 */ /* 0x000fec0003800000 */
.L_x_587:
[----:B------:R-:W2:Y:S02]  /*5870*/  LDG.E.U16 R4, desc[UR36][R4.64] ;  /* 0x0000002404047981 */ /* 0x000ea4000c1e1500 */
[----:B--2---:R-:W0:Y:S02]  /*5880*/  I2F.S16 R0, R4 ;  /* 0x0000000400007306 */ /* 0x004e240000101400 */
[----:B0-----:R-:W-:-:S04]  /*5890*/  F2FP.BF16.F32.PACK_AB R0, RZ, R0 ;  /* 0x00000000ff00723e */ /* 0x001fc800000010ff */
[----:B------:R-:W-:Y:S01]  /*58a0*/  PRMT R24, R0, 0x7610, R24 ;  /* 0x0000761000187816 */ /* 0x000fe20000000018 */
[----:B------:R-:W-:Y:S06]  /*58b0*/  BRA `(.L_x_586) ;  /* 0x0000000c00747947 */ /* 0x000fec0003800000 */
.L_x_582:
        /* <DEDUP_REMOVED lines=9> */
.L_x_590:
[----:B------:R-:W2:Y:S02]  /*5950*/  LDG.E.U16 R0, desc[UR36][R4.64] ;  /* 0x0000002404007981 */ /* 0x000ea4000c1e1500 */
[----:B--2---:R-:W-:-:S05]  /*5960*/  HADD2.F32 R0, -RZ, R0.H0_H0 ;  /* 0x20000000ff007230 */ /* 0x004fca0000004100 */
[----:B------:R-:W-:-:S04]  /*5970*/  F2FP.BF16.F32.PACK_AB R0, RZ, R0 ;  /* 0x00000000ff00723e */ /* 0x000fc800000010ff */
[----:B------:R-:W-:Y:S01]  /*5980*/  PRMT R24, R0, 0x7610, R24 ;  /* 0x0000761000187816 */ /* 0x000fe20000000018 */
[----:B------:R-:W-:Y:S06]  /*5990*/  BRA `(.L_x_586) ;  /* 0x0000000c003c7947 */ /* 0x000fec0003800000 */
.L_x_589:
        /* <DEDUP_REMOVED lines=9> */
.L_x_592:
[----:B------:R-:W2:Y:S02]  /*5a30*/  LDG.E.U16 R4, desc[UR36][R4.64] ;  /* 0x0000002404047981 */ /* 0x000ea4000c1e1500 */
[----:B--2---:R-:W-:-:S05]  /*5a40*/  HADD2.F32 R0, -RZ, R4.H0_H0 ;  /* 0x20000004ff007230 */ /* 0x004fca0000004100 */
[----:B------:R-:W-:-:S04]  /*5a50*/  F2FP.BF16.F32.PACK_AB R0, RZ, R0 ;  /* 0x00000000ff00723e */ /* 0x000fc800000010ff */
[----:B------:R-:W-:Y:S01]  /*5a60*/  PRMT R24, R0, 0x7610, R24 ;  /* 0x0000761000187816 */ /* 0x000fe20000000018 */
[----:B------:R-:W-:Y:S06]  /*5a70*/  BRA `(.L_x_586) ;  /* 0x0000000c00047947 */ /* 0x000fec0003800000 */
.L_x_591:
        /* <DEDUP_REMOVED lines=9> */
.L_x_581:
        /* <DEDUP_REMOVED lines=14> */
.L_x_595:
        /* <DEDUP_REMOVED lines=9> */
.L_x_594:
        /* <DEDUP_REMOVED lines=28> */
.L_x_597:
        /* <DEDUP_REMOVED lines=15> */
.L_x_596:
[----:B------:R0:W5:Y:S01]  /*5f30*/  LDG.E.U16 R24, desc[UR36][R4.64] ;  /* 0x0000002404187981 */ /* 0x000162000c1e1500 */
[----:B------:R-:W-:Y:S05]  /*5f40*/  BRA `(.L_x_586) ;  /* 0x0000000400d07947 */ /* 0x000fea0003800000 */
.L_x_593:
        /* <DEDUP_REMOVED lines=13> */
.L_x_600:
        /* <DEDUP_REMOVED lines=21> */
.L_x_604:
[----:B------:R-:W-:Y:S05]  /*6170*/  BSYNC B1 ;  /* 0x0000000000017941 */ /* 0x000fea0003800000 */
.L_x_603:
[----:B------:R-:W-:Y:S01]  /*6180*/  LEA R5, R0, 0x3b800000, 0x17 ;  /* 0x3b80000000057811 */ /* 0x000fe200078eb8ff */
[----:B------:R-:W-:-:S05]  /*6190*/  IMAD.SHL.U32 R0, R3, 0x100000, RZ ;  /* 0x0010000003007824 */ /* 0x000fca00078e00ff */
[----:B------:R-:W-:-:S07]  /*61a0*/  LOP3.LUT R0, R5, R0, R6, 0xfe, !PT ;  /* 0x0000000005007212 */ /* 0x000fce00078efe06 */
.L_x_602:
[----:B------:R-:W-:Y:S05]  /*61b0*/  BSYNC B0 ;  /* 0x0000000000007941 */ /* 0x000fea0003800000 */
.L_x_601:
[----:B------:R-:W-:-:S04]  /*61c0*/  F2FP.BF16.F32.PACK_AB R0, RZ, R0 ;  /* 0x00000000ff00723e */ /* 0x000fc800000010ff */
[----:B------:R-:W-:Y:S01]  /*61d0*/  PRMT R24, R0, 0x7610, R24 ;  /* 0x0000761000187816 */ /* 0x000fe20000000018 */
[----:B------:R-:W-:Y:S06]  /*61e0*/  BRA `(.L_x_586) ;  /* 0x0000000400287947 */ /* 0x000fec0003800000 */
.L_x_599:
        /* <DEDUP_REMOVED lines=21> */
.L_x_608:
[----:B------:R-:W-:Y:S05]  /*6340*/  BSYNC B1 ;  /* 0x0000000000017941 */ /* 0x000fea0003800000 */
.L_x_607:
[----:B------:R-:W-:Y:S01]  /*6350*/  LEA R5, R0, 0x37800000, 0x17 ;  /* 0x3780000000057811 */ /* 0x000fe200078eb8ff */
[----:B------:R-:W-:-:S05]  /*6360*/  IMAD.SHL.U32 R0, R3, 0x200000, RZ ;  /* 0x0020000003007824 */ /* 0x000fca00078e00ff */
[----:B------:R-:W-:-:S07]  /*6370*/  LOP3.LUT R0, R5, R0, R6, 0xfe, !PT ;  /* 0x0000000005007212 */ /* 0x000fce00078efe06 */
.L_x_606:
[----:B------:R-:W-:Y:S05]  /*6380*/  BSYNC B0 ;  /* 0x0000000000007941 */ /* 0x000fea0003800000 */
.L_x_605:
[----:B------:R-:W-:-:S04]  /*6390*/  F2FP.BF16.F32.PACK_AB R0, RZ, R0 ;  /* 0x00000000ff00723e */ /* 0x000fc800000010ff */
[----:B------:R-:W-:Y:S01]  /*63a0*/  PRMT R24, R0, 0x7610, R24 ;  /* 0x0000761000187816 */ /* 0x000fe20000000018 */
[----:B------:R-:W-:Y:S06]  /*63b0*/  BRA `(.L_x_586) ;  /* 0x0000000000b47947 */ /* 0x000fec0003800000 */
.L_x_598:
        /* <DEDUP_REMOVED lines=14> */
.L_x_612:
[----:B------:R-:W-:Y:S05]  /*64a0*/  BSYNC B0 ;  /* 0x0000000000007941 */ /* 0x000fea0003800000 */
.L_x_611:
[----:B------:R-:W-:-:S04]  /*64b0*/  F2FP.BF16.F32.PACK_AB R0, RZ, R0 ;  /* 0x00000000ff00723e */ /* 0x000fc800000010ff */
[----:B------:R-:W-:Y:S01]  /*64c0*/  PRMT R24, R0, 0x7610, R24 ;  /* 0x0000761000187816 */ /* 0x000fe20000000018 */
[----:B------:R-:W-:Y:S06]  /*64d0*/  BRA `(.L_x_586) ;  /* 0x00000000006c7947 */ /* 0x000fec0003800000 */
.L_x_585:
        /* <DEDUP_REMOVED lines=16> */
.L_x_613:
[----:B------:R-:W-:Y:S01]  /*65e0*/  PRMT R24, RZ, 0x7610, R24 ;  /* 0x00007610ff187816 */ /* 0x000fe20000000018 */
[----:B------:R-:W-:Y:S06]  /*65f0*/  BRA `(.L_x_586) ;  /* 0x0000000000247947 */ /* 0x000fec0003800000 */
.L_x_610:
[----:B------:R-:W2:Y:S02]  /*6600*/  LDG.E.64 R4, desc[UR36][R4.64] ;  /* 0x0000002404047981 */ /* 0x000ea4000c1e1b00 */
[----:B--2---:R-:W0:Y:S02]  /*6610*/  I2F.U64 R0, R4 ;  /* 0x0000000400007312 */ /* 0x004e240000301000 */
[----:B0-----:R-:W-:-:S04]  /*6620*/  F2FP.BF16.F32.PACK_AB R0, RZ, R0 ;  /* 0x00000000ff00723e */ /* 0x001fc800000010ff */
[----:B------:R-:W-:Y:S01]  /*6630*/  PRMT R24, R0, 0x7610, R24 ;  /* 0x0000761000187816 */ /* 0x000fe20000000018 */
[----:B------:R-:W-:Y:S06]  /*6640*/  BRA `(.L_x_586) ;  /* 0x0000000000107947 */ /* 0x000fec0003800000 */
.L_x_609:
[----:B------:R-:W2:Y:S02]  /*6650*/  LDG.E R4, desc[UR36][R4.64] ;  /* 0x0000002404047981 */ /* 0x000ea4000c1e1900 */
[----:B--2---:R-:W-:-:S04]  /*6660*/  I2FP.F32.U32 R0, R4 ;  /* 0x0000000400007245 */ /* 0x004fc80000201000 */
[----:B------:R-:W-:-:S04]  /*6670*/  F2FP.BF16.F32.PACK_AB R0, RZ, R0 ;  /* 0x00000000ff00723e */ /* 0x000fc800000010ff */
[----:B------:R-:W-:-:S07]  /*6680*/  PRMT R24, R0, 0x7610, R24 ;  /* 0x0000761000187816 */ /* 0x000fce0000000018 */
.L_x_586:
[----:B------:R-:W-:-:S07]  /*6690*/  VIADD R23, R23, 0x80 ;  /* 0x0000008017177836 */ /* 0x000fce0000000000 */
.L_x_547:
[----:B------:R-:W-:Y:S05]  /*66a0*/  BSYNC B6 ;  /* 0x0000000000067941 */ /* 0x000fea0003800000 */
.L_x_546:
        /* <DEDUP_REMOVED lines=26> */
.L_x_619:
[----:B------:R-:W2:Y:S02]  /*6850*/  LDG.E.U8 R4, desc[UR36][R4.64] ;  /* 0x0000002404047981 */ /* 0x000ea4000c1e1100 */
[----:B--2---:R-:W-:-:S04]  /*6860*/  I2FP.F32.U32 R0, R4 ;  /* 0x0000000400007245 */ /* 0x004fc80000201000 */
[----:B------:R-:W-:-:S04]  /*6870*/  F2FP.BF16.F32.PACK_AB R0, RZ, R0 ;  /* 0x00000000ff00723e */ /* 0x000fc800000010ff */
[----:B------:R-:W-:Y:S01]  /*6880*/  PRMT R19, R0, 0x7610, R19 ;  /* 0x0000761000137816 */ /* 0x000fe20000000013 */
[----:B------:R-:W-:Y:S06]  /*6890*/  BRA `(.L_x_621) ;  /* 0x0000000c00c87947 */ /* 0x000fec0003800000 */
.L_x_618:
        /* <DEDUP_REMOVED lines=11> */
.L_x_623:
[----:B------:R-:W2:Y:S02]  /*6950*/  LDG.E R4, desc[UR36][R4.64] ;  /* 0x0000002404047981 */ /* 0x000ea4000c1e1900 */
[----:B--2---:R-:W-:-:S04]  /*6960*/  I2FP.F32.S32 R0, R4 ;  /* 0x0000000400007245 */ /* 0x004fc80000201400 */
[----:B------:R-:W-:-:S04]  /*6970*/  F2FP.BF16.F32.PACK_AB R0, RZ, R0 ;  /* 0x00000000ff00723e */ /* 0x000fc800000010ff */
[----:B------:R-:W-:Y:S01]  /*6980*/  PRMT R19, R0, 0x7610, R19 ;  /* 0x0000761000137816 */ /* 0x000fe20000000013 */
[----:B------:R-:W-:Y:S06]  /*6990*/  BRA `(.L_x_621) ;  /* 0x0000000c00887947 */ /* 0x000fec0003800000 */
.L_x_622:
[----:B------:R-:W2:Y:S02]  /*69a0*/  LDG.E.U16 R4, desc[UR36][R4.64] ;  /* 0x0000002404047981 */ /* 0x000ea4000c1e1500 */
[----:B--2---:R-:W0:Y:S02]  /*69b0*/  I2F.S16 R0, R4 ;  /* 0x0000000400007306 */ /* 0x004e240000101400 */
[----:B0-----:R-:W-:-:S04]  /*69c0*/  F2FP.BF16.F32.PACK_AB R0, RZ, R0 ;  /* 0x00000000ff00723e */ /* 0x001fc800000010ff */
[----:B------:R-:W-:Y:S01]  /*69d0*/  PRMT R19, R0, 0x7610, R19 ;  /* 0x0000761000137816 */ /* 0x000fe20000000013 */
[----:B------:R-:W-:Y:S06]  /*69e0*/  BRA `(.L_x_621) ;  /* 0x0000000c00747947 */ /* 0x000fec0003800000 */
.L_x_617:
        /* <DEDUP_REMOVED lines=9> */
.L_x_625:
[----:B------:R-:W2:Y:S02]  /*6a80*/  LDG.E.U16 R0, desc[UR36][R4.64] ;  /* 0x0000002404007981 */ /* 0x000ea4000c1e1500 */
[----:B--2---:R-:W-:-:S05]  /*6a90*/  HADD2.F32 R0, -RZ, R0.H0_H0 ;  /* 0x20000000ff007230 */ /* 0x004fca0000004100 */
[----:B------:R-:W-:-:S04]  /*6aa0*/  F2FP.BF16.F32.PACK_AB R0, RZ, R0 ;  /* 0x00000000ff00723e */ /* 0x000fc800000010ff */
[----:B------:R-:W-:Y:S01]  /*6ab0*/  PRMT R19, R0, 0x7610, R19 ;  /* 0x0000761000137816 */ /* 0x000fe20000000013 */
[----:B------:R-:W-:Y:S06]  /*6ac0*/  BRA `(.L_x_621) ;  /* 0x0000000c003c7947 */ /* 0x000fec0003800000 */
.L_x_624:
        /* <DEDUP_REMOVED lines=9> */
.L_x_627:
[----:B------:R-:W2:Y:S02]  /*6b60*/  LDG.E.U16 R4, desc[UR36][R4.64] ;  /* 0x0000002404047981 */ /* 0x000ea4000c1e1500 */
[----:B--2---:R-:W-:-:S05]  /*6b70*/  HADD2.F32 R0, -RZ, R4.H0_H0 ;  /* 0x20000004ff007230 */ /* 0x004fca0000004100 */
[----:B------:R-:W-:-:S04]  /*6b80*/  F2FP.BF16.F32.PACK_AB R0, RZ, R0 ;  /* 0x00000000ff00723e */ /* 0x000fc800000010ff */
[----:B------:R-:W-:Y:S01]  /*6b90*/  PRMT R19, R0, 0x7610, R19 ;  /* 0x0000761000137816 */ /* 0x000fe20000000013 */
[----:B------:R-:W-:Y:S06]  /*6ba0*/  BRA `(.L_x_621) ;  /* 0x0000000c00047947 */ /* 0x000fec0003800000 */
.L_x_626:
        /* <DEDUP_REMOVED lines=9> */
.L_x_616:
        /* <DEDUP_REMOVED lines=14> */
.L_x_630:
        /* <DEDUP_REMOVED lines=9> */
.L_x_629:
        /* <DEDUP_REMOVED lines=28> */
.L_x_632:
        /* <DEDUP_REMOVED lines=15> */
.L_x_631:
[----:B------:R0:W5:Y:S01]  /*7060*/  LDG.E.U16 R19, desc[UR36][R4.64] ;  /* 0x0000002404137981 */ /* 0x000162000c1e1500 */
[----:B------:R-:W-:Y:S05]  /*7070*/  BRA `(.L_x_621) ;  /* 0x0000000400d07947 */ /* 0x000fea0003800000 */
.L_x_628:
        /* <DEDUP_REMOVED lines=13> */
.L_x_635:
        /* <DEDUP_REMOVED lines=21> */
.L_x_639:
[----:B------:R-:W-:Y:S05]  /*72a0*/  BSYNC B1 ;  /* 0x0000000000017941 */ /* 0x000fea0003800000 */
.L_x_638:
[----:B------:R-:W-:Y:S01]  /*72b0*/  LEA R5, R0, 0x3b800000, 0x17 ;  /* 0x3b80000000057811 */ /* 0x000fe200078eb8ff */
[----:B------:R-:W-:-:S05]  /*72c0*/  IMAD.SHL.U32 R0, R3, 0x100000, RZ ;  /* 0x0010000003007824 */ /* 0x000fca00078e00ff */
[----:B------:R-:W-:-:S07]  /*72d0*/  LOP3.LUT R0, R5, R0, R6, 0xfe, !PT ;  /* 0x0000000005007212 */ /* 0x000fce00078efe06 */
.L_x_637:
[----:B------:R-:W-:Y:S05]  /*72e0*/  BSYNC B0 ;  /* 0x0000000000007941 */ /* 0x000fea0003800000 */
.L_x_636:
[----:B------:R-:W-:-:S04]  /*72f0*/  F2FP.BF16.F32.PACK_AB R0, RZ, R0 ;  /* 0x00000000ff00723e */ /* 0x000fc800000010ff */
[----:B------:R-:W-:Y:S01]  /*7300*/  PRMT R19, R0, 0x7610, R19 ;  /* 0x0000761000137816 */ /* 0x000fe20000000013 */
[----:B------:R-:W-:Y:S06]  /*7310*/  BRA `(.L_x_621) ;  /* 0x0000000400287947 */ /* 0x000fec0003800000 */
.L_x_634:
        /* <DEDUP_REMOVED lines=21> */
.L_x_643:
[----:B------:R-:W-:Y:S05]  /*7470*/  BSYNC B1 ;  /* 0x0000000000017941 */ /* 0x000fea0003800000 */
.L_x_642:
[----:B------:R-:W-:Y:S01]  /*7480*/  LEA R5, R0, 0x37800000, 0x17 ;  /* 0x3780000000057811 */ /* 0x000fe200078eb8ff */
[----:B------:R-:W-:-:S05]  /*7490*/  IMAD.SHL.U32 R0, R3, 0x200000, RZ ;  /* 0x0020000003007824 */ /* 0x000fca00078e00ff */
[----:B------:R-:W-:-:S07]  /*74a0*/  LOP3.LUT R0, R5, R0, R6, 0xfe, !PT ;  /* 0x0000000005007212 */ /* 0x000fce00078efe06 */
.L_x_641:
[----:B------:R-:W-:Y:S05]  /*74b0*/  BSYNC B0 ;  /* 0x0000000000007941 */ /* 0x000fea0003800000 */
.L_x_640:
[----:B------:R-:W-:-:S04]  /*74c0*/  F2FP.BF16.F32.PACK_AB R0, RZ, R0 ;  /* 0x00000000ff00723e */ /* 0x000fc800000010ff */
[----:B------:R-:W-:Y:S01]  /*74d0*/  PRMT R19, R0, 0x7610, R19 ;  /* 0x0000761000137816 */ /* 0x000fe20000000013 */
[----:B------:R-:W-:Y:S06]  /*74e0*/  BRA `(.L_x_621) ;  /* 0x0000000000b47947 */ /* 0x000fec0003800000 */
.L_x_633:
        /* <DEDUP_REMOVED lines=14> */
.L_x_647:
[----:B------:R-:W-:Y:S05]  /*75d0*/  BSYNC B0 ;  /* 0x0000000000007941 */ /* 0x000fea0003800000 */
.L_x_646:
[----:B------:R-:W-:-:S04]  /*75e0*/  F2FP.BF16.F32.PACK_AB R0, RZ, R0 ;  /* 0x00000000ff00723e */ /* 0x000fc800000010ff */
[----:B------:R-:W-:Y:S01]  /*75f0*/  PRMT R19, R0, 0x7610, R19 ;  /* 0x0000761000137816 */ /* 0x000fe20000000013 */
[----:B------:R-:W-:Y:S06]  /*7600*/  BRA `(.L_x_621) ;  /* 0x00000000006c7947 */ /* 0x000fec0003800000 */
.L_x_620:
        /* <DEDUP_REMOVED lines=16> */
.L_x_648:
[----:B------:R-:W-:Y:S01]  /*7710*/  PRMT R19, RZ, 0x7610, R19 ;  /* 0x00007610ff137816 */ /* 0x000fe20000000013 */
[----:B------:R-:W-:Y:S06]  /*7720*/  BRA `(.L_x_621) ;  /* 0x0000000000247947 */ /* 0x000fec0003800000 */
.L_x_645:
[----:B------:R-:W2:Y:S02]  /*7730*/  LDG.E.64 R4, desc[UR36][R4.64] ;  /* 0x0000002404047981 */ /* 0x000ea4000c1e1b00 */
[----:B--2---:R-:W0:Y:S02]  /*7740*/  I2F.U64 R0, R4 ;  /* 0x0000000400007312 */ /* 0x004e240000301000 */
[----:B0-----:R-:W-:-:S04]  /*7750*/  F2FP.BF16.F32.PACK_AB R0, RZ, R0 ;  /* 0x00000000ff00723e */ /* 0x001fc800000010ff */
[----:B------:R-:W-:Y:S01]  /*7760*/  PRMT R19, R0, 0x7610, R19 ;  /* 0x0000761000137816 */ /* 0x000fe20000000013 */
[----:B------:R-:W-:Y:S06]  /*7770*/  BRA `(.L_x_621) ;  /* 0x0000000000107947 */ /* 0x000fec0003800000 */
.L_x_644:
[----:B------:R-:W2:Y:S02]  /*7780*/  LDG.E R4, desc[UR36][R4.64] ;  /* 0x0000002404047981 */ /* 0x000ea4000c1e1900 */
[----:B--2---:R-:W-:-:S04]  /*7790*/  I2FP.F32.U32 R0, R4 ;  /* 0x0000000400007245 */ /* 0x004fc80000201000 */
[----:B------:R-:W-:-:S04]  /*77a0*/  F2FP.BF16.F32.PACK_AB R0, RZ, R0 ;  /* 0x00000000ff00723e */ /* 0x000fc800000010ff */
[----:B------:R-:W-:-:S07]  /*77b0*/  PRMT R19, R0, 0x7610, R19 ;  /* 0x0000761000137816 */ /* 0x000fce0000000013 */
.L_x_621:
        /* <DEDUP_REMOVED lines=21> */
.L_x_652:
[----:B------:R-:W2:Y:S02]  /*7910*/  LDG.E.U8 R4, desc[UR36][R4.64] ;  /* 0x0000002404047981 */ /* 0x000ea4000c1e1100 */
[----:B--2---:R-:W-:-:S04]  /*7920*/  I2FP.F32.U32 R0, R4 ;  /* 0x0000000400007245 */ /* 0x004fc80000201000 */
[----:B------:R-:W-:Y:S01]  /*7930*/  F2FP.BF16.F32.PACK_AB R0, RZ, R0 ;  /* 0x00000000ff00723e */ /* 0x000fe200000010ff */
[----:B------:R-:W-:Y:S06]  /*7940*/  BRA `(.L_x_615) ;  /* 0x0000000c008c7947 */ /* 0x000fec0003800000 */
.L_x_651:
        /* <DEDUP_REMOVED lines=10> */
.L_x_655:
[----:B------:R-:W2:Y:S02]  /*79f0*/  LDG.E R4, desc[UR36][R4.64] ;  /* 0x0000002404047981 */ /* 0x000ea4000c1e1900 */
[----:B--2---:R-:W-:-:S04]  /*7a00*/  I2FP.F32.S32 R0, R4 ;  /* 0x0000000400007245 */ /* 0x004fc80000201400 */
[----:B------:R-:W-:Y:S01]  /*7a10*/  F2FP.BF16.F32.PACK_AB R0, RZ, R0 ;  /* 0x00000000ff00723e */ /* 0x000fe200000010ff */
[----:B------:R-:W-:Y:S06]  /*7a20*/  BRA `(.L_x_615) ;  /* 0x0000000c00547947 */ /* 0x000fec0003800000 */
.L_x_654:
[----:B------:R-:W2:Y:S02]  /*7a30*/  LDG.E.U16 R4, desc[UR36][R4.64] ;  /* 0x0000002404047981 */ /* 0x000ea4000c1e1500 */
[----:B--2---:R-:W0:Y:S02]  /*7a40*/  I2F.S16 R0, R4 ;  /* 0x0000000400007306 */ /* 0x004e240000101400 */
[----:B0-----:R-:W-:Y:S01]  /*7a50*/  F2FP.BF16.F32.PACK_AB R0, RZ, R0 ;  /* 0x00000000ff00723e */ /* 0x001fe200000010ff */
[----:B------:R-:W-:Y:S06]  /*7a60*/  BRA `(.L_x_615) ;  /* 0x0000000c00447947 */ /* 0x000fec0003800000 */
.L_x_650:
        /* <DEDUP_REMOVED lines=9> */
.L_x_657:
[----:B------:R-:W2:Y:S02]  /*7b00*/  LDG.E.U16 R0, desc[UR36][R4.64] ;  /* 0x0000002404007981 */ /* 0x000ea4000c1e1500 */
[----:B--2---:R-:W-:-:S05]  /*7b10*/  HADD2.F32 R0, -RZ, R0.H0_H0 ;  /* 0x20000000ff007230 */ /* 0x004fca0000004100 */
[----:B------:R-:W-:Y:S01]  /*7b20*/  F2FP.BF16.F32.PACK_AB R0, RZ, R0 ;  /* 0x00000000ff00723e */ /* 0x000fe200000010ff */
[----:B------:R-:W-:Y:S06]  /*7b30*/  BRA `(.L_x_615) ;  /* 0x0000000c00107947 */ /* 0x000fec0003800000 */
.L_x_656:
        /* <DEDUP_REMOVED lines=9> */
.L_x_659:
[----:B------:R-:W2:Y:S02]  /*7bd0*/  LDG.E.U16 R4, desc[UR36][R4.64] ;  /* 0x0000002404047981 */ /* 0x000ea4000c1e1500 */
[----:B--2---:R-:W-:-:S05]  /*7be0*/  HADD2.F32 R0, -RZ, R4.H0_H0 ;  /* 0x20000004ff007230 */ /* 0x004fca0000004100 */
[----:B------:R-:W-:Y:S01]  /*7bf0*/  F2FP.BF16.F32.PACK_AB R0, RZ, R0 ;  /* 0x00000000ff00723e */ /* 0x000fe200000010ff */
[----:B------:R-:W-:Y:S06]  /*7c00*/  BRA `(.L_x_615) ;  /* 0x0000000800dc7947 */ /* 0x000fec0003800000 */
.L_x_658:
        /* <DEDUP_REMOVED lines=8> */
.L_x_649:
        /* <DEDUP_REMOVED lines=13> */
.L_x_662:
        /* <DEDUP_REMOVED lines=8> */
.L_x_661:
        /* <DEDUP_REMOVED lines=28> */
.L_x_664:
        /* <DEDUP_REMOVED lines=12> */
[----:B------:R-:W-:Y:S01]  /*8060*/  F2FP.BF16.F32.PACK_AB R0, RZ, R0 ;  /* 0x00000000ff00723e */ /* 0x000fe200000010ff */
[----:B------:R-:W-:Y:S06]  /*8070*/  BRA `(.L_x_615) ;  /* 0x0000000400c07947 */ /* 0x000fec0003800000 */
.L_x_663:
[----:B------:R1:W5:Y:S01]  /*8080*/  LDG.E.U16 R0, desc[UR36][R4.64] ;  /* 0x0000002404007981 */ /* 0x000362000c1e1500 */
[----:B------:R-:W-:Y:S05]  /*8090*/  BRA `(.L_x_615) ;  /* 0x0000000400b87947 */ /* 0x000fea0003800000 */
.L_x_660:
        /* <DEDUP_REMOVED lines=12> */
.L_x_667:
        /* <DEDUP_REMOVED lines=21> */
.L_x_671:
[----:B------:R-:W-:Y:S05]  /*82b0*/  BSYNC B1 ;  /* 0x0000000000017941 */ /* 0x000fea0003800000 */
.L_x_670:
[----:B------:R-:W-:Y:S01]  /*82c0*/  LEA R5, R0, 0x3b800000, 0x17 ;  /* 0x3b80000000057811 */ /* 0x000fe200078eb8ff */
[----:B------:R-:W-:-:S05]  /*82d0*/  IMAD.SHL.U32 R0, R3, 0x100000, RZ ;  /* 0x0010000003007824 */ /* 0x000fca00078e00ff */
[----:B------:R-:W-:-:S07]  /*82e0*/  LOP3.LUT R0, R5, R0, R6, 0xfe, !PT ;  /* 0x0000000005007212 */ /* 0x000fce00078efe06 */
.L_x_669:
[----:B------:R-:W-:Y:S05]  /*82f0*/  BSYNC B0 ;  /* 0x0000000000007941 */ /* 0x000fea0003800000 */
.L_x_668:
[----:B------:R-:W-:Y:S01]  /*8300*/  F2FP.BF16.F32.PACK_AB R0, RZ, R0 ;  /* 0x00000000ff00723e */ /* 0x000fe200000010ff */
[----:B------:R-:W-:Y:S06]  /*8310*/  BRA `(.L_x_615) ;  /* 0x0000000400187947 */ /* 0x000fec0003800000 */
.L_x_666:
        /* <DEDUP_REMOVED lines=21> */
.L_x_675:
[----:B------:R-:W-:Y:S05]  /*8470*/  BSYNC B1 ;  /* 0x0000000000017941 */ /* 0x000fea0003800000 */
.L_x_674:
[----:B------:R-:W-:Y:S01]  /*8480*/  LEA R5, R0, 0x37800000, 0x17 ;  /* 0x3780000000057811 */ /* 0x000fe200078eb8ff */
[----:B------:R-:W-:-:S05]  /*8490*/  IMAD.SHL.U32 R0, R3, 0x200000, RZ ;  /* 0x0020000003007824 */ /* 0x000fca00078e00ff */
[----:B------:R-:W-:-:S07]  /*84a0*/  LOP3.LUT R0, R5, R0, R6, 0xfe, !PT ;  /* 0x0000000005007212 */ /* 0x000fce00078efe06 */
.L_x_673:
[----:B------:R-:W-:Y:S05]  /*84b0*/  BSYNC B0 ;  /* 0x0000000000007941 */ /* 0x000fea0003800000 */
.L_x_672:
[----:B------:R-:W-:Y:S01]  /*84c0*/  F2FP.BF16.F32.PACK_AB R0, RZ, R0 ;  /* 0x00000000ff00723e */ /* 0x000fe200000010ff */
[----:B------:R-:W-:Y:S06]  /*84d0*/  BRA `(.L_x_615) ;  /* 0x0000000000a87947 */ /* 0x000fec0003800000 */
.L_x_665:
        /* <DEDUP_REMOVED lines=14> */
.L_x_679:
[----:B------:R-:W-:Y:S05]  /*85c0*/  BSYNC B0 ;  /* 0x0000000000007941 */ /* 0x000fea0003800000 */
.L_x_678:
[----:B------:R-:W-:Y:S01]  /*85d0*/  F2FP.BF16.F32.PACK_AB R0, RZ, R0 ;  /* 0x00000000ff00723e */ /* 0x000fe200000010ff */
[----:B------:R-:W-:Y:S06]  /*85e0*/  BRA `(.L_x_615) ;  /* 0x0000000000647947 */ /* 0x000fec0003800000 */
.L_x_653:
        /* <DEDUP_REMOVED lines=16> */
.L_x_680:
[----:B------:R-:W-:Y:S01]  /*86f0*/  PRMT R0, RZ, 0x7610, R0 ;  /* 0x00007610ff007816 */ /* 0x000fe20000000000 */
[----:B------:R-:W-:Y:S06]  /*8700*/  BRA `(.L_x_615) ;  /* 0x00000000001c7947 */ /* 0x000fec0003800000 */
.L_x_677:
[----:B------:R-:W2:Y:S02]  /*8710*/  LDG.E.64 R4, desc[UR36][R4.64] ;  /* 0x0000002404047981 */ /* 0x000ea4000c1e1b00 */
[----:B--2---:R-:W0:Y:S02]  /*8720*/  I2F.U64 R0, R4 ;  /* 0x0000000400007312 */ /* 0x004e240000301000 */
[----:B0-----:R-:W-:Y:S01]  /*8730*/  F2FP.BF16.F32.PACK_AB R0, RZ, R0 ;  /* 0x00000000ff00723e */ /* 0x001fe200000010ff */
[----:B------:R-:W-:Y:S06]  /*8740*/  BRA `(.L_x_615) ;  /* 0x00000000000c7947 */ /* 0x000fec0003800000 */
.L_x_676:
[----:B------:R-:W2:Y:S02]  /*8750*/  LDG.E R4, desc[UR36][R4.64] ;  /* 0x0000002404047981 */ /* 0x000ea4000c1e1900 */
[----:B--2---:R-:W-:-:S04]  /*8760*/  I2FP.F32.U32 R0, R4 ;  /* 0x0000000400007245 */ /* 0x004fc80000201000 */
[----:B------:R-:W-:-:S07]  /*8770*/  F2FP.BF16.F32.PACK_AB R0, RZ, R0 ;  /* 0x00000000ff00723e */ /* 0x000fce00000010ff */
.L_x_615:
[----:B------:R-:W-:Y:S05]  /*8780*/  BSYNC B6 ;  /* 0x0000000000067941 */ /* 0x000fea0003800000 */
.L_x_614:
[----:B------:R-:W2:Y:S01]  /*8790*/  S2R R25, SR_TID.X ;  /* 0x0000000000197919 */ /* 0x000ea20000002100 */
[----:B------:R-:W3:Y:S01]  /*87a0*/  LDC.U8 R17, c[0x0][0x250] ;  /* 0x00009400ff117b82 */ /* 0x000ee20000000000 */
[----:B------:R-:W-:Y:S01]  /*87b0*/  BSSY B0, `(.L_x_681) ;  /* 0x0000015000007945 */ /* 0x000fe20003800000 */
[CC--:B--2---:R-:W-:Y:S01]  /*87c0*/  ISETP.GE.AND P1, PT, R25.reuse, R16.reuse, PT ;  /* 0x000000101900720c */ /* 0x0c4fe20003f26270 */
[C---:B------:R-:W-:Y:S02]  /*87d0*/  VIADD R3, R25.reuse, 0x100 ;  /* 0x0000010019037836 */ /* 0x040fe40000000000 */
[C---:B01----:R-:W-:Y:S02]  /*87e0*/  VIADD R5, R25.reuse, 0x180 ;  /* 0x0000018019057836 */ /* 0x043fe40000000000 */
[----:B------:R-:W-:Y:S01]  /*87f0*/  VIADD R23, R25, 0x80 ;  /* 0x0000008019177836 */ /* 0x000fe20000000000 */
[-C--:B------:R-:W-:Y:S02]  /*8800*/  ISETP.GE.AND P2, PT, R3, R16.reuse, PT ;  /* 0x000000100300720c */ /* 0x080fe40003f46270 */
[----:B------:R-:W-:-:S02]  /*8810*/  ISETP.GE.AND P0, PT, R5, R16, PT ;  /* 0x000000100500720c */ /* 0x000fc40003f06270 */
[----:B------:R-:W-:-:S03]  /*8820*/  ISETP.GE.AND P4, PT, R23, R16, PT ;  /* 0x000000101700720c */ /* 0x000fc60003f86270 */
[----:B------:R-:W-:Y:S10]  /*8830*/  @P1 BRA `(.L_x_682) ;  /* 0x0000000000301947 */ /* 0x000ff40003800000 */
[----:B-----5:R-:W-:Y:S01]  /*8840*/  IMAD.U32 R26, R26, 0x10000, RZ ;  /* 0x000100001a1a7824 */ /* 0x020fe200078e00ff */
[----:B------:R-:W-:Y:S01]  /*8850*/  ULDC.64 UR4, c[0x0][0x218] ;  /* 0x0000860000047ab9 */ /* 0x000fe20000000a00 */
[----:B------:R-:W-:Y:S02]  /*8860*/  IMAD.U32 R3, R22, 0x10000, RZ ;  /* 0x0001000016037824 */ /* 0x000fe400078e00ff */
[----:B------:R-:W-:-:S05]  /*8870*/  FMUL.FTZ R26, R26, UR4 ;  /* 0x000000041a1a7c20 */ /* 0x000fca0008410000 */
[----:B------:R-:W-:-:S13]  /*8880*/  FSETP.GT.FTZ.AND P3, PT, R26, UR5, PT ;  /* 0x000000051a007c0b */ /* 0x000fda000bf74000 */
[----:B------:R-:W-:-:S06]  /*8890*/  @!P3 FMUL.FTZ R4, R26, 1.4426950216293334961 ;  /* 0x3fb8aa3b1a04b820 */ /* 0x000fcc0000410000 */
[----:B------:R-:W0:Y:S02]  /*88a0*/  @!P3 MUFU.EX2 R4, R4 ;  /* 0x000000040004b308 */ /* 0x000e240000000800 */
[----:B0-----:R-:W-:Y:S01]  /*88b0*/  @!P3 FADD.FTZ R6, R4, 1 ;  /* 0x3f8000000406b421 */ /* 0x001fe20000010000 */
[----:B------:R-:W-:-:S05]  /*88c0*/  @!P3 FMUL.FTZ R5, R3, R4 ;  /* 0x000000040305b220 */ /* 0x000fca0000410000 */
[----:B------:R-:W0:Y:S02]  /*88d0*/  @!P3 MUFU.RCP R6, R6 ;  /* 0x000000060006b308 */ /* 0x000e240000001000 */
[----:B0-----:R-:W-:-:S06]  /*88e0*/  @!P3 FMUL.FTZ R3, R5, R6 ;  /* 0x000000060503b220 */ /* 0x001fcc0000410000 */
[----:B------:R-:W0:Y:S02]  /*88f0*/  F2F.BF16.F32 R3, R3 ;  /* 0x0000000300037304 */ /* 0x000e240000202000 */
.L_x_682:
[----:B------:R-:W-:Y:S05]  /*8900*/  BSYNC B0 ;  /* 0x0000000000007941 */ /* 0x000fea0003800000 */
.L_x_681:
[----:B------:R-:W-:Y:S04]  /*8910*/  BSSY B0, `(.L_x_683) ;  /* 0x000000e000007945 */ /* 0x000fe80003800000 */
[----:B------:R-:W-:Y:S05]  /*8920*/  @P4 BRA `(.L_x_684) ;  /* 0x0000000000304947 */ /* 0x000fea0003800000 */
[----:B-----5:R-:W-:Y:S01]  /*8930*/  IMAD.U32 R27, R27, 0x10000, RZ ;  /* 0x000100001b1b7824 */ /* 0x020fe200078e00ff */
[----:B------:R-:W-:Y:S01]  /*8940*/  ULDC.64 UR4, c[0x0][0x218] ;  /* 0x0000860000047ab9 */ /* 0x000fe20000000a00 */
[----:B------:R-:W-:Y:S02]  /*8950*/  IMAD.U32 R22, R28, 0x10000, RZ ;  /* 0x000100001c167824 */ /* 0x000fe400078e00ff */
[----:B------:R-:W-:-:S05]  /*8960*/  FMUL.FTZ R27, R27, UR4 ;  /* 0x000000041b1b7c20 */ /* 0x000fca0008410000 */
[----:B------:R-:W-:-:S13]  /*8970*/  FSETP.GT.FTZ.AND P3, PT, R27, UR5, PT ;  /* 0x000000051b007c0b */ /* 0x000fda000bf74000 */
[----:B------:R-:W-:-:S04]  /*8980*/  @!P3 FMUL.FTZ R4, R27, 1.4426950216293334961 ;  /* 0x3fb8aa3b1b04b820 */ /* 0x000fc80000410000 */
[----:B------:R-:W1:Y:S02]  /*8990*/  @!P3 MUFU.EX2 R5, R4 ;  /* 0x000000040005b308 */ /* 0x000e640000000800 */
[----:B-1----:R-:W-:Y:S01]  /*89a0*/  @!P3 FADD.FTZ R6, R5, 1 ;  /* 0x3f8000000506b421 */ /* 0x002fe20000010000 */
[----:B------:R-:W-:-:S05]  /*89b0*/  @!P3 FMUL.FTZ R5, R22, R5 ;  /* 0x000000051605b220 */ /* 0x000fca0000410000 */
[----:B------:R-:W1:Y:S02]  /*89c0*/  @!P3 MUFU.RCP R6, R6 ;  /* 0x000000060006b308 */ /* 0x000e640000001000 */
[----:B-1----:R-:W-:-:S06]  /*89d0*/  @!P3 FMUL.FTZ R22, R5, R6 ;  /* 0x000000060516b220 */ /* 0x002fcc0000410000 */
[----:B------:R-:W1:Y:S02]  /*89e0*/  F2F.BF16.F32 R22, R22 ;  /* 0x0000001600167304 */ /* 0x000e640000202000 */
.L_x_684:
[----:B------:R-:W-:Y:S05]  /*89f0*/  BSYNC B0 ;  /* 0x0000000000007941 */ /* 0x000fea0003800000 */
.L_x_683:
        /* <DEDUP_REMOVED lines=8> */
[----:B------:R-:W2:Y:S02]  /*8a80*/  @!P2 MUFU.EX2 R5, R4 ;  /* 0x000000040005a308 */ /* 0x000ea40000000800 */
[----:B--2---:R-:W-:Y:S01]  /*8a90*/  @!P2 FADD.FTZ R6, R5, 1 ;  /* 0x3f8000000506a421 */ /* 0x004fe20000010000 */
[----:B------:R-:W-:-:S05]  /*8aa0*/  @!P2 FMUL.FTZ R5, R18, R5 ;  /* 0x000000051205a220 */ /* 0x000fca0000410000 */
[----:B------:R-:W2:Y:S02]  /*8ab0*/  @!P2 MUFU.RCP R6, R6 ;  /* 0x000000060006a308 */ /* 0x000ea40000001000 */
[----:B--2---:R-:W-:-:S06]  /*8ac0*/  @!P2 FMUL.FTZ R18, R5, R6 ;  /* 0x000000060512a220 */ /* 0x004fcc0000410000 */
[----:B------:R-:W2:Y:S02]  /*8ad0*/  F2F.BF16.F32 R18, R18 ;  /* 0x0000001200127304 */ /* 0x000ea40000202000 */
.L_x_686:
[----:B------:R-:W-:Y:S05]  /*8ae0*/  BSYNC B0 ;  /* 0x0000000000007941 */ /* 0x000fea0003800000 */
.L_x_685:
[----:B------:R-:W-:Y:S04]  /*8af0*/  BSSY B0, `(.L_x_687) ;  /* 0x000000e000007945 */ /* 0x000fe80003800000 */
[----:B------:R-:W-:Y:S05]  /*8b00*/  @P0 BRA `(.L_x_688) ;  /* 0x0000000000300947 */ /* 0x000fea0003800000 */
[----:B-----5:R-:W-:Y:S01]  /*8b10*/  IMAD.U32 R0, R0, 0x10000, RZ ;  /* 0x0001000000007824 */ /* 0x020fe200078e00ff */
[----:B------:R-:W-:Y:S01]  /*8b20*/  ULDC.64 UR4, c[0x0][0x218] ;  /* 0x0000860000047ab9 */ /* 0x000fe20000000a00 */
[----:B------:R-:W-:Y:S02]  /*8b30*/  IMAD.U32 R19, R19, 0x10000, RZ ;  /* 0x0001000013137824 */ /* 0x000fe400078e00ff */
[----:B------:R-:W-:-:S05]  /*8b40*/  FMUL.FTZ R0, R0, UR4 ;  /* 0x0000000400007c20 */ /* 0x000fca0008410000 */
[----:B------:R-:W-:-:S13]  /*8b50*/  FSETP.GT.FTZ.AND P0, PT, R0, UR5, PT ;  /* 0x0000000500007c0b */ /* 0x000fda000bf14000 */
[----:B------:R-:W-:-:S06]  /*8b60*/  @!P0 FMUL.FTZ R0, R0, 1.4426950216293334961 ;  /* 0x3fb8aa3b00008820 */ /* 0x000fcc0000410000 */
[----:B------:R-:W4:Y:S02]  /*8b70*/  @!P0 MUFU.EX2 R0, R0 ;  /* 0x0000000000008308 */ /* 0x000f240000000800 */
[----:B----4-:R-:W-:Y:S01]  /*8b80*/  @!P0 FADD.FTZ R5, R0, 1 ;  /* 0x3f80000000058421 */ /* 0x010fe20000010000 */
[----:B------:R-:W-:-:S05]  /*8b90*/  @!P0 FMUL.FTZ R4, R19, R0 ;  /* 0x0000000013048220 */ /* 0x000fca0000410000 */
[----:B------:R-:W4:Y:S02]  /*8ba0*/  @!P0 MUFU.RCP R5, R5 ;  /* 0x0000000500058308 */ /* 0x000f240000001000 */
[----:B----4-:R-:W-:-:S06]  /*8bb0*/  @!P0 FMUL.FTZ R19, R4, R5 ;  /* 0x0000000504138220 */ /* 0x010fcc0000410000 */
[----:B------:R-:W4:Y:S02]  /*8bc0*/  F2F.BF16.F32 R19, R19 ;  /* 0x0000001300137304 */ /* 0x000f240000202000 */
.L_x_688:
[----:B------:R-:W-:Y:S05]  /*8bd0*/  BSYNC B0 ;  /* 0x0000000000007941 */ /* 0x000fea0003800000 */
.L_x_687:
[----:B------:R-:W-:Y:S04]  /*8be0*/  BSSY B6, `(.L_x_689) ;  /* 0x0000112000067945 */ /* 0x000fe80003800000 */
[----:B------:R-:W-:Y:S05]  /*8bf0*/  @P1 BRA `(.L_x_690) ;  /* 0x0000001000401947 */ /* 0x000fea0003800000 */
[----:B------:R-:W0:Y:S01]  /*8c00*/  LDC.64 R8, c[0x0][0x228] ;  /* 0x00008a00ff087b82 */ /* 0x000e220000000a00 */
[----:B---3-5:R-:W-:Y:S01]  /*8c10*/  PRMT R0, R17, 0x9910, RZ ;  /* 0x0000991011007816 */ /* 0x028fe200000000ff */
        /* <DEDUP_REMOVED lines=15> */
[----:B------:R-:W-:Y:S02]  /*8d10*/  IMAD.U32 R3, R3, 0x10000, RZ ;  /* 0x0001000003037824 */ /* 0x000fe400078e00ff */
[----:B------:R-:W-:-:S04]  /*8d20*/  IMAD.MOV.U32 R25, RZ, RZ, R23 ;  /* 0x000000ffff197224 */ /* 0x000fc800078e0017 */
[----:B------:R-:W0:Y:S02]  /*8d30*/  F2I.FTZ.TRUNC.NTZ R3, R3 ;  /* 0x0000000300037305 */ /* 0x000e24000021f100 */
[----:B0-----:R0:W-:Y:S01]  /*8d40*/  STG.E.U8 desc[UR36][R8.64], R3 ;  /* 0x0000000308007986 */ /* 0x0011e2000c101124 */
[----:B------:R-:W-:Y:S05]  /*8d50*/  BRA `(.L_x_690) ;  /* 0x0000000c00e87947 */ /* 0x000fea0003800000 */
.L_x_694:
[----:B------:R-:W-:Y:S02]  /*8d60*/  IMAD.U32 R5, R3, 0x10000, RZ ;  /* 0x0001000003057824 */ /* 0x000fe400078e00ff */
[----:B------:R-:W-:-:S04]  /*8d70*/  IMAD.MOV.U32 R25, RZ, RZ, R23 ;  /* 0x000000ffff197224 */ /* 0x000fc800078e0017 */
[----:B------:R-:W0:Y:S02]  /*8d80*/  F2I.S64.TRUNC R4, R5 ;  /* 0x0000000500047311 */ /* 0x000e24000020d900 */
[----:B0-----:R0:W-:Y:S01]  /*8d90*/  STG.E.U8 desc[UR36][R8.64], R4 ;  /* 0x0000000408007986 */ /* 0x0011e2000c101124 */
[----:B------:R-:W-:Y:S05]  /*8da0*/  BRA `(.L_x_690) ;  /* 0x0000000c00d47947 */ /* 0x000fea0003800000 */
.L_x_693:
[----:B------:R-:W-:-:S13]  /*8db0*/  ISETP.NE.AND P0, PT, R0, 0x2, PT ;  /* 0x000000020000780c */ /* 0x000fda0003f05270 */
[----:B------:R-:W-:Y:S05]  /*8dc0*/  @!P0 BRA `(.L_x_696) ;  /* 0x0000000000388947 */ /* 0x000fea0003800000 */
[----:B------:R-:W-:-:S13]  /*8dd0*/  ISETP.NE.AND P0, PT, R0, 0x3, PT ;  /* 0x000000030000780c */ /* 0x000fda0003f05270 */
[----:B------:R-:W-:Y:S05]  /*8de0*/  @!P0 BRA `(.L_x_697) ;  /* 0x00000000001c8947 */ /* 0x000fea0003800000 */
[----:B------:R-:W-:-:S13]  /*8df0*/  ISETP.NE.AND P0, PT, R0, 0x4, PT ;  /* 0x000000040000780c */ /* 0x000fda0003f05270 */
[----:B------:R-:W-:Y:S05]  /*8e00*/  @P0 BRA `(.L_x_695) ;  /* 0x0000000c00500947 */ /* 0x000fea0003800000 */
[----:B------:R-:W-:Y:S02]  /*8e10*/  IMAD.U32 R4, R3, 0x10000, RZ ;  /* 0x0001000003047824 */ /* 0x000fe400078e00ff */
[----:B------:R-:W-:-:S04]  /*8e20*/  IMAD.MOV.U32 R25, RZ, RZ, R23 ;  /* 0x000000ffff197224 */ /* 0x000fc800078e0017 */
[----:B------:R-:W0:Y:S02]  /*8e30*/  F2I.S64.TRUNC R4, R4 ;  /* 0x0000000400047311 */ /* 0x000e24000020d900 */
[----:B0-----:R0:W-:Y:S01]  /*8e40*/  STG.E.64 desc[UR36][R8.64], R4 ;  /* 0x0000000408007986 */ /* 0x0011e2000c101b24 */
[----:B------:R-:W-:Y:S05]  /*8e50*/  BRA `(.L_x_690) ;  /* 0x0000000c00a87947 */ /* 0x000fea0003800000 */
.L_x_697:
[----:B------:R-:W-:Y:S02]  /*8e60*/  IMAD.U32 R3, R3, 0x10000, RZ ;  /* 0x0001000003037824 */ /* 0x000fe400078e00ff */
[----:B------:R-:W-:-:S04]  /*8e70*/  IMAD.MOV.U32 R25, RZ, RZ, R23 ;  /* 0x000000ffff197224 */ /* 0x000fc800078e0017 */
[----:B------:R-:W0:Y:S02]  /*8e80*/  F2I.FTZ.TRUNC.NTZ R3, R3 ;  /* 0x0000000300037305 */ /* 0x000e24000021f100 */
[----:B0-----:R0:W-:Y:S01]  /*8e90*/  STG.E desc[UR36][R8.64], R3 ;  /* 0x0000000308007986 */ /* 0x0011e2000c101924 */
[----:B------:R-:W-:Y:S05]  /*8ea0*/  BRA `(.L_x_690) ;  /* 0x0000000c00947947 */ /* 0x000fea0003800000 */
.L_x_696:
[----:B------:R-:W-:Y:S02]  /*8eb0*/  IMAD.U32 R3, R3, 0x10000, RZ ;  /* 0x0001000003037824 */ /* 0x000fe400078e00ff */
[----:B------:R-:W-:-:S04]  /*8ec0*/  IMAD.MOV.U32 R25, RZ, RZ, R23 ;  /* 0x000000ffff197224 */ /* 0x000fc800078e0017 */
[----:B------:R-:W0:Y:S02]  /*8ed0*/  F2I.FTZ.TRUNC.NTZ R3, R3 ;  /* 0x0000000300037305 */ /* 0x000e24000021f100 */
[----:B0-----:R0:W-:Y:S01]  /*8ee0*/  STG.E.U16 desc[UR36][R8.64], R3 ;  /* 0x0000000308007986 */ /* 0x0011e2000c101524 */
[----:B------:R-:W-:Y:S05]  /*8ef0*/  BRA `(.L_x_690) ;  /* 0x0000000c00807947 */ /* 0x000fea0003800000 */
.L_x_692:
[----:B------:R-:W-:-:S13]  /*8f00*/  ISETP.GT.AND P0, PT, R0, 0x6, PT ;  /* 0x000000060000780c */ /* 0x000fda0003f04270 */
[----:B------:R-:W-:Y:S05]  /*8f10*/  @P0 BRA `(.L_x_698) ;  /* 0x0000000000340947 */ /* 0x000fea0003800000 */
[----:B------:R-:W-:-:S13]  /*8f20*/  ISETP.NE.AND P0, PT, R0, 0x5, PT ;  /* 0x000000050000780c */ /* 0x000fda0003f05270 */
[----:B------:R-:W-:Y:S05]  /*8f30*/  @!P0 BRA `(.L_x_699) ;  /* 0x0000000000188947 */ /* 0x000fea0003800000 */
[----:B------:R-:W-:-:S13]  /*8f40*/  ISETP.NE.AND P0, PT, R0, 0x6, PT ;  /* 0x000000060000780c */ /* 0x000fda0003f05270 */
[----:B------:R-:W-:Y:S05]  /*8f50*/  @P0 BRA `(.L_x_695) ;  /* 0x0000000800fc0947 */ /* 0x000fea0003800000 */
[----:B------:R-:W-:Y:S02]  /*8f60*/  IMAD.U32 R3, R3, 0x10000, RZ ;  /* 0x0001000003037824 */ /* 0x000fe400078e00ff */
[----:B------:R-:W-:-:S03]  /*8f70*/  IMAD.MOV.U32 R25, RZ, RZ, R23 ;  /* 0x000000ffff197224 */ /* 0x000fc600078e0017 */
[----:B------:R0:W-:Y:S01]  /*8f80*/  STG.E desc[UR36][R8.64], R3 ;  /* 0x0000000308007986 */ /* 0x0001e2000c101924 */
[----:B------:R-:W-:Y:S05]  /*8f90*/  BRA `(.L_x_690) ;  /* 0x0000000c00587947 */ /* 0x000fea0003800000 */
.L_x_699:
[----:B------:R-:W-:Y:S02]  /*8fa0*/  IMAD.U32 R0, R3, 0x10000, RZ ;  /* 0x0001000003007824 */ /* 0x000fe400078e00ff */
[----:B------:R-:W-:-:S03]  /*8fb0*/  IMAD.MOV.U32 R25, RZ, RZ, R23 ;  /* 0x000000ffff197224 */ /* 0x000fc600078e0017 */
[----:B------:R-:W-:-:S05]  /*8fc0*/  F2FP.F16.F32.PACK_AB R0, RZ, R0 ;  /* 0x00000000ff00723e */ /* 0x000fca00000000ff */
[----:B------:R0:W-:Y:S01]  /*8fd0*/  STG.E.U16 desc[UR36][R8.64], R0 ;  /* 0x0000000008007986 */ /* 0x0001e2000c101524 */
[----:B------:R-:W-:Y:S05]  /*8fe0*/  BRA `(.L_x_690) ;  /* 0x0000000c00447947 */ /* 0x000fea0003800000 */
.L_x_698:
[----:B------:R-:W-:-:S13]  /*8ff0*/  ISETP.NE.AND P0, PT, R0, 0x7, PT ;  /* 0x000000070000780c */ /* 0x000fda0003f05270 */
[----:B------:R-:W-:Y:S05]  /*9000*/  @!P0 BRA `(.L_x_700) ;  /* 0x00000000003c8947 */ /* 0x000fea0003800000 */
[----:B------:R-:W-:-:S13]  /*9010*/  ISETP.NE.AND P0, PT, R0, 0x8, PT ;  /* 0x000000080000780c */ /* 0x000fda0003f05270 */
[----:B------:R-:W-:Y:S05]  /*9020*/  @!P0 BRA `(.L_x_701) ;  /* 0x00000000001c8947 */ /* 0x000fea0003800000 */
[----:B------:R-:W-:-:S13]  /*9030*/  ISETP.NE.AND P0, PT, R0, 0x9, PT ;  /* 0x000000090000780c */ /* 0x000fda0003f05270 */
[----:B------:R-:W-:Y:S05]  /*9040*/  @P0 BRA `(.L_x_695) ;  /* 0x0000000800c00947 */ /* 0x000fea0003800000 */
[----:B------:R-:W-:Y:S02]  /*9050*/  IMAD.U32 R4, R3, 0x10000, RZ ;  /* 0x0001000003047824 */ /* 0x000fe400078e00ff */
[----:B------:R-:W-:Y:S02]  /*9060*/  IMAD.MOV.U32 R5, RZ, RZ, RZ ;  /* 0x000000ffff057224 */ /* 0x000fe400078e00ff */
[----:B------:R-:W-:-:S03]  /*9070*/  IMAD.MOV.U32 R25, RZ, RZ, R23 ;  /* 0x000000ffff197224 */ /* 0x000fc600078e0017 */
[----:B------:R0:W-:Y:S01]  /*9080*/  STG.E.64 desc[UR36][R8.64], R4 ;  /* 0x0000000408007986 */ /* 0x0001e2000c101b24 */
[----:B------:R-:W-:Y:S05]  /*9090*/  BRA `(.L_x_690) ;  /* 0x0000000c00187947 */ /* 0x000fea0003800000 */
.L_x_701:
[----:B------:R-:W-:Y:S02]  /*90a0*/  IMAD.U32 R3, R3, 0x10000, RZ ;  /* 0x0001000003037824 */ /* 0x000fe400078e00ff */
[----:B------:R-:W-:-:S03]  /*90b0*/  IMAD.MOV.U32 R25, RZ, RZ, R23 ;  /* 0x000000ffff197224 */ /* 0x000fc600078e0017 */
[----:B------:R-:W-:-:S04]  /*90c0*/  F2FP.F16.F32.PACK_AB R3, RZ, R3 ;  /* 0x00000003ff03723e */ /* 0x000fc800000000ff */
[----:B------:R-:W-:-:S05]  /*90d0*/  PRMT R3, R3, 0x5410, RZ ;  /* 0x0000541003037816 */ /* 0x000fca00000000ff */
[----:B------:R0:W-:Y:S01]  /*90e0*/  STG.E desc[UR36][R8.64], R3 ;  /* 0x0000000308007986 */ /* 0x0001e2000c101924 */
[----:B------:R-:W-:Y:S05]  /*90f0*/  BRA `(.L_x_690) ;  /* 0x0000000c00007947 */ /* 0x000fea0003800000 */
.L_x_700:
[----:B------:R-:W-:Y:S02]  /*9100*/  IMAD.U32 R4, R3, 0x10000, RZ ;  /* 0x0001000003047824 */ /* 0x000fe400078e00ff */
[----:B------:R-:W-:Y:S02]  /*9110*/  IMAD.MOV.U32 R25, RZ, RZ, R23 ;  /* 0x000000ffff197224 */ /* 0x000fe400078e0017 */
[----:B------:R-:W-:-:S06]  /*9120*/  FMUL.FTZ R4, R4, 1 ;  /* 0x3f80000004047820 */ /* 0x000fcc0000410000 */
[----:B------:R-:W0:Y:S02]  /*9130*/  F2F.F64.F32 R4, R4 ;  /* 0x0000000400047310 */ /* 0x000e240000201800 */
[----:B0-----:R0:W-:Y:S01]  /*9140*/  STG.E.64 desc[UR36][R8.64], R4 ;  /* 0x0000000408007986 */ /* 0x0011e2000c101b24 */
[----:B------:R-:W-:Y:S05]  /*9150*/  BRA `(.L_x_690) ;  /* 0x0000000800e87947 */ /* 0x000fea0003800000 */
.L_x_691:
        /* <DEDUP_REMOVED lines=10> */
[----:B------:R-:W-:-:S04]  /*9200*/  FSETP.NEU.FTZ.AND P0, PT, R3, RZ, PT ;  /* 0x000000ff0300720b */ /* 0x000fc80003f1d000 */
[----:B------:R-:W-:-:S05]  /*9210*/  SEL R3, RZ, 0x1, !P0 ;  /* 0x00000001ff037807 */ /* 0x000fca0004000000 */
[----:B------:R0:W-:Y:S01]  /*9220*/  STG.E.U8 desc[UR36][R8.64], R3 ;  /* 0x0000000308007986 */ /* 0x0001e2000c101124 */
[----:B------:R-:W-:Y:S05]  /*9230*/  BRA `(.L_x_690) ;  /* 0x0000000800b07947 */ /* 0x000fea0003800000 */
.L_x_704:
[----:B------:R-:W-:Y:S01]  /*9240*/  IMAD.U32 R3, R3, 0x10000, RZ ;  /* 0x0001000003037824 */ /* 0x000fe200078e00ff */
[----:B------:R-:W-:Y:S01]  /*9250*/  CS2R R6, SRZ ;  /* 0x0000000000067805 */ /* 0x000fe2000001ff00 */
[----:B------:R-:W-:Y:S02]  /*9260*/  IMAD.MOV.U32 R25, RZ, RZ, R23 ;  /* 0x000000ffff197224 */ /* 0x000fe400078e0017 */
[----:B------:R-:W-:-:S04]  /*9270*/  FMUL.FTZ R3, R3, 1 ;  /* 0x3f80000003037820 */ /* 0x000fc80000410000 */
[----:B------:R-:W0:Y:S02]  /*9280*/  F2F.F64.F32 R4, R3 ;  /* 0x0000000300047310 */ /* 0x000e240000201800 */
[----:B0-----:R0:W-:Y:S01]  /*9290*/  STG.E.128 desc[UR36][R8.64], R4 ;  /* 0x0000000408007986 */ /* 0x0011e2000c101d24 */
[----:B------:R-:W-:Y:S05]  /*92a0*/  BRA `(.L_x_690) ;  /* 0x0000000800947947 */ /* 0x000fea0003800000 */
.L_x_703:
[----:B------:R-:W-:-:S13]  /*92b0*/  ISETP.NE.AND P0, PT, R0, 0xf, PT ;  /* 0x0000000f0000780c */ /* 0x000fda0003f05270 */
[----:B------:R-:W-:Y:S05]  /*92c0*/  @!P0 BRA `(.L_x_705) ;  /* 0x0000000000bc8947 */ /* 0x000fea0003800000 */
[----:B------:R-:W-:-:S13]  /*92d0*/  ISETP.NE.AND P0, PT, R0, 0x17, PT ;  /* 0x000000170000780c */ /* 0x000fda0003f05270 */
[----:B------:R-:W-:Y:S05]  /*92e0*/  @!P0 BRA `(.L_x_706) ;  /* 0x0000000000588947 */ /* 0x000fea0003800000 */
[----:B------:R-:W-:-:S13]  /*92f0*/  ISETP.NE.AND P0, PT, R0, 0x18, PT ;  /* 0x000000180000780c */ /* 0x000fda0003f05270 */
[----:B------:R-:W-:Y:S05]  /*9300*/  @P0 BRA `(.L_x_695) ;  /* 0x0000000800100947 */ /* 0x000fea0003800000 */
[----:B------:R-:W-:Y:S01]  /*9310*/  IMAD.U32 R7, R3, 0x10000, RZ ;  /* 0x0001000003077824 */ /* 0x000fe200078e00ff */
        /* <DEDUP_REMOVED lines=14> */
.L_x_708:
[----:B------:R-:W-:Y:S05]  /*9400*/  BSYNC B0 ;  /* 0x0000000000007941 */ /* 0x000fea0003800000 */
.L_x_707:
[----:B------:R-:W-:Y:S01]  /*9410*/  LOP3.LUT R5, R0, R5, RZ, 0xfc, !PT ;  /* 0x0000000500057212 */ /* 0x000fe200078efcff */
[----:B------:R-:W-:-:S04]  /*9420*/  IMAD.MOV.U32 R25, RZ, RZ, R23 ;  /* 0x000000ffff197224 */ /* 0x000fc800078e0017 */
[----:B------:R0:W-:Y:S01]  /*9430*/  STG.E.U8 desc[UR36][R8.64], R5 ;  /* 0x0000000508007986 */ /* 0x0001e2000c101124 */
[----:B------:R-:W-:Y:S05]  /*9440*/  BRA `(.L_x_690) ;  /* 0x00000008002c7947 */ /* 0x000fea0003800000 */
.L_x_706:
[----:B------:R-:W-:Y:S01]  /*9450*/  IMAD.U32 R5, R3, 0x10000, RZ ;  /* 0x0001000003057824 */ /* 0x000fe200078e00ff */
        /* <DEDUP_REMOVED lines=12> */
.L_x_710:
[----:B------:R-:W-:Y:S01]  /*9520*/  IMAD.MOV.U32 R0, RZ, RZ, 0x7f ;  /* 0x0000007fff007424 */ /* 0x000fe200078e00ff */
[----:B------:R-:W-:-:S04]  /*9530*/  ISETP.GT.U32.AND P0, PT, R3, 0x7f800000, PT ;  /* 0x7f8000000300780c */ /* 0x000fc80003f04070 */
[----:B------:R-:W-:-:S09]  /*9540*/  SEL R0, R0, 0x7c, P0 ;  /* 0x0000007c00007807 */ /* 0x000fd20000000000 */
.L_x_711:
[----:B------:R-:W-:Y:S05]  /*9550*/  BSYNC B0 ;  /* 0x0000000000007941 */ /* 0x000fea0003800000 */
.L_x_709:
[----:B------:R-:W-:Y:S01]  /*9560*/  LOP3.LUT R3, R5, 0x80000000, RZ, 0xc0, !PT ;  /* 0x8000000005037812 */ /* 0x000fe200078ec0ff */
[----:B------:R-:W-:-:S03]  /*9570*/  IMAD.MOV.U32 R25, RZ, RZ, R23 ;  /* 0x000000ffff197224 */ /* 0x000fc600078e0017 */
[----:B------:R-:W-:-:S04]  /*9580*/  SHF.R.U32.HI R3, RZ, 0x18, R3 ;  /* 0x00000018ff037819 */ /* 0x000fc80000011603 */
[----:B------:R-:W-:-:S05]  /*9590*/  LOP3.LUT R3, R0, R3, RZ, 0xfc, !PT ;  /* 0x0000000300037212 */ /* 0x000fca00078efcff */
[----:B------:R0:W-:Y:S01]  /*95a0*/  STG.E.U8 desc[UR36][R8.64], R3 ;  /* 0x0000000308007986 */ /* 0x0001e2000c101124 */
[----:B------:R-:W-:Y:S05]  /*95b0*/  BRA `(.L_x_690) ;  /* 0x0000000400d07947 */ /* 0x000fea0003800000 */
.L_x_705:
[----:B------:R0:W-:Y:S01]  /*95c0*/  STG.E.U16 desc[UR36][R8.64], R3 ;  /* 0x0000000308007986 */ /* 0x0001e2000c101524 */
[----:B------:R-:W-:Y:S01]  /*95d0*/  IMAD.MOV.U32 R25, RZ, RZ, R23 ;  /* 0x000000ffff197224 */ /* 0x000fe200078e0017 */
[----:B------:R-:W-:Y:S06]  /*95e0*/  BRA `(.L_x_690) ;  /* 0x0000000400c47947 */ /* 0x000fec0003800000 */
.L_x_702:
        /* <DEDUP_REMOVED lines=10> */
[----:B------:R-:W0:Y:S02]  /*9690*/  F2I.FTZ.U32.TRUNC.NTZ R3, R3 ;  /* 0x0000000300037305 */ /* 0x000e24000021f000 */
[----:B0-----:R0:W-:Y:S01]  /*96a0*/  STG.E.U16 desc[UR36][R8.64], R3 ;  /* 0x0000000308007986 */ /* 0x0011e2000c101524 */
[----:B------:R-:W-:Y:S05]  /*96b0*/  BRA `(.L_x_690) ;  /* 0x0000000400907947 */ /* 0x000fea0003800000 */
.L_x_714:
[----:B------:R-:W-:Y:S01]  /*96c0*/  IMAD.U32 R5, R3, 0x10000, RZ ;  /* 0x0001000003057824 */ /* 0x000fe200078e00ff */
        /* <DEDUP_REMOVED lines=16> */
.L_x_717:
[----:B------:R-:W-:-:S04]  /*97d0*/  LOP3.LUT R3, R5, 0x80000000, RZ, 0xc0, !PT ;  /* 0x8000000005037812 */ /* 0x000fc800078ec0ff */
[----:B------:R-:W-:-:S04]  /*97e0*/  SHF.R.U32.HI R3, RZ, 0x18, R3 ;  /* 0x00000018ff037819 */ /* 0x000fc80000011603 */
[----:B------:R-:W-:-:S04]  /*97f0*/  LOP3.LUT R0, R0, R3, RZ, 0xfc, !PT ;  /* 0x0000000300007212 */ /* 0x000fc800078efcff */
[----:B------:R-:W-:-:S07]  /*9800*/  PRMT R4, R0, 0x7610, R4 ;  /* 0x0000761000047816 */ /* 0x000fce0000000004 */
.L_x_716:
[----:B------:R-:W-:Y:S05]  /*9810*/  BSYNC B0 ;  /* 0x0000000000007941 */ /* 0x000fea0003800000 */
.L_x_715:
[----:B------:R0:W-:Y:S01]  /*9820*/  STG.E.U8 desc[UR36][R8.64], R4 ;  /* 0x0000000408007986 */ /* 0x0001e2000c101124 */
[----:B------:R-:W-:Y:S01]  /*9830*/  IMAD.MOV.U32 R25, RZ, RZ, R23 ;  /* 0x000000ffff197224 */ /* 0x000fe200078e0017 */
[----:B------:R-:W-:Y:S06]  /*9840*/  BRA `(.L_x_690) ;  /* 0x00000004002c7947 */ /* 0x000fec0003800000 */
.L_x_713:
        /* <DEDUP_REMOVED lines=17> */
.L_x_720:
[----:B------:R-:W-:-:S04]  /*9960*/  LOP3.LUT R3, R5, 0x80000000, RZ, 0xc0, !PT ;  /* 0x8000000005037812 */ /* 0x000fc800078ec0ff */
[----:B------:R-:W-:-:S04]  /*9970*/  SHF.R.U32.HI R3, RZ, 0x18, R3 ;  /* 0x00000018ff037819 */ /* 0x000fc80000011603 */
[----:B------:R-:W-:-:S04]  /*9980*/  LOP3.LUT R0, R0, R3, RZ, 0xfc, !PT ;  /* 0x0000000300007212 */ /* 0x000fc800078efcff */
[----:B------:R-:W-:-:S07]  /*9990*/  PRMT R4, R0, 0x7610, R4 ;  /* 0x0000761000047816 */ /* 0x000fce0000000004 */
.L_x_719:
[----:B------:R-:W-:Y:S05]  /*99a0*/  BSYNC B0 ;  /* 0x0000000000007941 */ /* 0x000fea0003800000 */
.L_x_718:
[----:B------:R0:W-:Y:S01]  /*99b0*/  STG.E.U8 desc[UR36][R8.64], R4 ;  /* 0x0000000408007986 */ /* 0x0001e2000c101124 */
[----:B------:R-:W-:Y:S01]  /*99c0*/  IMAD.MOV.U32 R25, RZ, RZ, R23 ;  /* 0x000000ffff197224 */ /* 0x000fe200078e0017 */
[----:B------:R-:W-:Y:S06]  /*99d0*/  BRA `(.L_x_690) ;  /* 0x0000000000c87947 */ /* 0x000fec0003800000 */
.L_x_712:
[----:B------:R-:W-:-:S13]  /*99e0*/  ISETP.NE.AND P0, PT, R0, 0x1c, PT ;  /* 0x0000001c0000780c */ /* 0x000fda0003f05270 */
[----:B------:R-:W-:Y:S05]  /*99f0*/  @!P0 BRA `(.L_x_721) ;  /* 0x0000000000b08947 */ /* 0x000fea0003800000 */
[----:B------:R-:W-:-:S13]  /*9a00*/  ISETP.NE.AND P0, PT, R0, 0x1d, PT ;  /* 0x0000001d0000780c */ /* 0x000fda0003f05270 */
[----:B------:R-:W-:Y:S05]  /*9a10*/  @!P0 BRA `(.L_x_722) ;  /* 0x0000000000948947 */ /* 0x000fea0003800000 */
[----:B------:R-:W-:-:S13]  /*9a20*/  ISETP.NE.AND P0, PT, R0, 0x2c, PT ;  /* 0x0000002c0000780c */ /* 0x000fda0003f05270 */
[----:B------:R-:W-:Y:S05]  /*9a30*/  @P0 BRA `(.L_x_695) ;  /* 0x0000000000440947 */ /* 0x000fea0003800000 */
[----:B------:R-:W-:Y:S02]  /*9a40*/  IMAD.U32 R4, R3, 0x10000, RZ ;  /* 0x0001000003047824 */ /* 0x000fe400078e00ff */
[----:B------:R-:W-:-:S03]  /*9a50*/  IMAD.MOV.U32 R25, RZ, RZ, R23 ;  /* 0x000000ffff197224 */ /* 0x000fc600078e0017 */
        /* <DEDUP_REMOVED lines=15> */
.L_x_695:
        /* <DEDUP_REMOVED lines=15> */
[----:B012-4-:R-:W-:Y:S05]  /*9c40*/  CALL.ABS.NOINC R14 ;  /* 0x000000000e007343 */ /* 0x017fea0003c00000 */
.L_x_723:
[----:B------:R-:W-:Y:S01]  /*9c50*/  IMAD.MOV.U32 R25, RZ, RZ, R23 ;  /* 0x000000ffff197224 */ /* 0x000fe200078e0017 */
[----:B------:R-:W-:Y:S06]  /*9c60*/  BRA `(.L_x_690) ;  /* 0x0000000000247947 */ /* 0x000fec0003800000 */
.L_x_722:
[----:B------:R-:W-:Y:S02]  /*9c70*/  IMAD.U32 R4, R3, 0x10000, RZ ;  /* 0x0001000003047824 */ /* 0x000fe400078e00ff */
[----:B------:R-:W-:-:S04]  /*9c80*/  IMAD.MOV.U32 R25, RZ, RZ, R23 ;  /* 0x000000ffff197224 */ /* 0x000fc800078e0017 */
[----:B------:R-:W0:Y:S02]  /*9c90*/  F2I.U64.TRUNC R4, R4 ;  /* 0x0000000400047311 */ /* 0x000e24000020d800 */
[----:B0-----:R0:W-:Y:S01]  /*9ca0*/  STG.E.64 desc[UR36][R8.64], R4 ;  /* 0x0000000408007986 */ /* 0x0011e2000c101b24 */
[----:B------:R-:W-:Y:S05]  /*9cb0*/  BRA `(.L_x_690) ;  /* 0x0000000000107947 */ /* 0x000fea0003800000 */
.L_x_721:
[----:B------:R-:W-:Y:S02]  /*9cc0*/  IMAD.U32 R3, R3, 0x10000, RZ ;  /* 0x0001000003037824 */ /* 0x000fe400078e00ff */
[----:B------:R-:W-:-:S04]  /*9cd0*/  IMAD.MOV.U32 R25, RZ, RZ, R23 ;  /* 0x000000ffff197224 */ /* 0x000fc800078e0017 */
[----:B------:R-:W0:Y:S02]  /*9ce0*/  F2I.FTZ.U32.TRUNC.NTZ R3, R3 ;  /* 0x0000000300037305 */ /* 0x000e24000021f000 */
[----:B0-----:R0:W-:Y:S02]  /*9cf0*/  STG.E desc[UR36][R8.64], R3 ;  /* 0x0000000308007986 */ /* 0x0011e4000c101924 */
.L_x_690:
[----:B------:R-:W-:Y:S05]  /*9d00*/  BSYNC B6 ;  /* 0x0000000000067941 */ /* 0x000fea0003800000 */
.L_x_689:
[----:B------:R-:W-:Y:S01]  /*9d10*/  ISETP.GE.AND P0, PT, R25, R16, PT ;  /* 0x000000101900720c */ /* 0x000fe20003f06270 */
[----:B------:R-:W-:-:S12]  /*9d20*/  BSSY B6, `(.L_x_724) ;  /* 0x00001fc000067945 */ /* 0x000fd80003800000 */
[----:B------:R-:W-:Y:S05]  /*9d30*/  @P0 BRA `(.L_x_725) ;  /* 0x0000001c00e80947 */ /* 0x000fea0003800000 */
[----:B0-----:R-:W0:Y:S01]  /*9d40*/  LDC.64 R8, c[0x0][0x228] ;  /* 0x00008a00ff087b82 */ /* 0x001e220000000a00 */
[----:B-----5:R-:W-:Y:S01]  /*9d50*/  IMAD R0, R2, 0x200, R25 ;  /* 0x0000020002007824 */ /* 0x020fe200078e0219 */
[----:B---3--:R-:W-:Y:S01]  /*9d60*/  PRMT R4, R17, 0x9910, RZ ;  /* 0x0000991011047816 */ /* 0x008fe200000000ff */
[----:B------:R-:W-:Y:S02]  /*9d70*/  ULDC UR4, c[0x0][0x254] ;  /* 0x0000950000047ab9 */ /* 0x000fe40000000800 */
[----:B------:R-:W-:Y:S02]  /*9d80*/  IMAD R3, R0, UR4, RZ ;  /* 0x0000000400037c24 */ /* 0x000fe4000f8e02ff */
[----:B------:R-:W-:-:S05]  /*9d90*/  IMAD.MOV.U32 R0, RZ, RZ, R4 ;  /* 0x000000ffff007224 */ /* 0x000fca00078e0004 */
        /* <DEDUP_REMOVED lines=13> */
[----:B------:R-:W0:Y:S02]  /*9e70*/  F2I.FTZ.TRUNC.NTZ R3, R22 ;  /* 0x0000001600037305 */ /* 0x000e24000021f100 */
[----:B0-----:R0:W-:Y:S01]  /*9e80*/  STG.E.U8 desc[UR36][R8.64], R3 ;  /* 0x0000000308007986 */ /* 0x0011e2000c101124 */
[----:B------:R-:W-:Y:S05]  /*9e90*/  BRA `(.L_x_731) ;  /* 0x0000000c00947947 */ /* 0x000fea0003800000 */
.L_x_729:
[----:B-1----:R-:W-:-:S06]  /*9ea0*/  IMAD.U32 R5, R22, 0x10000, RZ ;  /* 0x0001000016057824 */ /* 0x002fcc00078e00ff */
[----:B------:R-:W0:Y:S02]  /*9eb0*/  F2I.S64.TRUNC R4, R5 ;  /* 0x0000000500047311 */ /* 0x000e24000020d900 */
[----:B0-----:R0:W-:Y:S01]  /*9ec0*/  STG.E.U8 desc[UR36][R8.64], R4 ;  /* 0x0000000408007986 */ /* 0x0011e2000c101124 */
[----:B------:R-:W-:Y:S05]  /*9ed0*/  BRA `(.L_x_731) ;  /* 0x0000000c00847947 */ /* 0x000fea0003800000 */
.L_x_728:
[----:B------:R-:W-:-:S13]  /*9ee0*/  ISETP.NE.AND P0, PT, R0, 0x2, PT ;  /* 0x000000020000780c */ /* 0x000fda0003f05270 */
[----:B------:R-:W-:Y:S05]  /*9ef0*/  @!P0 BRA `(.L_x_732) ;  /* 0x0000000000308947 */ /* 0x000fea0003800000 */
[----:B------:R-:W-:-:S13]  /*9f00*/  ISETP.NE.AND P0, PT, R0, 0x3, PT ;  /* 0x000000030000780c */ /* 0x000fda0003f05270 */
[----:B------:R-:W-:Y:S05]  /*9f10*/  @!P0 BRA `(.L_x_733) ;  /* 0x0000000000188947 */ /* 0x000fea0003800000 */
[----:B------:R-:W-:-:S13]  /*9f20*/  ISETP.NE.AND P0, PT, R0, 0x4, PT ;  /* 0x000000040000780c */ /* 0x000fda0003f05270 */
[----:B------:R-:W-:Y:S05]  /*9f30*/  @P0 BRA `(.L_x_730) ;  /* 0x0000000c000c0947 */ /* 0x000fea0003800000 */
[----:B-1----:R-:W-:-:S06]  /*9f40*/  IMAD.U32 R4, R22, 0x10000, RZ ;  /* 0x0001000016047824 */ /* 0x002fcc00078e00ff */
[----:B------:R-:W0:Y:S02]  /*9f50*/  F2I.S64.TRUNC R4, R4 ;  /* 0x0000000400047311 */ /* 0x000e24000020d900 */
[----:B0-----:R0:W-:Y:S01]  /*9f60*/  STG.E.64 desc[UR36][R8.64], R4 ;  /* 0x0000000408007986 */ /* 0x0011e2000c101b24 */
[----:B------:R-:W-:Y:S05]  /*9f70*/  BRA `(.L_x_731) ;  /* 0x0000000c005c7947 */ /* 0x000fea0003800000 */
.L_x_733:
[----:B-1----:R-:W-:-:S04]  /*9f80*/  IMAD.U32 R22, R22, 0x10000, RZ ;  /* 0x0001000016167824 */ /* 0x002fc800078e00ff */
[----:B------:R-:W0:Y:S02]  /*9f90*/  F2I.FTZ.TRUNC.NTZ R3, R22 ;  /* 0x0000001600037305 */ /* 0x000e24000021f100 */
[----:B0-----:R0:W-:Y:S01]  /*9fa0*/  STG.E desc[UR36][R8.64], R3 ;  /* 0x0000000308007986 */ /* 0x0011e2000c101924 */
[----:B------:R-:W-:Y:S05]  /*9fb0*/  BRA `(.L_x_731) ;  /* 0x0000000c004c7947 */ /* 0x000fea0003800000 */
.L_x_732:
[----:B-1----:R-:W-:-:S04]  /*9fc0*/  IMAD.U32 R22, R22, 0x10000, RZ ;  /* 0x0001000016167824 */ /* 0x002fc800078e00ff */
[----:B------:R-:W0:Y:S02]  /*9fd0*/  F2I.FTZ.TRUNC.NTZ R3, R22 ;  /* 0x0000001600037305 */ /* 0x000e24000021f100 */
[----:B0-----:R0:W-:Y:S01]  /*9fe0*/  STG.E.U16 desc[UR36][R8.64], R3 ;  /* 0x0000000308007986 */ /* 0x0011e2000c101524 */
[----:B------:R-:W-:Y:S05]  /*9ff0*/  BRA `(.L_x_731) ;  /* 0x0000000c003c7947 */ /* 0x000fea0003800000 */
.L_x_727:
        /* <DEDUP_REMOVED lines=9> */
.L_x_735:
[----:B-1----:R-:W-:-:S05]  /*a090*/  IMAD.U32 R0, R22, 0x10000, RZ ;  /* 0x0001000016007824 */ /* 0x002fca00078e00ff */
[----:B------:R-:W-:-:S05]  /*a0a0*/  F2FP.F16.F32.PACK_AB R0, RZ, R0 ;  /* 0x00000000ff00723e */ /* 0x000fca00000000ff */
[----:B------:R0:W-:Y:S01]  /*a0b0*/  STG.E.U16 desc[UR36][R8.64], R0 ;  /* 0x0000000008007986 */ /* 0x0001e2000c101524 */
[----:B------:R-:W-:Y:S05]  /*a0c0*/  BRA `(.L_x_731) ;  /* 0x0000000c00087947 */ /* 0x000fea0003800000 */
.L_x_734:
        /* <DEDUP_REMOVED lines=10> */
.L_x_737:
[----:B-1----:R-:W-:-:S05]  /*a170*/  IMAD.U32 R22, R22, 0x10000, RZ ;  /* 0x0001000016167824 */ /* 0x002fca00078e00ff */
[----:B------:R-:W-:-:S04]  /*a180*/  F2FP.F16.F32.PACK_AB R3, RZ, R22 ;  /* 0x00000016ff03723e */ /* 0x000fc800000000ff */
[----:B------:R-:W-:-:S05]  /*a190*/  PRMT R3, R3, 0x5410, RZ ;  /* 0x0000541003037816 */ /* 0x000fca00000000ff */
[----:B------:R0:W-:Y:S01]  /*a1a0*/  STG.E desc[UR36][R8.64], R3 ;  /* 0x0000000308007986 */ /* 0x0001e2000c101924 */
[----:B------:R-:W-:Y:S05]  /*a1b0*/  BRA `(.L_x_731) ;  /* 0x0000000800cc7947 */ /* 0x000fea0003800000 */
.L_x_736:
[----:B-1----:R-:W-:-:S04]  /*a1c0*/  IMAD.U32 R4, R22, 0x10000, RZ ;  /* 0x0001000016047824 */ /* 0x002fc800078e00ff */
[----:B------:R-:W-:-:S06]  /*a1d0*/  FMUL.FTZ R4, R4, 1 ;  /* 0x3f80000004047820 */ /* 0x000fcc0000410000 */
[----:B------:R-:W0:Y:S02]  /*a1e0*/  F2F.F64.F32 R4, R4 ;  /* 0x0000000400047310 */ /* 0x000e240000201800 */
[----:B0-----:R0:W-:Y:S01]  /*a1f0*/  STG.E.64 desc[UR36][R8.64], R4 ;  /* 0x0000000408007986 */ /* 0x0011e2000c101b24 */
[----:B------:R-:W-:Y:S05]  /*a200*/  BRA `(.L_x_731) ;  /* 0x0000000800b87947 */ /* 0x000fea0003800000 */
.L_x_726:
        /* <DEDUP_REMOVED lines=13> */
.L_x_740:
[----:B-1----:R-:W-:Y:S01]  /*a2e0*/  IMAD.U32 R22, R22, 0x10000, RZ ;  /* 0x0001000016167824 */ /* 0x002fe200078e00ff */
[----:B------:R-:W-:-:S03]  /*a2f0*/  CS2R R6, SRZ ;  /* 0x0000000000067805 */ /* 0x000fc6000001ff00 */
[----:B------:R-:W-:-:S06]  /*a300*/  FMUL.FTZ R4, R22, 1 ;  /* 0x3f80000016047820 */ /* 0x000fcc0000410000 */
[----:B------:R-:W0:Y:S02]  /*a310*/  F2F.F64.F32 R4, R4 ;  /* 0x0000000400047310 */ /* 0x000e240000201800 */
[----:B0-----:R0:W-:Y:S01]  /*a320*/  STG.E.128 desc[UR36][R8.64], R4 ;  /* 0x0000000408007986 */ /* 0x0011e2000c101d24 */
[----:B------:R-:W-:Y:S05]  /*a330*/  BRA `(.L_x_731) ;  /* 0x00000008006c7947 */ /* 0x000fea0003800000 */
.L_x_739:
        /* <DEDUP_REMOVED lines=21> */
.L_x_744:
[----:B------:R-:W-:Y:S05]  /*a490*/  BSYNC B0 ;  /* 0x0000000000007941 */ /* 0x000fea0003800000 */
.L_x_743:
[----:B------:R-:W-:-:S05]  /*a4a0*/  LOP3.LUT R5, R0, R5, RZ, 0xfc, !PT ;  /* 0x0000000500057212 */ /* 0x000fca00078efcff */
[----:B------:R0:W-:Y:S01]  /*a4b0*/  STG.E.U8 desc[UR36][R8.64], R5 ;  /* 0x0000000508007986 */ /* 0x0001e2000c101124 */
[----:B------:R-:W-:Y:S05]  /*a4c0*/  BRA `(.L_x_731) ;  /* 0x0000000800087947 */ /* 0x000fea0003800000 */
.L_x_742:
        /* <DEDUP_REMOVED lines=13> */
.L_x_746:
[----:B------:R-:W-:Y:S01]  /*a5a0*/  IMAD.MOV.U32 R0, RZ, RZ, 0x7f ;  /* 0x0000007fff007424 */ /* 0x000fe200078e00ff */
[----:B------:R-:W-:-:S04]  /*a5b0*/  ISETP.GT.U32.AND P0, PT, R3, 0x7f800000, PT ;  /* 0x7f8000000300780c */ /* 0x000fc80003f04070 */
[----:B------:R-:W-:-:S09]  /*a5c0*/  SEL R0, R0, 0x7c, P0 ;  /* 0x0000007c00007807 */ /* 0x000fd20000000000 */
.L_x_747:
[----:B------:R-:W-:Y:S05]  /*a5d0*/  BSYNC B0 ;  /* 0x0000000000007941 */ /* 0x000fea0003800000 */
.L_x_745:
[----:B------:R-:W-:-:S04]  /*a5e0*/  LOP3.LUT R3, R5, 0x80000000, RZ, 0xc0, !PT ;  /* 0x8000000005037812 */ /* 0x000fc800078ec0ff */
[----:B------:R-:W-:-:S04]  /*a5f0*/  SHF.R.U32.HI R3, RZ, 0x18, R3 ;  /* 0x00000018ff037819 */ /* 0x000fc80000011603 */
[----:B------:R-:W-:-:S05]  /*a600*/  LOP3.LUT R3, R0, R3, RZ, 0xfc, !PT ;  /* 0x0000000300037212 */ /* 0x000fca00078efcff */
[----:B------:R0:W-:Y:S01]  /*a610*/  STG.E.U8 desc[UR36][R8.64], R3 ;  /* 0x0000000308007986 */ /* 0x0001e2000c101124 */
[----:B------:R-:W-:Y:S05]  /*a620*/  BRA `(.L_x_731) ;  /* 0x0000000400b07947 */ /* 0x000fea0003800000 */
.L_x_741:
[----:B-1----:R3:W-:Y:S01]  /*a630*/  STG.E.U16 desc[UR36][R8.64], R22 ;  /* 0x0000001608007986 */ /* 0x0027e2000c101524 */
[----:B------:R-:W-:Y:S05]  /*a640*/  BRA `(.L_x_731) ;  /* 0x0000000400a87947 */ /* 0x000fea0003800000 */
.L_x_738:
        /* <DEDUP_REMOVED lines=9> */
[----:B------:R-:W0:Y:S02]  /*a6e0*/  F2I.FTZ.U32.TRUNC.NTZ R3, R3 ;  /* 0x0000000300037305 */ /* 0x000e24000021f000 */
[----:B0-----:R0:W-:Y:S01]  /*a6f0*/  STG.E.U16 desc[UR36][R8.64], R3 ;  /* 0x0000000308007986 */ /* 0x0011e2000c101524 */
[----:B------:R-:W-:Y:S05]  /*a700*/  BRA `(.L_x_731) ;  /* 0x0000000400787947 */ /* 0x000fea0003800000 */
.L_x_750:
        /* <DEDUP_REMOVED lines=17> */
.L_x_753:
[----:B------:R-:W-:-:S04]  /*a820*/  LOP3.LUT R3, R5, 0x80000000, RZ, 0xc0, !PT ;  /* 0x8000000005037812 */ /* 0x000fc800078ec0ff */
[----:B------:R-:W-:-:S04]  /*a830*/  SHF.R.U32.HI R3, RZ, 0x18, R3 ;  /* 0x00000018ff037819 */ /* 0x000fc80000011603 */
[----:B------:R-:W-:-:S04]  /*a840*/  LOP3.LUT R0, R0, R3, RZ, 0xfc, !PT ;  /* 0x0000000300007212 */ /* 0x000fc800078efcff */
[----:B------:R-:W-:-:S07]  /*a850*/  PRMT R4, R0, 0x7610, R4 ;  /* 0x0000761000047816 */ /* 0x000fce0000000004 */
.L_x_752:
[----:B------:R-:W-:Y:S05]  /*a860*/  BSYNC B0 ;  /* 0x0000000000007941 */ /* 0x000fea0003800000 */
.L_x_751:
[----:B------:R0:W-:Y:S01]  /*a870*/  STG.E.U8 desc[UR36][R8.64], R4 ;  /* 0x0000000408007986 */ /* 0x0001e2000c101124 */
[----:B------:R-:W-:Y:S05]  /*a880*/  BRA `(.L_x_731) ;  /* 0x0000000400187947 */ /* 0x000fea0003800000 */
.L_x_749:
        /* <DEDUP_REMOVED lines=17> */
.L_x_756:
[----:B------:R-:W-:-:S04]  /*a9a0*/  LOP3.LUT R3, R5, 0x80000000, RZ, 0xc0, !PT ;  /* 0x8000000005037812 */ /* 0x000fc800078ec0ff */
[----:B------:R-:W-:-:S04]  /*a9b0*/  SHF.R.U32.HI R3, RZ, 0x18, R3 ;  /* 0x00000018ff037819 */ /* 0x000fc80000011603 */
[----:B------:R-:W-:-:S04]  /*a9c0*/  LOP3.LUT R0, R0, R3, RZ, 0xfc, !PT ;  /* 0x0000000300007212 */ /* 0x000fc800078efcff */
[----:B------:R-:W-:-:S07]  /*a9d0*/  PRMT R4, R0, 0x7610, R4 ;  /* 0x0000761000047816 */ /* 0x000fce0000000004 */
.L_x_755:
[----:B------:R-:W-:Y:S05]  /*a9e0*/  BSYNC B0 ;  /* 0x0000000000007941 */ /* 0x000fea0003800000 */
.L_x_754:
[----:B------:R0:W-:Y:S01]  /*a9f0*/  STG.E.U8 desc[UR36][R8.64], R4 ;  /* 0x0000000408007986 */ /* 0x0001e2000c101124 */
[----:B------:R-:W-:Y:S05]  /*aa00*/  BRA `(.L_x_731) ;  /* 0x0000000000b87947 */ /* 0x000fea0003800000 */
.L_x_748:
        /* <DEDUP_REMOVED lines=22> */
.L_x_730:
        /* <DEDUP_REMOVED lines=16> */
.L_x_759:
[----:B------:R-:W-:Y:S05]  /*ac70*/  BRA `(.L_x_731) ;  /* 0x00000000001c7947 */ /* 0x000fea0003800000 */
.L_x_758:
[----:B-1----:R-:W-:-:S06]  /*ac80*/  IMAD.U32 R4, R22, 0x10000, RZ ;  /* 0x0001000016047824 */ /* 0x002fcc00078e00ff */
[----:B------:R-:W0:Y:S02]  /*ac90*/  F2I.U64.TRUNC R4, R4 ;  /* 0x0000000400047311 */ /* 0x000e24000020d800 */
[----:B0-----:R0:W-:Y:S01]  /*aca0*/  STG.E.64 desc[UR36][R8.64], R4 ;  /* 0x0000000408007986 */ /* 0x0011e2000c101b24 */
[----:B------:R-:W-:Y:S05]  /*acb0*/  BRA `(.L_x_731) ;  /* 0x00000000000c7947 */ /* 0x000fea0003800000 */
.L_x_757:
[----:B-1----:R-:W-:-:S04]  /*acc0*/  IMAD.U32 R22, R22, 0x10000, RZ ;  /* 0x0001000016167824 */ /* 0x002fc800078e00ff */
[----:B------:R-:W0:Y:S02]  /*acd0*/  F2I.FTZ.U32.TRUNC.NTZ R3, R22 ;  /* 0x0000001600037305 */ /* 0x000e24000021f000 */
[----:B0-----:R0:W-:Y:S02]  /*ace0*/  STG.E desc[UR36][R8.64], R3 ;  /* 0x0000000308007986 */ /* 0x0011e4000c101924 */
.L_x_731:
[----:B------:R-:W-:-:S05]  /*acf0*/  VIADD R25, R25, 0x80 ;  /* 0x0000008019197836 */ /* 0x000fca0000000000 */
[----:B------:R-:W-:-:S13]  /*ad00*/  ISETP.GE.AND P0, PT, R25, R16, PT ;  /* 0x000000101900720c */ /* 0x000fda0003f06270 */
[----:B------:R-:W-:Y:S05]  /*ad10*/  @P0 BRA `(.L_x_725) ;  /* 0x0000000c00f00947 */ /* 0x000fea0003800000 */
[----:B01-3--:R-:W0:Y:S01]  /*ad20*/  LDC.64 R8, c[0x0][0x228] ;  /* 0x00008a00ff087b82 */ /* 0x00be220000000a00 */
[----:B------:R-:W-:Y:S01]  /*ad30*/  IMAD R0, R2, 0x200, R25 ;  /* 0x0000020002007824 */ /* 0x000fe200078e0219 */
[----:B------:R-:W-:Y:S01]  /*ad40*/  PRMT R4, R17, 0x9910, RZ ;  /* 0x0000991011047816 */ /* 0x000fe200000000ff */
        /* <DEDUP_REMOVED lines=15> */
[----:B--2---:R-:W-:-:S04]  /*ae40*/  IMAD.U32 R18, R18, 0x10000, RZ ;  /* 0x0001000012127824 */ /* 0x004fc800078e00ff */
[----:B------:R-:W0:Y:S02]  /*ae50*/  F2I.FTZ.TRUNC.NTZ R3, R18 ;  /* 0x0000001200037305 */ /* 0x000e24000021f100 */
[----:B0-----:R0:W-:Y:S01]  /*ae60*/  STG.E.U8 desc[UR36][R8.64], R3 ;  /* 0x0000000308007986 */ /* 0x0011e2000c101124 */
[----:B------:R-:W-:Y:S05]  /*ae70*/  BRA `(.L_x_765) ;  /* 0x0000000c00947947 */ /* 0x000fea0003800000 */
.L_x_763:
[----:B--2---:R-:W-:-:S06]  /*ae80*/  IMAD.U32 R5, R18, 0x10000, RZ ;  /* 0x0001000012057824 */ /* 0x004fcc00078e00ff */
[----:B------:R-:W0:Y:S02]  /*ae90*/  F2I.S64.TRUNC R4, R5 ;  /* 0x0000000500047311 */ /* 0x000e24000020d900 */
[----:B0-----:R0:W-:Y:S01]  /*aea0*/  STG.E.U8 desc[UR36][R8.64], R4 ;  /* 0x0000000408007986 */ /* 0x0011e2000c101124 */
[----:B------:R-:W-:Y:S05]  /*aeb0*/  BRA `(.L_x_765) ;  /* 0x0000000c00847947 */ /* 0x000fea0003800000 */
.L_x_762:
[----:B------:R-:W-:-:S13]  /*aec0*/  ISETP.NE.AND P0, PT, R0, 0x2, PT ;  /* 0x000000020000780c */ /* 0x000fda0003f05270 */
[----:B------:R-:W-:Y:S05]  /*aed0*/  @!P0 BRA `(.L_x_766) ;  /* 0x0000000000308947 */ /* 0x000fea0003800000 */
[----:B------:R-:W-:-:S13]  /*aee0*/  ISETP.NE.AND P0, PT, R0, 0x3, PT ;  /* 0x000000030000780c */ /* 0x000fda0003f05270 */
[----:B------:R-:W-:Y:S05]  /*aef0*/  @!P0 BRA `(.L_x_767) ;  /* 0x0000000000188947 */ /* 0x000fea0003800000 */
[----:B------:R-:W-:-:S13]  /*af00*/  ISETP.NE.AND P0, PT, R0, 0x4, PT ;  /* 0x000000040000780c */ /* 0x000fda0003f05270 */
[----:B------:R-:W-:Y:S05]  /*af10*/  @P0 BRA `(.L_x_764) ;  /* 0x0000000c000c0947 */ /* 0x000fea0003800000 */
[----:B--2---:R-:W-:-:S06]  /*af20*/  IMAD.U32 R4, R18, 0x10000, RZ ;  /* 0x0001000012047824 */ /* 0x004fcc00078e00ff */
[----:B------:R-:W0:Y:S02]  /*af30*/  F2I.S64.TRUNC R4, R4 ;  /* 0x0000000400047311 */ /* 0x000e24000020d900 */
[----:B0-----:R0:W-:Y:S01]  /*af40*/  STG.E.64 desc[UR36][R8.64], R4 ;  /* 0x0000000408007986 */ /* 0x0011e2000c101b24 */
[----:B------:R-:W-:Y:S05]  /*af50*/  BRA `(.L_x_765) ;  /* 0x0000000c005c7947 */ /* 0x000fea0003800000 */
.L_x_767:
[----:B--2---:R-:W-:-:S04]  /*af60*/  IMAD.U32 R18, R18, 0x10000, RZ ;  /* 0x0001000012127824 */ /* 0x004fc800078e00ff */
[----:B------:R-:W0:Y:S02]  /*af70*/  F2I.FTZ.TRUNC.NTZ R3, R18 ;  /* 0x0000001200037305 */ /* 0x000e24000021f100 */
[----:B0-----:R0:W-:Y:S01]  /*af80*/  STG.E desc[UR36][R8.64], R3 ;  /* 0x0000000308007986 */ /* 0x0011e2000c101924 */
[----:B------:R-:W-:Y:S05]  /*af90*/  BRA `(.L_x_765) ;  /* 0x0000000c004c7947 */ /* 0x000fea0003800000 */
.L_x_766:
[----:B--2---:R-:W-:-:S04]  /*afa0*/  IMAD.U32 R18, R18, 0x10000, RZ ;  /* 0x0001000012127824 */ /* 0x004fc800078e00ff */
[----:B------:R-:W0:Y:S02]  /*afb0*/  F2I.FTZ.TRUNC.NTZ R3, R18 ;  /* 0x0000001200037305 */ /* 0x000e24000021f100 */
[----:B0-----:R0:W-:Y:S01]  /*afc0*/  STG.E.U16 desc[UR36][R8.64], R3 ;  /* 0x0000000308007986 */ /* 0x0011e2000c101524 */
[----:B------:R-:W-:Y:S05]  /*afd0*/  BRA `(.L_x_765) ;  /* 0x0000000c003c7947 */ /* 0x000fea0003800000 */
.L_x_761:
[----:B------:R-:W-:-:S13]  /*afe0*/  ISETP.GT.AND P0, PT, R0, 0x6, PT ;  /* 0x000000060000780c */ /* 0x000fda0003f04270 */
[----:B------:R-:W-:Y:S05]  /*aff0*/  @P0 BRA `(.L_x_768) ;  /* 0x00000000002c0947 */ /* 0x000fea0003800000 */
[----:B------:R-:W-:-:S13]  /*b000*/  ISETP.NE.AND P0, PT, R0, 0x5, PT ;  /* 0x000000050000780c */ /* 0x000fda0003f05270 */
[----:B------:R-:W-:Y:S05]  /*b010*/  @!P0 BRA `(.L_x_769) ;  /* 0x0000000000148947 */ /* 0x000fea0003800000 */
[----:B------:R-:W-:-:S13]  /*b020*/  ISETP.NE.AND P0, PT, R0, 0x6, PT ;  /* 0x000000060000780c */ /* 0x000fda0003f05270 */
[----:B------:R-:W-:Y:S05]  /*b030*/  @P0 BRA `(.L_x_764) ;  /* 0x0000000800c40947 */ /* 0x000fea0003800000 */
[----:B--2---:R-:W-:-:S05]  /*b040*/  IMAD.U32 R3, R18, 0x10000, RZ ;  /* 0x0001000012037824 */ /* 0x004fca00078e00ff */
[----:B------:R1:W-:Y:S01]  /*b050*/  STG.E desc[UR36][R8.64], R3 ;  /* 0x0000000308007986 */ /* 0x0003e2000c101924 */
[----:B------:R-:W-:Y:S05]  /*b060*/  BRA `(.L_x_765) ;  /* 0x0000000c00187947 */ /* 0x000fea0003800000 */
.L_x_769:
[----:B--2---:R-:W-:-:S05]  /*b070*/  IMAD.U32 R0, R18, 0x10000, RZ ;  /* 0x0001000012007824 */ /* 0x004fca00078e00ff */
[----:B------:R-:W-:-:S05]  /*b080*/  F2FP.F16.F32.PACK_AB R0, RZ, R0 ;  /* 0x00000000ff00723e */ /* 0x000fca00000000ff */
[----:B------:R0:W-:Y:S01]  /*b090*/  STG.E.U16 desc[UR36][R8.64], R0 ;  /* 0x0000000008007986 */ /* 0x0001e2000c101524 */
[----:B------:R-:W-:Y:S05]  /*b0a0*/  BRA `(.L_x_765) ;  /* 0x0000000c00087947 */ /* 0x000fea0003800000 */
.L_x_768:
[----:B------:R-:W-:-:S13]  /*b0b0*/  ISETP.NE.AND P0, PT, R0, 0x7, PT ;  /* 0x000000070000780c */ /* 0x000fda0003f05270 */
[----:B------:R-:W-:Y:S05]  /*b0c0*/  @!P0 BRA `(.L_x_770) ;  /* 0x0000000000348947 */ /* 0x000fea0003800000 */
[----:B------:R-:W-:-:S13]  /*b0d0*/  ISETP.NE.AND P0, PT, R0, 0x8, PT ;  /* 0x000000080000780c */ /* 0x000fda0003f05270 */
[----:B------:R-:W-:Y:S05]  /*b0e0*/  @!P0 BRA `(.L_x_771) ;  /* 0x0000000000188947 */ /* 0x000fea0003800000 */
[----:B------:R-:W-:-:S13]  /*b0f0*/  ISETP.NE.AND P0, PT, R0, 0x9, PT ;  /* 0x000000090000780c */ /* 0x000fda0003f05270 */
[----:B------:R-:W-:Y:S05]  /*b100*/  @P0 BRA `(.L_x_764) ;  /* 0x0000000800900947 */ /* 0x000fea0003800000 */
[----:B--2---:R-:W-:Y:S02]  /*b110*/  IMAD.U32 R4, R18, 0x10000, RZ ;  /* 0x0001000012047824 */ /* 0x004fe400078e00ff */
[----:B------:R-:W-:-:S05]  /*b120*/  IMAD.MOV.U32 R5, RZ, RZ, RZ ;  /* 0x000000ffff057224 */ /* 0x000fca00078e00ff */
[----:B------:R3:W-:Y:S01]  /*b130*/  STG.E.64 desc[UR36][R8.64], R4 ;  /* 0x0000000408007986 */ /* 0x0007e2000c101b24 */
[----:B------:R-:W-:Y:S05]  /*b140*/  BRA `(.L_x_765) ;  /* 0x0000000800e07947 */ /* 0x000fea0003800000 */
.L_x_771:
[----:B--2---:R-:W-:-:S05]  /*b150*/  IMAD.U32 R18, R18, 0x10000, RZ ;  /* 0x0001000012127824 */ /* 0x004fca00078e00ff */
[----:B------:R-:W-:-:S04]  /*b160*/  F2FP.F16.F32.PACK_AB R3, RZ, R18 ;  /* 0x00000012ff03723e */ /* 0x000fc800000000ff */
[----:B------:R-:W-:-:S05]  /*b170*/  PRMT R3, R3, 0x5410, RZ ;  /* 0x0000541003037816 */ /* 0x000fca00000000ff */
[----:B------:R2:W-:Y:S01]  /*b180*/  STG.E desc[UR36][R8.64], R3 ;  /* 0x0000000308007986 */ /* 0x0005e2000c101924 */
[----:B------:R-:W-:Y:S05]  /*b190*/  BRA `(.L_x_765) ;  /* 0x0000000800cc7947 */ /* 0x000fea0003800000 */
.L_x_770:
[----:B--2---:R-:W-:-:S04]  /*b1a0*/  IMAD.U32 R4, R18, 0x10000, RZ ;  /* 0x0001000012047824 */ /* 0x004fc800078e00ff */
[----:B------:R-:W-:-:S06]  /*b1b0*/  FMUL.FTZ R4, R4, 1 ;  /* 0x3f80000004047820 */ /* 0x000fcc0000410000 */
[----:B------:R-:W0:Y:S02]  /*b1c0*/  F2F.F64.F32 R4, R4 ;  /* 0x0000000400047310 */ /* 0x000e240000201800 */
[----:B0-----:R0:W-:Y:S01]  /*b1d0*/  STG.E.64 desc[UR36][R8.64], R4 ;  /* 0x0000000408007986 */ /* 0x0011e2000c101b24 */
[----:B------:R-:W-:Y:S05]  /*b1e0*/  BRA `(.L_x_765) ;  /* 0x0000000800b87947 */ /* 0x000fea0003800000 */
.L_x_760:
        /* <DEDUP_REMOVED lines=8> */
[----:B--2---:R-:W-:-:S05]  /*b270*/  IMAD.U32 R18, R18, 0x10000, RZ ;  /* 0x0001000012127824 */ /* 0x004fca00078e00ff */
[----:B------:R-:W-:-:S04]  /*b280*/  FSETP.NEU.FTZ.AND P0, PT, R18, RZ, PT ;  /* 0x000000ff1200720b */ /* 0x000fc80003f1d000 */
[----:B------:R-:W-:-:S05]  /*b290*/  SEL R3, RZ, 0x1, !P0 ;  /* 0x00000001ff037807 */ /* 0x000fca0004000000 */
[----:B------:R0:W-:Y:S01]  /*b2a0*/  STG.E.U8 desc[UR36][R8.64], R3 ;  /* 0x0000000308007986 */ /* 0x0001e2000c101124 */
[----:B------:R-:W-:Y:S05]  /*b2b0*/  BRA `(.L_x_765) ;  /* 0x0000000800847947 */ /* 0x000fea0003800000 */
.L_x_774:
[----:B--2---:R-:W-:Y:S01]  /*b2c0*/  IMAD.U32 R18, R18, 0x10000, RZ ;  /* 0x0001000012127824 */ /* 0x004fe200078e00ff */
[----:B------:R-:W-:-:S03]  /*b2d0*/  CS2R R6, SRZ ;  /* 0x0000000000067805 */ /* 0x000fc6000001ff00 */
[----:B------:R-:W-:-:S06]  /*b2e0*/  FMUL.FTZ R4, R18, 1 ;  /* 0x3f80000012047820 */ /* 0x000fcc0000410000 */
[----:B------:R-:W0:Y:S02]  /*b2f0*/  F2F.F64.F32 R4, R4 ;  /* 0x0000000400047310 */ /* 0x000e240000201800 */
[----:B0-----:R0:W-:Y:S01]  /*b300*/  STG.E.128 desc[UR36][R8.64], R4 ;  /* 0x0000000408007986 */ /* 0x0011e2000c101d24 */
[----:B------:R-:W-:Y:S05]  /*b310*/  BRA `(.L_x_765) ;  /* 0x00000008006c7947 */ /* 0x000fea0003800000 */
.L_x_773:
[----:B------:R-:W-:-:S13]  /*b320*/  ISETP.NE.AND P0, PT, R0, 0xf, PT ;  /* 0x0000000f0000780c */ /* 0x000fda0003f05270 */
[----:B------:R-:W-:Y:S05]  /*b330*/  @!P0 BRA `(.L_x_775) ;  /* 0x0000000000b48947 */ /* 0x000fea0003800000 */
[----:B------:R-:W-:-:S13]  /*b340*/  ISETP.NE.AND P0, PT, R0, 0x17, PT ;  /* 0x000000170000780c */ /* 0x000fda0003f05270 */
[----:B------:R-:W-:Y:S05]  /*b350*/  @!P0 BRA `(.L_x_776) ;  /* 0x0000000000548947 */ /* 0x000fea0003800000 */
[----:B------:R-:W-:-:S13]  /*b360*/  ISETP.NE.AND P0, PT, R0, 0x18, PT ;  /* 0x000000180000780c */ /* 0x000fda0003f05270 */
[----:B------:R-:W-:Y:S05]  /*b370*/  @P0 BRA `(.L_x_764) ;  /* 0x0000000400f40947 */ /* 0x000fea0003800000 */
[----:B--2---:R-:W-:Y:S01]  /*b380*/  IMAD.U32 R7, R18, 0x10000, RZ ;  /* 0x0001000012077824 */ /* 0x004fe200078e00ff */
        /* <DEDUP_REMOVED lines=14> */
.L_x_778:
[----:B------:R-:W-:Y:S05]  /*b470*/  BSYNC B0 ;  /* 0x0000000000007941 */ /* 0x000fea0003800000 */
.L_x_777:
[----:B------:R-:W-:-:S05]  /*b480*/  LOP3.LUT R5, R0, R5, RZ, 0xfc, !PT ;  /* 0x0000000500057212 */ /* 0x000fca00078efcff */
[----:B------:R0:W-:Y:S01]  /*b490*/  STG.E.U8 desc[UR36][R8.64], R5 ;  /* 0x0000000508007986 */ /* 0x0001e2000c101124 */
[----:B------:R-:W-:Y:S05]  /*b4a0*/  BRA `(.L_x_765) ;  /* 0x0000000800087947 */ /* 0x000fea0003800000 */
.L_x_776:
[----:B--2---:R-:W-:Y:S01]  /*b4b0*/  IMAD.U32 R5, R18, 0x10000, RZ ;  /* 0x0001000012057824 */ /* 0x004fe200078e00ff */
        /* <DEDUP_REMOVED lines=12> */
.L_x_780:
[----:B------:R-:W-:Y:S01]  /*b580*/  IMAD.MOV.U32 R0, RZ, RZ, 0x7f ;  /* 0x0000007fff007424 */ /* 0x000fe200078e00ff */
[----:B------:R-:W-:-:S04]  /*b590*/  ISETP.GT.U32.AND P0, PT, R3, 0x7f800000, PT ;  /* 0x7f8000000300780c */ /* 0x000fc80003f04070 */
[----:B------:R-:W-:-:S09]  /*b5a0*/  SEL R0, R0, 0x7c, P0 ;  /* 0x0000007c00007807 */ /* 0x000fd20000000000 */
.L_x_781:
[----:B------:R-:W-:Y:S05]  /*b5b0*/  BSYNC B0 ;  /* 0x0000000000007941 */ /* 0x000fea0003800000 */
.L_x_779:
[----:B------:R-:W-:-:S04]  /*b5c0*/  LOP3.LUT R3, R5, 0x80000000, RZ, 0xc0, !PT ;  /* 0x8000000005037812 */ /* 0x000fc800078ec0ff */
[----:B------:R-:W-:-:S04]  /*b5d0*/  SHF.R.U32.HI R3, RZ, 0x18, R3 ;  /* 0x00000018ff037819 */ /* 0x000fc80000011603 */
[----:B------:R-:W-:-:S05]  /*b5e0*/  LOP3.LUT R3, R0, R3, RZ, 0xfc, !PT ;  /* 0x0000000300037212 */ /* 0x000fca00078efcff */
[----:B------:R0:W-:Y:S01]  /*b5f0*/  STG.E.U8 desc[UR36][R8.64], R3 ;  /* 0x0000000308007986 */ /* 0x0001e2000c101124 */
[----:B------:R-:W-:Y:S05]  /*b600*/  BRA `(.L_x_765) ;  /* 0x0000000400b07947 */ /* 0x000fea0003800000 */
.L_x_775:
[----:B--2---:R0:W-:Y:S01]  /*b610*/  STG.E.U16 desc[UR36][R8.64], R18 ;  /* 0x0000001208007986 */ /* 0x0041e2000c101524 */
[----:B------:R-:W-:Y:S05]  /*b620*/  BRA `(.L_x_765) ;  /* 0x0000000400a87947 */ /* 0x000fea0003800000 */
.L_x_772:
        /* <DEDUP_REMOVED lines=8> */
[----:B--2---:R-:W-:-:S06]  /*b6b0*/  IMAD.U32 R3, R18, 0x10000, RZ ;  /* 0x0001000012037824 */ /* 0x004fcc00078e00ff */
[----:B------:R-:W0:Y:S02]  /*b6c0*/  F2I.FTZ.U32.TRUNC.NTZ R3, R3 ;  /* 0x0000000300037305 */ /* 0x000e24000021f000 */
[----:B0-----:R0:W-:Y:S01]  /*b6d0*/  STG.E.U16 desc[UR36][R8.64], R3 ;  /* 0x0000000308007986 */ /* 0x0011e2000c101524 */
[----:B------:R-:W-:Y:S05]  /*b6e0*/  BRA `(.L_x_765) ;  /* 0x0000000400787947 */ /* 0x000fea0003800000 */
.L_x_784:
[----:B--2---:R-:W-:Y:S01]  /*b6f0*/  IMAD.U32 R5, R18, 0x10000, RZ ;  /* 0x0001000012057824 */ /* 0x004fe200078e00ff */
        /* <DEDUP_REMOVED lines=16> */
.L_x_787:
[----:B------:R-:W-:-:S04]  /*b800*/  LOP3.LUT R3, R5, 0x80000000, RZ, 0xc0, !PT ;  /* 0x8000000005037812 */ /* 0x000fc800078ec0ff */
[----:B------:R-:W-:-:S04]  /*b810*/  SHF.R.U32.HI R3, RZ, 0x18, R3 ;  /* 0x00000018ff037819 */ /* 0x000fc80000011603 */
[----:B------:R-:W-:-:S04]  /*b820*/  LOP3.LUT R0, R0, R3, RZ, 0xfc, !PT ;  /* 0x0000000300007212 */ /* 0x000fc800078efcff */
[----:B------:R-:W-:-:S07]  /*b830*/  PRMT R4, R0, 0x7610, R4 ;  /* 0x0000761000047816 */ /* 0x000fce0000000004 */
.L_x_786:
[----:B------:R-:W-:Y:S05]  /*b840*/  BSYNC B0 ;  /* 0x0000000000007941 */ /* 0x000fea0003800000 */
.L_x_785:
[----:B------:R0:W-:Y:S01]  /*b850*/  STG.E.U8 desc[UR36][R8.64], R4 ;  /* 0x0000000408007986 */ /* 0x0001e2000c101124 */
[----:B------:R-:W-:Y:S05]  /*b860*/  BRA `(.L_x_765) ;  /* 0x0000000400187947 */ /* 0x000fea0003800000 */
.L_x_783:
        /* <DEDUP_REMOVED lines=17> */
.L_x_790:
[----:B------:R-:W-:-:S04]  /*b980*/  LOP3.LUT R3, R5, 0x80000000, RZ, 0xc0, !PT ;  /* 0x8000000005037812 */ /* 0x000fc800078ec0ff */
[----:B------:R-:W-:-:S04]  /*b990*/  SHF.R.U32.HI R3, RZ, 0x18, R3 ;  /* 0x00000018ff037819 */ /* 0x000fc80000011603 */
[----:B------:R-:W-:-:S04]  /*b9a0*/  LOP3.LUT R0, R0, R3, RZ, 0xfc, !PT ;  /* 0x0000000300007212 */ /* 0x000fc800078efcff */
[----:B------:R-:W-:-:S07]  /*b9b0*/  PRMT R4, R0, 0x7610, R4 ;  /* 0x0000761000047816 */ /* 0x000fce0000000004 */
.L_x_789:
[----:B------:R-:W-:Y:S05]  /*b9c0*/  BSYNC B0 ;  /* 0x0000000000007941 */ /* 0x000fea0003800000 */
.L_x_788:
[----:B------:R0:W-:Y:S01]  /*b9d0*/  STG.E.U8 desc[UR36][R8.64], R4 ;  /* 0x0000000408007986 */ /* 0x0001e2000c101124 */
[----:B------:R-:W-:Y:S05]  /*b9e0*/  BRA `(.L_x_765) ;  /* 0x0000000000b87947 */ /* 0x000fea0003800000 */
.L_x_782:
[----:B------:R-:W-:-:S13]  /*b9f0*/  ISETP.NE.AND P0, PT, R0, 0x1c, PT ;  /* 0x0000001c0000780c */ /* 0x000fda0003f05270 */
[----:B------:R-:W-:Y:S05]  /*ba00*/  @!P0 BRA `(.L_x_791) ;  /* 0x0000000000a48947 */ /* 0x000fea0003800000 */
[----:B------:R-:W-:-:S13]  /*ba10*/  ISETP.NE.AND P0, PT, R0, 0x1d, PT ;  /* 0x0000001d0000780c */ /* 0x000fda0003f05270 */
[----:B------:R-:W-:Y:S05]  /*ba20*/  @!P0 BRA `(.L_x_792) ;  /* 0x00000000008c8947 */ /* 0x000fea0003800000 */
[----:B------:R-:W-:-:S13]  /*ba30*/  ISETP.NE.AND P0, PT, R0, 0x2c, PT ;  /* 0x0000002c0000780c */ /* 0x000fda0003f05270 */
[----:B------:R-:W-:Y:S05]  /*ba40*/  @P0 BRA `(.L_x_764) ;  /* 0x0000000000400947 */ /* 0x000fea0003800000 */
[----:B--2---:R-:W-:-:S05]  /*ba50*/  IMAD.U32 R18, R18, 0x10000, RZ ;  /* 0x0001000012127824 */ /* 0x004fca00078e00ff */
        /* <DEDUP_REMOVED lines=15> */
.L_x_764:
        /* <DEDUP_REMOVED lines=15> */
[----:B0-2-4-:R-:W-:Y:S05]  /*bc40*/  CALL.ABS.NOINC R14 ;  /* 0x000000000e007343 */ /* 0x015fea0003c00000 */
.L_x_793:
[----:B------:R-:W-:Y:S05]  /*bc50*/  BRA `(.L_x_765) ;  /* 0x00000000001c7947 */ /* 0x000fea0003800000 */
.L_x_792:
[----:B--2---:R-:W-:-:S06]  /*bc60*/  IMAD.U32 R4, R18, 0x10000, RZ ;  /* 0x0001000012047824 */ /* 0x004fcc00078e00ff */
[----:B------:R-:W0:Y:S02]  /*bc70*/  F2I.U64.TRUNC R4, R4 ;  /* 0x0000000400047311 */ /* 0x000e24000020d800 */
[----:B0-----:R0:W-:Y:S01]  /*bc80*/  STG.E.64 desc[UR36][R8.64], R4 ;  /* 0x0000000408007986 */ /* 0x0011e2000c101b24 */
[----:B------:R-:W-:Y:S05]  /*bc90*/  BRA `(.L_x_765) ;  /* 0x00000000000c7947 */ /* 0x000fea0003800000 */
.L_x_791:
[----:B--2---:R-:W-:-:S04]  /*bca0*/  IMAD.U32 R18, R18, 0x10000, RZ ;  /* 0x0001000012127824 */ /* 0x004fc800078e00ff */
[----:B------:R-:W0:Y:S02]  /*bcb0*/  F2I.FTZ.U32.TRUNC.NTZ R3, R18 ;  /* 0x0000001200037305 */ /* 0x000e24000021f000 */
[----:B0-----:R0:W-:Y:S02]  /*bcc0*/  STG.E desc[UR36][R8.64], R3 ;  /* 0x0000000308007986 */ /* 0x0011e4000c101924 */
.L_x_765:
[----:B------:R-:W-:-:S07]  /*bcd0*/  VIADD R25, R25, 0x80 ;  /* 0x0000008019197836 */ /* 0x000fce0000000000 */
.L_x_725:
[----:B------:R-:W-:Y:S05]  /*bce0*/  BSYNC B6 ;  /* 0x0000000000067941 */ /* 0x000fea0003800000 */
.L_x_724:
[----:B------:R-:W-:-:S13]  /*bcf0*/  ISETP.GE.AND P0, PT, R25, R16, PT ;  /* 0x000000101900720c */ /* 0x000fda0003f06270 */
[----:B------:R-:W-:Y:S05]  /*bd00*/  @P0 EXIT ;  /* 0x000000000000094d */ /* 0x000fea0003800000 */
[----:B0--3--:R-:W0:Y:S01]  /*bd10*/  LDC.64 R4, c[0x0][0x228] ;  /* 0x00008a00ff047b82 */ /* 0x009e220000000a00 */
[----:B-----5:R-:W-:Y:S01]  /*bd20*/  PRMT R0, R17, 0x9910, RZ ;  /* 0x0000991011007816 */ /* 0x020fe200000000ff */
[----:B------:R-:W-:Y:S01]  /*bd30*/  IMAD R2, R2, 0x200, R25 ;  /* 0x0000020002027824 */ /* 0x000fe200078e0219 */
[----:B------:R-:W-:Y:S02]  /*bd40*/  ULDC UR4, c[0x0][0x254] ;  /* 0x0000950000047ab9 */ /* 0x000fe40000000800 */
[----:B------:R-:W-:Y:S01]  /*bd50*/  ISETP.GT.AND P1, PT, R0, 0x9, PT ;  /* 0x000000090000780c */ /* 0x000fe20003f24270 */
[----:B-12---:R-:W-:-:S05]  /*bd60*/  IMAD R3, R2, UR4, RZ ;  /* 0x0000000402037c24 */ /* 0x006fca000f8e02ff */
        /* <DEDUP_REMOVED lines=11> */
[----:B----4-:R-:W-:-:S06]  /*be20*/  IMAD.U32 R19, R19, 0x10000, RZ ;  /* 0x0001000013137824 */ /* 0x010fcc00078e00ff */
[----:B------:R-:W0:Y:S02]  /*be30*/  F2I.FTZ.TRUNC.NTZ R19, R19 ;  /* 0x0000001300137305 */ /* 0x000e24000021f100 */
[----:B0-----:R-:W-:Y:S01]  /*be40*/  STG.E.U8 desc[UR36][R2.64], R19 ;  /* 0x0000001302007986 */ /* 0x001fe2000c101124 */
[----:B------:R-:W-:Y:S05]  /*be50*/  EXIT ;  /* 0x000000000000794d */ /* 0x000fea0003800000 */
.L_x_797:
[----:B----4-:R-:W-:-:S06]  /*be60*/  IMAD.U32 R5, R19, 0x10000, RZ ;  /* 0x0001000013057824 */ /* 0x010fcc00078e00ff */
[----:B------:R-:W0:Y:S02]  /*be70*/  F2I.S64.TRUNC R4, R5 ;  /* 0x0000000500047311 */ /* 0x000e24000020d900 */
[----:B0-----:R-:W-:Y:S01]  /*be80*/  STG.E.U8 desc[UR36][R2.64], R4 ;  /* 0x0000000402007986 */ /* 0x001fe2000c101124 */
[----:B------:R-:W-:Y:S05]  /*be90*/  EXIT ;  /* 0x000000000000794d */ /* 0x000fea0003800000 */
.L_x_796:
[----:B------:R-:W-:-:S13]  /*bea0*/  ISETP.NE.AND P0, PT, R0, 0x2, PT ;  /* 0x000000020000780c */ /* 0x000fda0003f05270 */
[----:B------:R-:W-:Y:S05]  /*beb0*/  @!P0 BRA `(.L_x_799) ;  /* 0x0000000000308947 */ /* 0x000fea0003800000 */
[----:B------:R-:W-:-:S13]  /*bec0*/  ISETP.NE.AND P0, PT, R0, 0x3, PT ;  /* 0x000000030000780c */ /* 0x000fda0003f05270 */
[----:B------:R-:W-:Y:S05]  /*bed0*/  @!P0 BRA `(.L_x_800) ;  /* 0x0000000000188947 */ /* 0x000fea0003800000 */
[----:B------:R-:W-:-:S13]  /*bee0*/  ISETP.NE.AND P0, PT, R0, 0x4, PT ;  /* 0x000000040000780c */ /* 0x000fda0003f05270 */
[----:B------:R-:W-:Y:S05]  /*bef0*/  @P0 BRA `(.L_x_798) ;  /* 0x0000000c000c0947 */ /* 0x000fea0003800000 */
[----:B----4-:R-:W-:-:S06]  /*bf00*/  IMAD.U32 R4, R19, 0x10000, RZ ;  /* 0x0001000013047824 */ /* 0x010fcc00078e00ff */
[----:B------:R-:W0:Y:S02]  /*bf10*/  F2I.S64.TRUNC R4, R4 ;  /* 0x0000000400047311 */ /* 0x000e24000020d900 */
[----:B0-----:R-:W-:Y:S01]  /*bf20*/  STG.E.64 desc[UR36][R2.64], R4 ;  /* 0x0000000402007986 */ /* 0x001fe2000c101b24 */
[----:B------:R-:W-:Y:S05]  /*bf30*/  EXIT ;  /* 0x000000000000794d */ /* 0x000fea0003800000 */
.L_x_800:
[----:B----4-:R-:W-:-:S06]  /*bf40*/  IMAD.U32 R19, R19, 0x10000, RZ ;  /* 0x0001000013137824 */ /* 0x010fcc00078e00ff */
[----:B------:R-:W0:Y:S02]  /*bf50*/  F2I.FTZ.TRUNC.NTZ R19, R19 ;  /* 0x0000001300137305 */ /* 0x000e24000021f100 */
[----:B0-----:R-:W-:Y:S01]  /*bf60*/  STG.E desc[UR36][R2.64], R19 ;  /* 0x0000001302007986 */ /* 0x001fe2000c101924 */
[----:B------:R-:W-:Y:S05]  /*bf70*/  EXIT ;  /* 0x000000000000794d */ /* 0x000fea0003800000 */
.L_x_799:
[----:B----4-:R-:W-:-:S06]  /*bf80*/  IMAD.U32 R19, R19, 0x10000, RZ ;  /* 0x0001000013137824 */ /* 0x010fcc00078e00ff */
[----:B------:R-:W0:Y:S02]  /*bf90*/  F2I.FTZ.TRUNC.NTZ R19, R19 ;  /* 0x0000001300137305 */ /* 0x000e24000021f100 */
[----:B0-----:R-:W-:Y:S01]  /*bfa0*/  STG.E.U16 desc[UR36][R2.64], R19 ;  /* 0x0000001302007986 */ /* 0x001fe2000c101524 */
[----:B------:R-:W-:Y:S05]  /*bfb0*/  EXIT ;  /* 0x000000000000794d */ /* 0x000fea0003800000 */
.L_x_795:
[----:B------:R-:W-:-:S13]  /*bfc0*/  ISETP.GT.AND P0, PT, R0, 0x6, PT ;  /* 0x000000060000780c */ /* 0x000fda0003f04270 */
[----:B------:R-:W-:Y:S05]  /*bfd0*/  @P0 BRA `(.L_x_801) ;  /* 0x00000000002c0947 */ /* 0x000fea0003800000 */
[----:B------:R-:W-:-:S13]  /*bfe0*/  ISETP.NE.AND P0, PT, R0, 0x5, PT ;  /* 0x000000050000780c */ /* 0x000fda0003f05270 */
[----:B------:R-:W-:Y:S05]  /*bff0*/  @!P0 BRA `(.L_x_802) ;  /* 0x0000000000148947 */ /* 0x000fea0003800000 */
[----:B------:R-:W-:-:S13]  /*c000*/  ISETP.NE.AND P0, PT, R0, 0x6, PT ;  /* 0x000000060000780c */ /* 0x000fda0003f05270 */
[----:B------:R-:W-:Y:S05]  /*c010*/  @P0 BRA `(.L_x_798) ;  /* 0x0000000800c40947 */ /* 0x000fea0003800000 */
[----:B----4-:R-:W-:-:S05]  /*c020*/  IMAD.U32 R19, R19, 0x10000, RZ ;  /* 0x0001000013137824 */ /* 0x010fca00078e00ff */
[----:B------:R-:W-:Y:S01]  /*c030*/  STG.E desc[UR36][R2.64], R19 ;  /* 0x0000001302007986 */ /* 0x000fe2000c101924 */
[----:B------:R-:W-:Y:S05]  /*c040*/  EXIT ;  /* 0x000000000000794d */ /* 0x000fea0003800000 */
.L_x_802:
[----:B----4-:R-:W-:-:S05]  /*c050*/  IMAD.U32 R0, R19, 0x10000, RZ ;  /* 0x0001000013007824 */ /* 0x010fca00078e00ff */
[----:B------:R-:W-:-:S05]  /*c060*/  F2FP.F16.F32.PACK_AB R0, RZ, R0 ;  /* 0x00000000ff00723e */ /* 0x000fca00000000ff */
[----:B------:R-:W-:Y:S01]  /*c070*/  STG.E.U16 desc[UR36][R2.64], R0 ;  /* 0x0000000002007986 */ /* 0x000fe2000c101524 */
[----:B------:R-:W-:Y:S05]  /*c080*/  EXIT ;  /* 0x000000000000794d */ /* 0x000fea0003800000 */
.L_x_801:
[----:B------:R-:W-:-:S13]  /*c090*/  ISETP.NE.AND P0, PT, R0, 0x7, PT ;  /* 0x000000070000780c */ /* 0x000fda0003f05270 */
[----:B------:R-:W-:Y:S05]  /*c0a0*/  @!P0 BRA `(.L_x_803) ;  /* 0x0000000000348947 */ /* 0x000fea0003800000 */
[----:B------:R-:W-:-:S13]  /*c0b0*/  ISETP.NE.AND P0, PT, R0, 0x8, PT ;  /* 0x000000080000780c */ /* 0x000fda0003f05270 */
[----:B------:R-:W-:Y:S05]  /*c0c0*/  @!P0 BRA `(.L_x_804) ;  /* 0x0000000000188947 */ /* 0x000fea0003800000 */
[----:B------:R-:W-:-:S13]  /*c0d0*/  ISETP.NE.AND P0, PT, R0, 0x9, PT ;  /* 0x000000090000780c */ /* 0x000fda0003f05270 */
[----:B------:R-:W-:Y:S05]  /*c0e0*/  @P0 BRA `(.L_x_798) ;  /* 0x0000000800900947 */ /* 0x000fea0003800000 */
[----:B----4-:R-:W-:Y:S02]  /*c0f0*/  IMAD.U32 R4, R19, 0x10000, RZ ;  /* 0x0001000013047824 */ /* 0x010fe400078e00ff */
[----:B------:R-:W-:-:S05]  /*c100*/  IMAD.MOV.U32 R5, RZ, RZ, RZ ;  /* 0x000000ffff057224 */ /* 0x000fca00078e00ff */
[----:B------:R-:W-:Y:S01]  /*c110*/  STG.E.64 desc[UR36][R2.64], R4 ;  /* 0x0000000402007986 */ /* 0x000fe2000c101b24 */
[----:B------:R-:W-:Y:S05]  /*c120*/  EXIT ;  /* 0x000000000000794d */ /* 0x000fea0003800000 */
.L_x_804:
[----:B----4-:R-:W-:-:S05]  /*c130*/  IMAD.U32 R19, R19, 0x10000, RZ ;  /* 0x0001000013137824 */ /* 0x010fca00078e00ff */
[----:B------:R-:W-:-:S04]  /*c140*/  F2FP.F16.F32.PACK_AB R5, RZ, R19 ;  /* 0x00000013ff05723e */ /* 0x000fc800000000ff */
[----:B------:R-:W-:-:S05]  /*c150*/  PRMT R5, R5, 0x5410, RZ ;  /* 0x0000541005057816 */ /* 0x000fca00000000ff */
[----:B------:R-:W-:Y:S01]  /*c160*/  STG.E desc[UR36][R2.64], R5 ;  /* 0x0000000502007986 */ /* 0x000fe2000c101924 */
[----:B------:R-:W-:Y:S05]  /*c170*/  EXIT ;  /* 0x000000000000794d */ /* 0x000fea0003800000 */
.L_x_803:
[----:B----4-:R-:W-:-:S04]  /*c180*/  IMAD.U32 R4, R19, 0x10000, RZ ;  /* 0x0001000013047824 */ /* 0x010fc800078e00ff */
[----:B------:R-:W-:-:S06]  /*c190*/  FMUL.FTZ R4, R4, 1 ;  /* 0x3f80000004047820 */ /* 0x000fcc0000410000 */
[----:B------:R-:W0:Y:S02]  /*c1a0*/  F2F.F64.F32 R4, R4 ;  /* 0x0000000400047310 */ /* 0x000e240000201800 */
[----:B0-----:R-:W-:Y:S01]  /*c1b0*/  STG.E.64 desc[UR36][R2.64], R4 ;  /* 0x0000000402007986 */ /* 0x001fe2000c101b24 */
[----:B------:R-:W-:Y:S05]  /*c1c0*/  EXIT ;  /* 0x000000000000794d */ /* 0x000fea0003800000 */
.L_x_794:
        /* <DEDUP_REMOVED lines=8> */
[----:B----4-:R-:W-:-:S05]  /*c250*/  IMAD.U32 R19, R19, 0x10000, RZ ;  /* 0x0001000013137824 */ /* 0x010fca00078e00ff */
[----:B------:R-:W-:-:S04]  /*c260*/  FSETP.NEU.FTZ.AND P0, PT, R19, RZ, PT ;  /* 0x000000ff1300720b */ /* 0x000fc80003f1d000 */
[----:B------:R-:W-:-:S05]  /*c270*/  SEL R5, RZ, 0x1, !P0 ;  /* 0x00000001ff057807 */ /* 0x000fca0004000000 */
[----:B------:R-:W-:Y:S01]  /*c280*/  STG.E.U8 desc[UR36][R2.64], R5 ;  /* 0x0000000502007986 */ /* 0x000fe2000c101124 */
[----:B------:R-:W-:Y:S05]  /*c290*/  EXIT ;  /* 0x000000000000794d */ /* 0x000fea0003800000 */
.L_x_807:
[----:B----4-:R-:W-:Y:S01]  /*c2a0*/  IMAD.U32 R19, R19, 0x10000, RZ ;  /* 0x0001000013137824 */ /* 0x010fe200078e00ff */
[----:B------:R-:W-:-:S03]  /*c2b0*/  CS2R R6, SRZ ;  /* 0x0000000000067805 */ /* 0x000fc6000001ff00 */
[----:B------:R-:W-:-:S06]  /*c2c0*/  FMUL.FTZ R4, R19, 1 ;  /* 0x3f80000013047820 */ /* 0x000fcc0000410000 */
[----:B------:R-:W0:Y:S02]  /*c2d0*/  F2F.F64.F32 R4, R4 ;  /* 0x0000000400047310 */ /* 0x000e240000201800 */
[----:B0-----:R-:W-:Y:S01]  /*c2e0*/  STG.E.128 desc[UR36][R2.64], R4 ;  /* 0x0000000402007986 */ /* 0x001fe2000c101d24 */
[----:B------:R-:W-:Y:S05]  /*c2f0*/  EXIT ;  /* 0x000000000000794d */ /* 0x000fea0003800000 */
.L_x_806:
[----:B------:R-:W-:-:S13]  /*c300*/  ISETP.NE.AND P0, PT, R0, 0xf, PT ;  /* 0x0000000f0000780c */ /* 0x000fda0003f05270 */
[----:B------:R-:W-:Y:S05]  /*c310*/  @!P0 BRA `(.L_x_808) ;  /* 0x0000000000b48947 */ /* 0x000fea0003800000 */
[----:B------:R-:W-:-:S13]  /*c320*/  ISETP.NE.AND P0, PT, R0, 0x17, PT ;  /* 0x000000170000780c */ /* 0x000fda0003f05270 */
[----:B------:R-:W-:Y:S05]  /*c330*/  @!P0 BRA `(.L_x_809) ;  /* 0x0000000000548947 */ /* 0x000fea0003800000 */
[----:B------:R-:W-:-:S13]  /*c340*/  ISETP.NE.AND P0, PT, R0, 0x18, PT ;  /* 0x000000180000780c */ /* 0x000fda0003f05270 */
[----:B------:R-:W-:Y:S05]  /*c350*/  @P0 BRA `(.L_x_798) ;  /* 0x0000000400f40947 */ /* 0x000fea0003800000 */
[----:B----4-:R-:W-:Y:S01]  /*c360*/  IMAD.U32 R19, R19, 0x10000, RZ ;  /* 0x0001000013137824 */ /* 0x010fe200078e00ff */
        /* <DEDUP_REMOVED lines=14> */
.L_x_811:
[----:B------:R-:W-:Y:S05]  /*c450*/  BSYNC B0 ;  /* 0x0000000000007941 */ /* 0x000fea0003800000 */
.L_x_810:
[----:B------:R-:W-:-:S05]  /*c460*/  LOP3.LUT R5, R0, R5, RZ, 0xfc, !PT ;  /* 0x0000000500057212 */ /* 0x000fca00078efcff */
[----:B------:R-:W-:Y:S01]  /*c470*/  STG.E.U8 desc[UR36][R2.64], R5 ;  /* 0x0000000502007986 */ /* 0x000fe2000c101124 */
[----:B------:R-:W-:Y:S05]  /*c480*/  EXIT ;  /* 0x000000000000794d */ /* 0x000fea0003800000 */
.L_x_809:
[----:B----4-:R-:W-:Y:S01]  /*c490*/  IMAD.U32 R19, R19, 0x10000, RZ ;  /* 0x0001000013137824 */ /* 0x010fe200078e00ff */
        /* <DEDUP_REMOVED lines=12> */
.L_x_813:
[----:B------:R-:W-:Y:S01]  /*c560*/  IMAD.MOV.U32 R0, RZ, RZ, 0x7f ;  /* 0x0000007fff007424 */ /* 0x000fe200078e00ff */
[----:B------:R-:W-:-:S04]  /*c570*/  ISETP.GT.U32.AND P0, PT, R4, 0x7f800000, PT ;  /* 0x7f8000000400780c */ /* 0x000fc80003f04070 */
[----:B------:R-:W-:-:S09]  /*c580*/  SEL R0, R0, 0x7c, P0 ;  /* 0x0000007c00007807 */ /* 0x000fd20000000000 */
.L_x_814:
[----:B------:R-:W-:Y:S05]  /*c590*/  BSYNC B0 ;  /* 0x0000000000007941 */ /* 0x000fea0003800000 */
.L_x_812:
[----:B------:R-:W-:-:S04]  /*c5a0*/  LOP3.LUT R4, R19, 0x80000000, RZ, 0xc0, !PT ;  /* 0x8000000013047812 */ /* 0x000fc800078ec0ff */
[----:B------:R-:W-:-:S04]  /*c5b0*/  SHF.R.U32.HI R5, RZ, 0x18, R4 ;  /* 0x00000018ff057819 */ /* 0x000fc80000011604 */
[----:B------:R-:W-:-:S05]  /*c5c0*/  LOP3.LUT R5, R0, R5, RZ, 0xfc, !PT ;  /* 0x0000000500057212 */ /* 0x000fca00078efcff */
[----:B------:R-:W-:Y:S01]  /*c5d0*/  STG.E.U8 desc[UR36][R2.64], R5 ;  /* 0x0000000502007986 */ /* 0x000fe2000c101124 */
[----:B------:R-:W-:Y:S05]  /*c5e0*/  EXIT ;  /* 0x000000000000794d */ /* 0x000fea0003800000 */
.L_x_808:
[----:B----4-:R-:W-:Y:S01]  /*c5f0*/  STG.E.U16 desc[UR36][R2.64], R19 ;  /* 0x0000001302007986 */ /* 0x010fe2000c101524 */
[----:B------:R-:W-:Y:S05]  /*c600*/  EXIT ;  /* 0x000000000000794d */ /* 0x000fea0003800000 */
.L_x_805:
        /* <DEDUP_REMOVED lines=8> */
[----:B----4-:R-:W-:-:S06]  /*c690*/  IMAD.U32 R5, R19, 0x10000, RZ ;  /* 0x0001000013057824 */ /* 0x010fcc00078e00ff */
[----:B------:R-:W0:Y:S02]  /*c6a0*/  F2I.FTZ.U32.TRUNC.NTZ R5, R5 ;  /* 0x0000000500057305 */ /* 0x000e24000021f000 */
[----:B0-----:R-:W-:Y:S01]  /*c6b0*/  STG.E.U16 desc[UR36][R2.64], R5 ;  /* 0x0000000502007986 */ /* 0x001fe2000c101524 */
[----:B------:R-:W-:Y:S05]  /*c6c0*/  EXIT ;  /* 0x000000000000794d */ /* 0x000fea0003800000 */
.L_x_817:
[----:B----4-:R-:W-:Y:S01]  /*c6d0*/  IMAD.U32 R19, R19, 0x10000, RZ ;  /* 0x0001000013137824 */ /* 0x010fe200078e00ff */
        /* <DEDUP_REMOVED lines=12> */
[----:B------:R-:W-:-:S05]  /*c7a0*/  FADD.FTZ R0, R5, 8192 ;  /* 0x4600000005007421 */ /* 0x000fca0000010000 */
[----:B------:R-:W-:Y:S02]  /*c7b0*/  LOP3.LUT P0, R4, R0, 0xff, RZ, 0xc0, !PT ;  /* 0x000000ff00047812 */ /* 0x000fe4000780c0ff */
[----:B------:R-:W-:-:S11]  /*c7c0*/  PRMT R0, RZ, 0x7610, R0 ;  /* 0x00007610ff007816 */ /* 0x000fd60000000000 */
[----:B------:R-:W-:Y:S05]  /*c7d0*/  @!P0 BRA `(.L_x_819) ;  /* 0x0000000000108947 */ /* 0x000fea0003800000 */
.L_x_820:
[----:B------:R-:W-:-:S04]  /*c7e0*/  LOP3.LUT R0, R19, 0x80000000, RZ, 0xc0, !PT ;  /* 0x8000000013007812 */ /* 0x000fc800078ec0ff */
[----:B------:R-:W-:-:S04]  /*c7f0*/  SHF.R.U32.HI R5, RZ, 0x18, R0 ;  /* 0x00000018ff057819 */ /* 0x000fc80000011600 */
[----:B------:R-:W-:-:S04]  /*c800*/  LOP3.LUT R4, R4, R5, RZ, 0xfc, !PT ;  /* 0x0000000504047212 */ /* 0x000fc800078efcff */
[----:B------:R-:W-:-:S07]  /*c810*/  PRMT R0, R4, 0x7610, R0 ;  /* 0x0000761004007816 */ /* 0x000fce0000000000 */
.L_x_819:
[----:B------:R-:W-:Y:S05]  /*c820*/  BSYNC B0 ;  /* 0x0000000000007941 */ /* 0x000fea0003800000 */
.L_x_818:
[----:B------:R-:W-:Y:S01]  /*c830*/  STG.E.U8 desc[UR36][R2.64], R0 ;  /* 0x0000000002007986 */ /* 0x000fe2000c101124 */
[----:B------:R-:W-:Y:S05]  /*c840*/  EXIT ;  /* 0x000000000000794d */ /* 0x000fea0003800000 */
.L_x_816:
        /* <DEDUP_REMOVED lines=17> */
.L_x_823:
[----:B------:R-:W-:-:S04]  /*c960*/  LOP3.LUT R0, R19, 0x80000000, RZ, 0xc0, !PT ;  /* 0x8000000013007812 */ /* 0x000fc800078ec0ff */
[----:B------:R-:W-:-:S04]  /*c970*/  SHF.R.U32.HI R5, RZ, 0x18, R0 ;  /* 0x00000018ff057819 */ /* 0x000fc80000011600 */
[----:B------:R-:W-:-:S04]  /*c980*/  LOP3.LUT R4, R4, R5, RZ, 0xfc, !PT ;  /* 0x0000000504047212 */ /* 0x000fc800078efcff */
[----:B------:R-:W-:-:S07]  /*c990*/  PRMT R0, R4, 0x7610, R0 ;  /* 0x0000761004007816 */ /* 0x000fce0000000000 */
.L_x_822:
[----:B------:R-:W-:Y:S05]  /*c9a0*/  BSYNC B0 ;  /* 0x0000000000007941 */ /* 0x000fea0003800000 */
.L_x_821:
[----:B------:R-:W-:Y:S01]  /*c9b0*/  STG.E.U8 desc[UR36][R2.64], R0 ;  /* 0x0000000002007986 */ /* 0x000fe2000c101124 */
[----:B------:R-:W-:Y:S05]  /*c9c0*/  EXIT ;  /* 0x000000000000794d */ /* 0x000fea0003800000 */
.L_x_815:
[----:B------:R-:W-:-:S13]  /*c9d0*/  ISETP.NE.AND P0, PT, R0, 0x1c, PT ;  /* 0x0000001c0000780c */ /* 0x000fda0003f05270 */
[----:B------:R-:W-:Y:S05]  /*c9e0*/  @!P0 BRA `(.L_x_824) ;  /* 0x0000000000a48947 */ /* 0x000fea0003800000 */
[----:B------:R-:W-:-:S13]  /*c9f0*/  ISETP.NE.AND P0, PT, R0, 0x1d, PT ;  /* 0x0000001d0000780c */ /* 0x000fda0003f05270 */
[----:B------:R-:W-:Y:S05]  /*ca00*/  @!P0 BRA `(.L_x_825) ;  /* 0x00000000008c8947 */ /* 0x000fea0003800000 */
[----:B------:R-:W-:-:S13]  /*ca10*/  ISETP.NE.AND P0, PT, R0, 0x2c, PT ;  /* 0x0000002c0000780c */ /* 0x000fda0003f05270 */
[----:B------:R-:W-:Y:S05]  /*ca20*/  @P0 BRA `(.L_x_798) ;  /* 0x0000000000400947 */ /* 0x000fea0003800000 */
[----:B----4-:R-:W-:Y:S02]  /*ca30*/  IMAD.U32 R19, R19, 0x10000, RZ ;  /* 0x0001000013137824 */ /* 0x010fe400078e00ff */
        /* <DEDUP_REMOVED lines=15> */
.L_x_798:
[----:B------:R-:W-:Y:S01]  /*cb30*/  MOV R0, 0x0 ;  /* 0x0000000000007802 */ /* 0x000fe20000000f00 */
[----:B------:R-:W-:Y:S01]  /*cb40*/  ULDC.64 UR4, c[0x4][0x128] ;  /* 0x01004a0000047ab9 */ /* 0x000fe20000000a00 */
[----:B------:R-:W-:Y:S01]  /*cb50*/  ULDC.64 UR6, c[0x4][0x40] ;  /* 0x0100100000067ab9 */ /* 0x000fe20000000a00 */
[----:B------:R-:W-:Y:S01]  /*cb60*/  IMAD.U32 R4, RZ, RZ, UR4 ;  /* 0x00000004ff047e24 */ /* 0x000fe2000f8e00ff */
[----:B------:R0:W1:Y:S01]  /*cb70*/  LDC.64 R2, c[0x4][R0] ;  /* 0x0100000000027b82 */ /* 0x0000620000000a00 */
        /* <DEDUP_REMOVED lines=8> */
[----:B0-----:R-:W-:-:S07]  /*cc00*/  IMAD.MOV.U32 R13, RZ, RZ, RZ ;  /* 0x000000ffff0d7224 */ /* 0x001fce00078e00ff */
[----:B------:R-:W-:-:S07]  /*cc10*/  LEPC R20, `(.L_x_826) ;  /* 0x000000001014794e */ /* 0x000fce0000000000 */
[----:B-1--4-:R-:W-:Y:S05]  /*cc20*/  CALL.ABS.NOINC R2 ;  /* 0x0000000002007343 */ /* 0x012fea0003c00000 */
.L_x_826:
[----:B------:R-:W-:Y:S05]  /*cc30*/  EXIT ;  /* 0x000000000000794d */ /* 0x000fea0003800000 */
.L_x_825:
[----:B----4-:R-:W-:-:S06]  /*cc40*/  IMAD.U32 R4, R19, 0x10000, RZ ;  /* 0x0001000013047824 */ /* 0x010fcc00078e00ff */
[----:B------:R-:W0:Y:S02]  /*cc50*/  F2I.U64.TRUNC R4, R4 ;  /* 0x0000000400047311 */ /* 0x000e24000020d800 */
[----:B0-----:R-:W-:Y:S01]  /*cc60*/  STG.E.64 desc[UR36][R2.64], R4 ;  /* 0x0000000402007986 */ /* 0x001fe2000c101b24 */
[----:B------:R-:W-:Y:S05]  /*cc70*/  EXIT ;  /* 0x000000000000794d */ /* 0x000fea0003800000 */
.L_x_824:
[----:B----4-:R-:W-:-:S06]  /*cc80*/  IMAD.U32 R19, R19, 0x10000, RZ ;  /* 0x0001000013137824 */ /* 0x010fcc00078e00ff */
[----:B------:R-:W0:Y:S02]  /*cc90*/  F2I.FTZ.U32.TRUNC.NTZ R19, R19 ;  /* 0x0000001300137305 */ /* 0x000e24000021f000 */
[----:B0-----:R-:W-:Y:S01]  /*cca0*/  STG.E desc[UR36][R2.64], R19 ;  /* 0x0000001302007986 */ /* 0x001fe2000c101924 */
[----:B------:R-:W-:Y:S05]  /*ccb0*/  EXIT ;  /* 0x000000000000794d */ /* 0x000fea0003800000 */
.L_x_827:
        /* <DEDUP_REMOVED lines=12> */
.L_x_7905:


//--------------------- .text._ZN2at6native18elementwise_kernelILi128ELi4EZNS0_22gpu_kernel_impl_nocastIZZZNS0_65_GLOBAL__N__cd49fe81_27_ActivationSoftplusKernel_cu_f5210f67_354524softplus_backward_kernelERNS_18TensorIteratorBaseERKN3c106ScalarES9_ENKUlvE_clEvENKUlvE2_clEvEUlNS6_8BFloat16ESC_E_EEvS5_RKT_EUliE_EEviT1_ --------------------------
	.section	.text._ZN2at6native18elementwise_kernelILi128ELi4EZNS0_22gpu_kernel_impl_nocastIZZZNS0_65_GLOBAL__N__cd49fe81_27_ActivationSoftplusKernel_cu_f5210f67_354524softplus_backward_kernelERNS_18TensorIteratorBaseERKN3c106ScalarES9_ENKUlvE_clEvENKUlvE2_clEvEUlNS6_8BFloat16ESC_E_EEvS5_RKT_EUliE_EEviT1_,"ax",@progbits
	.align	128
        .global         _ZN2at6native18elementwise_kernelILi128ELi4EZNS0_22gpu_kernel_impl_nocastIZZZNS0_65_GLOBAL__N__cd49fe81_27_ActivationSoftplusKernel_cu_f5210f67_354524softplus_backward_kernelERNS_18TensorIteratorBaseERKN3c106ScalarES9_ENKUlvE_clEvENKUlvE2_clEvEUlNS6_8BFloat16ESC_E_EEvS5_RKT_EUliE_EEviT1_
        .type           _ZN2at6native18elementwise_kernelILi128ELi4EZNS0_22gpu_kernel_impl_nocastIZZZNS0_65_GLOBAL__N__cd49fe81_27_ActivationSoftplusKernel_cu_f5210f67_354524softplus_backward_kernelERNS_18TensorIteratorBaseERKN3c106ScalarES9_ENKUlvE_clEvENKUlvE2_clEvEUlNS6_8BFloat16ESC_E_EEvS5_RKT_EUliE_EEviT1_,@function
        .size           _ZN2at6native18elementwise_kernelILi128ELi4EZNS0_22gpu_kernel_impl_nocastIZZZNS0_65_GLOBAL__N__cd49fe81_27_ActivationSoftplusKernel_cu_f5210f67_354524softplus_backward_kernelERNS_18TensorIteratorBaseERKN3c106ScalarES9_ENKUlvE_clEvENKUlvE2_clEvEUlNS6_8BFloat16ESC_E_EEvS5_RKT_EUliE_EEviT1_,(.L_x_7906 - _ZN2at6native18elementwise_kernelILi128ELi4EZNS0_22gpu_kernel_impl_nocastIZZZNS0_65_GLOBAL__N__cd49fe81_27_ActivationSoftplusKernel_cu_f5210f67_354524softplus_backward_kernelERNS_18TensorIteratorBaseERKN3c106ScalarES9_ENKUlvE_clEvENKUlvE2_clEvEUlNS6_8BFloat16ESC_E_EEvS5_RKT_EUliE_EEviT1_)
        .other          _ZN2at6native18elementwise_kernelILi128ELi4EZNS0_22gpu_kernel_impl_nocastIZZZNS0_65_GLOBAL__N__cd49fe81_27_ActivationSoftplusKernel_cu_f5210f67_354524softplus_backward_kernelERNS_18TensorIteratorBaseERKN3c106ScalarES9_ENKUlvE_clEvENKUlvE2_clEvEUlNS6_8BFloat16ESC_E_EEvS5_RKT_EUliE_EEviT1_,@"STO_CUDA_ENTRY STV_DEFAULT"
_ZN2at6native18elementwise_kernelILi128ELi4EZNS0_22gpu_kernel_impl_nocastIZZZNS0_65_GLOBAL__N__cd49fe81_27_ActivationSoftplusKernel_cu_f5210f67_354524softplus_backward_kernelERNS_18TensorIteratorBaseERKN3c106ScalarES9_ENKUlvE_clEvENKUlvE2_clEvEUlNS6_8BFloat16ESC_E_EEvS5_RKT_EUliE_EEviT1_:
.text._ZN2at6native18elementwise_kernelILi128ELi4EZNS0_22gpu_kernel_impl_nocastIZZZNS0_65_GLOBAL__N__cd49fe81_27_ActivationSoftplusKernel_cu_f5210f67_354524softplus_backward_kernelERNS_18TensorIteratorBaseERKN3c106ScalarES9_ENKUlvE_clEvENKUlvE2_clEvEUlNS6_8BFloat16ESC_E_EEvS5_RKT_EUliE_EEviT1_:
[----:B------:R-:W-:Y:S01]  /*0000*/  LDC R1, c[0x0][0x28] ;  /* 0x00000a00ff017b82 */ /* 0x000fe20000000800 */
[----:B------:R-:W0:Y:S01]  /*0010*/  S2R R3, SR_CTAID.X ;  /* 0x0000000000037919 */ /* 0x000e220000002500 */
[----:B------:R-:W-:Y:S01]  /*0020*/  ULDC UR6, c[0x0][0x210] ;  /* 0x0000840000067ab9 */ /* 0x000fe20000000800 */
[----:B------:R-:W-:Y:S01]  /*0030*/  ULDC.64 UR4, c[0x0][0x208] ;  /* 0x0000820000047ab9 */ /* 0x000fe20000000a00 */
[----:B------:R-:W-:Y:S01]  /*0040*/  BSSY B0, `(.L_x_828) ;  /* 0x000017f000007945 */ /* 0x000fe20003800000 */
[----:B------:R-:W0:Y:S02]  /*0050*/  S2R R0, SR_TID.X ;  /* 0x0000000000007919 */ /* 0x000e240000002100 */
[----:B0-----:R-:W-:-:S04]  /*0060*/  LEA R3, R3, R0, 0x9 ;  /* 0x0000000003037211 */ /* 0x001fc800078e48ff */
[----:B------:R-:W-:-:S13]  /*0070*/  ISETP.GE.AND P0, PT, R3, UR6, PT ;  /* 0x0000000603007c0c */ /* 0x000fda000bf06270 */
[----:B------:R-:W-:Y:S05]  /*0080*/  @P0 BRA `(.L_x_829) ;  /* 0x0000001400e80947 */ /* 0x000fea0003800000 */
[----:B------:R-:W0:Y:S01]  /*0090*/  LDC R4, c[0x0][0x218] ;  /* 0x00008600ff047b82 */ /* 0x000e220000000800 */
[----:B------:R-:W-:Y:S01]  /*00a0*/  HFMA2.MMA R2, -RZ, RZ, 0, 0 ;  /* 0x00000000ff027435 */ /* 0x000fe200000001ff */
[----:B------:R-:W-:Y:S01]  /*00b0*/  MOV R0, RZ ;  /* 0x000000ff00007202 */ /* 0x000fe20000000f00 */
[----:B------:R-:W-:Y:S01]  /*00c0*/  HFMA2.MMA R5, -RZ, RZ, 0, 0 ;  /* 0x00000000ff057435 */ /* 0x000fe200000001ff */
[----:B0-----:R-:W-:-:S13]  /*00d0*/  ISETP.NE.AND P0, PT, R4, RZ, PT ;  /* 0x000000ff0400720c */ /* 0x001fda0003f05270 */
[----:B------:R-:W-:Y:S05]  /*00e0*/  @!P0 BRA `(.L_x_830) ;  /* 0x00000014006c8947 */ /* 0x000fea0003800000 */
[----:B------:R-:W-:Y:S01]  /*00f0*/  MOV R2, RZ ;  /* 0x000000ff00027202 */ /* 0x000fe20000000f00 */
[----:B------:R-:W-:Y:S01]  /*0100*/  ULDC.64 UR8, c[0x0][0x220] ;  /* 0x0000880000087ab9 */ /* 0x000fe20000000a00 */
[----:B------:R-:W-:Y:S01]  /*0110*/  ISETP.NE.AND P0, PT, R4, 0x1, PT ;  /* 0x000000010400780c */ /* 0x000fe20003f05270 */
[----:B------:R-:W-:Y:S02]  /*0120*/  ULDC UR7, c[0x0][0x21c] ;  /* 0x0000870000077ab9 */ /* 0x000fe40000000800 */
[----:B------:R-:W-:-:S05]  /*0130*/  IMAD.HI.U32 R6, R3, UR8, R2 ;  /* 0x0000000803067c27 */ /* 0x000fca000f8e0002 */
[----:B------:R-:W-:Y:S01]  /*0140*/  SHF.R.U32.HI R7, RZ, UR9, R6 ;  /* 0x00000009ff077c19 */ /* 0x000fe20008011606 */
[----:B------:R-:W-:-:S03]  /*0150*/  ULDC.64 UR8, c[0x0][0x348] ;  /* 0x0000d20000087ab9 */ /* 0x000fc60000000a00 */
[----:B------:R-:W-:-:S05]  /*0160*/  IADD3 R2, -R7, RZ, RZ ;  /* 0x000000ff07027210 */ /* 0x000fca0007ffe1ff */
[----:B------:R-:W-:Y:S01]  /*0170*/  IMAD R2, R2, UR7, R3 ;  /* 0x0000000702027c24 */ /* 0x000fe2000f8e0203 */
[----:B------:R-:W-:-:S03]  /*0180*/  ULDC UR7, c[0x0][0x350] ;  /* 0x0000d40000077ab9 */ /* 0x000fc60000000800 */
[C---:B------:R-:W-:Y:S02]  /*0190*/  IMAD R5, R2.reuse, UR8, RZ ;  /* 0x0000000802057c24 */ /* 0x040fe4000f8e02ff */
[C---:B------:R-:W-:Y:S02]  /*01a0*/  IMAD R0, R2.reuse, UR9, RZ ;  /* 0x0000000902007c24 */ /* 0x040fe4000f8e02ff */
[----:B------:R-:W-:Y:S01]  /*01b0*/  IMAD R2, R2, UR7, RZ ;  /* 0x0000000702027c24 */ /* 0x000fe2000f8e02ff */
[----:B------:R-:W-:Y:S06]  /*01c0*/  @!P0 BRA `(.L_x_830) ;  /* 0x0000001400348947 */ /* 0x000fec0003800000 */
[----:B------:R-:W-:Y:S01]  /*01d0*/  MOV R6, RZ ;  /* 0x000000ff00067202 */ /* 0x000fe20000000f00 */
[----:B------:R-:W-:Y:S01]  /*01e0*/  ULDC.64 UR8, c[0x0][0x228] ;  /* 0x00008a0000087ab9 */ /* 0x000fe20000000a00 */
[----:B------:R-:W-:Y:S01]  /*01f0*/  ULDC UR7, c[0x0][0x230] ;  /* 0x00008c0000077ab9 */ /* 0x000fe20000000800 */
[----:B------:R-:W-:Y:S02]  /*0200*/  ISETP.NE.AND P0, PT, R4, 0x2, PT ;  /* 0x000000020400780c */ /* 0x000fe40003f05270 */
[----:B------:R-:W-:-:S05]  /*0210*/  IMAD.HI.U32 R8, R7, UR9, R6 ;  /* 0x0000000907087c27 */ /* 0x000fca000f8e0006 */
[----:B------:R-:W-:Y:S01]  /*0220*/  SHF.R.U32.HI R9, RZ, UR7, R8 ;  /* 0x00000007ff097c19 */ /* 0x000fe20008011608 */
[----:B------:R-:W-:-:S03]  /*0230*/  ULDC UR7, c[0x0][0x354] ;  /* 0x0000d50000077ab9 */ /* 0x000fc60000000800 */
[----:B------:R-:W-:-:S05]  /*0240*/  IADD3 R6, -R9, RZ, RZ ;  /* 0x000000ff09067210 */ /* 0x000fca0007ffe1ff */
[----:B------:R-:W-:Y:S01]  /*0250*/  IMAD R7, R6, UR8, R7 ;  /* 0x0000000806077c24 */ /* 0x000fe2000f8e0207 */
[----:B------:R-:W-:-:S03]  /*0260*/  ULDC.64 UR8, c[0x0][0x358] ;  /* 0x0000d60000087ab9 */ /* 0x000fc60000000a00 */
[C---:B------:R-:W-:Y:S02]  /*0270*/  IMAD R5, R7.reuse, UR7, R5 ;  /* 0x0000000707057c24 */ /* 0x040fe4000f8e0205 */
[C---:B------:R-:W-:Y:S02]  /*0280*/  IMAD R0, R7.reuse, UR8, R0 ;  /* 0x0000000807007c24 */ /* 0x040fe4000f8e0200 */
[----:B------:R-:W-:Y:S01]  /*0290*/  IMAD R2, R7, UR9, R2 ;  /* 0x0000000907027c24 */ /* 0x000fe2000f8e0202 */
[----:B------:R-:W-:Y:S06]  /*02a0*/  @!P0 BRA `(.L_x_830) ;  /* 0x0000001000fc8947 */ /* 0x000fec0003800000 */
[----:B------:R-:W-:Y:S01]  /*02b0*/  HFMA2.MMA R8, -RZ, RZ, 0, 0 ;  /* 0x00000000ff087435 */ /* 0x000fe200000001ff */
[----:B------:R-:W-:Y:S01]  /*02c0*/  ULDC.64 UR8, c[0x0][0x238] ;  /* 0x00008e0000087ab9 */ /* 0x000fe20000000a00 */
[----:B------:R-:W-:Y:S01]  /*02d0*/  ISETP.NE.AND P0, PT, R4, 0x3, PT ;  /* 0x000000030400780c */ /* 0x000fe20003f05270 */
[----:B------:R-:W-:-:S07]  /*02e0*/  ULDC UR7, c[0x0][0x234] ;  /* 0x00008d0000077ab9 */ /* 0x000fce0000000800 */
[----:B------:R-:W-:-:S05]  /*02f0*/  IMAD.HI.U32 R6, R9, UR8, R8 ;  /* 0x0000000809067c27 */ /* 0x000fca000f8e0008 */
[----:B------:R-:W-:Y:S01]  /*0300*/  SHF.R.U32.HI R7, RZ, UR9, R6 ;  /* 0x00000009ff077c19 */ /* 0x000fe20008011606 */
[----:B------:R-:W-:-:S03]  /*0310*/  ULDC.64 UR8, c[0x0][0x360] ;  /* 0x0000d80000087ab9 */ /* 0x000fc60000000a00 */
[----:B------:R-:W-:-:S05]  /*0320*/  IADD3 R8, -R7, RZ, RZ ;  /* 0x000000ff07087210 */ /* 0x000fca0007ffe1ff */
[----:B------:R-:W-:Y:S01]  /*0330*/  IMAD R9, R8, UR7, R9 ;  /* 0x0000000708097c24 */ /* 0x000fe2000f8e0209 */
[----:B------:R-:W-:-:S03]  /*0340*/  ULDC UR7, c[0x0][0x368] ;  /* 0x0000da0000077ab9 */ /* 0x000fc60000000800 */
[C---:B------:R-:W-:Y:S02]  /*0350*/  IMAD R5, R9.reuse, UR8, R5 ;  /* 0x0000000809057c24 */ /* 0x040fe4000f8e0205 */
[C---:B------:R-:W-:Y:S02]  /*0360*/  IMAD R0, R9.reuse, UR9, R0 ;  /* 0x0000000909007c24 */ /* 0x040fe4000f8e0200 */
[----:B------:R-:W-:Y:S01]  /*0370*/  IMAD R2, R9, UR7, R2 ;  /* 0x0000000709027c24 */ /* 0x000fe2000f8e0202 */
        /* <DEDUP_REMOVED lines=29> */
[----:B------:R-:W-:Y:S01]  /*0550*/  HFMA2.MMA R6, -RZ, RZ, 0, 0 ;  /* 0x00000000ff067435 */ /* 0x000fe200000001ff */
[----:B------:R-:W-:Y:S01]  /*0560*/  ULDC.64 UR8, c[0x0][0x258] ;  /* 0x0000960000087ab9 */ /* 0x000fe20000000a00 */
[----:B------:R-:W-:Y:S01]  /*0570*/  ULDC UR7, c[0x0][0x260] ;  /* 0x0000980000077ab9 */ /* 0x000fe20000000800 */
[----:B------:R-:W-:-:S07]  /*0580*/  ISETP.NE.AND P0, PT, R4, 0x6, PT ;  /* 0x000000060400780c */ /* 0x000fce0003f05270 */
        /* <DEDUP_REMOVED lines=248> */
[----:B------:R-:W-:Y:S01]  /*1510*/  ISETP.NE.AND P0, PT, R4, 0x18, PT ;  /* 0x000000180400780c */ /* 0x000fe20003f05270 */
[----:B------:R-:W-:Y:S01]  /*1520*/  HFMA2.MMA R6, -RZ, RZ, 0, 0 ;  /* 0x00000000ff067435 */ /* 0x000fe200000001ff */
[----:B------:R-:W-:Y:S01]  /*1530*/  ULDC.64 UR8, c[0x0][0x330] ;  /* 0x0000cc0000087ab9 */ /* 0x000fe20000000a00 */
[----:B------:R-:W-:-:S08]  /*1540*/  ULDC UR7, c[0x0][0x338] ;  /* 0x0000ce0000077ab9 */ /* 0x000fd00000000800 */
[----:B------:R-:W-:Y:S02]  /*1550*/  IMAD.HI.U32 R10, R7, UR9, R6 ;  /* 0x00000009070a7c27 */ /* 0x000fe4000f8e0006 */
[----:B------:R-:W0:Y:S03]  /*1560*/  @P0 LDC.64 R12, c[0x0][0x340] ;  /* 0x0000d000ff0c0b82 */ /* 0x000e260000000a00 */
[----:B------:R-:W-:Y:S01]  /*1570*/  SHF.R.U32.HI R11, RZ, UR7, R10 ;  /* 0x00000007ff0b7c19 */ /* 0x000fe2000801160a */
[----:B------:R-:W-:Y:S01]  /*1580*/  ULDC UR7, c[0x0][0x45c] ;  /* 0x0001170000077ab9 */ /* 0x000fe20000000800 */
[----:B------:R-:W-:Y:S02]  /*1590*/  @P0 MOV R10, RZ ;  /* 0x000000ff000a0202 */ /* 0x000fe40000000f00 */
[----:B------:R-:W-:Y:S01]  /*15a0*/  IADD3 R6, -R11, RZ, RZ ;  /* 0x000000ff0b067210 */ /* 0x000fe20007ffe1ff */
[----:B------:R-:W1:Y:S04]  /*15b0*/  @P0 LDC R15, c[0x0][0x33c] ;  /* 0x0000cf00ff0f0b82 */ /* 0x000e680000000800 */
[----:B------:R-:W-:Y:S01]  /*15c0*/  IMAD R7, R6, UR8, R7 ;  /* 0x0000000806077c24 */ /* 0x000fe2000f8e0207 */
[----:B------:R-:W-:-:S03]  /*15d0*/  ULDC.64 UR8, c[0x0][0x460] ;  /* 0x0001180000087ab9 */ /* 0x000fc60000000a00 */
[----:B------:R-:W2:Y:S01]  /*15e0*/  @P0 LDC.64 R8, c[0x0][0x468] ;  /* 0x00011a00ff080b82 */ /* 0x000ea20000000a00 */
[C---:B------:R-:W-:Y:S02]  /*15f0*/  IMAD R5, R7.reuse, UR7, R5 ;  /* 0x0000000707057c24 */ /* 0x040fe4000f8e0205 */
[C---:B------:R-:W-:Y:S02]  /*1600*/  IMAD R0, R7.reuse, UR8, R0 ;  /* 0x0000000807007c24 */ /* 0x040fe4000f8e0200 */
[----:B------:R-:W-:-:S03]  /*1610*/  IMAD R2, R7, UR9, R2 ;  /* 0x0000000907027c24 */ /* 0x000fc6000f8e0202 */
[----:B------:R-:W3:Y:S01]  /*1620*/  @P0 LDC R14, c[0x0][0x470] ;  /* 0x00011c00ff0e0b82 */ /* 0x000ee20000000800 */
[----:B0-----:R-:W-:-:S05]  /*1630*/  @P0 IMAD.HI.U32 R4, R11, R12, R10 ;  /* 0x0000000c0b040227 */ /* 0x001fca00078e000a */
[----:B------:R-:W-:-:S04]  /*1640*/  @P0 SHF.R.U32.HI R4, RZ, R13, R4 ;  /* 0x0000000dff040219 */ /* 0x000fc80000011604 */
[----:B------:R-:W-:-:S05]  /*1650*/  @P0 IADD3 R10, -R4, RZ, RZ ;  /* 0x000000ff040a0210 */ /* 0x000fca0007ffe1ff */
[----:B-1----:R-:W-:-:S04]  /*1660*/  @P0 IMAD R11, R10, R15, R11 ;  /* 0x0000000f0a0b0224 */ /* 0x002fc800078e020b */
[C---:B--2---:R-:W-:Y:S02]  /*1670*/  @P0 IMAD R5, R11.reuse, R8, R5 ;  /* 0x000000080b050224 */ /* 0x044fe400078e0205 */
[C---:B------:R-:W-:Y:S02]  /*1680*/  @P0 IMAD R0, R11.reuse, R9, R0 ;  /* 0x000000090b000224 */ /* 0x040fe400078e0200 */
[----:B---3--:R-:W-:-:S07]  /*1690*/  @P0 IMAD R2, R11, R14, R2 ;  /* 0x0000000e0b020224 */ /* 0x008fce00078e0202 */
.L_x_830:
[----:B------:R-:W-:Y:S02]  /*16a0*/  ULDC.64 UR8, c[0x0][0x488] ;  /* 0x0001220000087ab9 */ /* 0x000fe40000000a00 */
[----:B------:R-:W-:-:S04]  /*16b0*/  IADD3 R8, P0, R2, UR8, RZ ;  /* 0x0000000802087c10 */ /* 0x000fc8000ff1e0ff */
[----:B------:R-:W-:Y:S01]  /*16c0*/  IADD3.X R9, RZ, UR9, RZ, P0, !PT ;  /* 0x00000009ff097c10 */ /* 0x000fe200087fe4ff */
[----:B------:R-:W-:-:S04]  /*16d0*/  ULDC.64 UR8, c[0x0][0x480] ;  /* 0x0001200000087ab9 */ /* 0x000fc80000000a00 */
[----:B------:R-:W2:Y:S01]  /*16e0*/  LDG.E.U16 R8, desc[UR4][R8.64] ;  /* 0x0000000408087981 */ /* 0x000ea2000c1e1500 */
[----:B------:R-:W-:-:S04]  /*16f0*/  IADD3 R6, P0, R0, UR8, RZ ;  /* 0x0000000800067c10 */ /* 0x000fc8000ff1e0ff */
[----:B------:R-:W-:Y:S01]  /*1700*/  IADD3.X R7, RZ, UR9, RZ, P0, !PT ;  /* 0x00000009ff077c10 */ /* 0x000fe200087fe4ff */
[----:B------:R-:W-:-:S04]  /*1710*/  ULDC.64 UR8, c[0x0][0x490] ;  /* 0x0001240000087ab9 */ /* 0x000fc80000000a00 */
[----:B------:R-:W3:Y:S01]  /*1720*/  LDG.E.U16 R6, desc[UR4][R6.64] ;  /* 0x0000000406067981 */ /* 0x000ee2000c1e1500 */
[----:B------:R-:W-:Y:S02]  /*1730*/  IADD3 R3, R3, 0x80, RZ ;  /* 0x0000008003037810 */ /* 0x000fe40007ffe0ff */
[----:B--2---:R-:W-:-:S05]  /*1740*/  SHF.L.U32 R0, R8, 0x10, RZ ;  /* 0x0000001008007819 */ /* 0x004fca00000006ff */
[----:B------:R-:W-:-:S05]  /*1750*/  FMUL.FTZ R0, R0, UR8 ;  /* 0x0000000800007c20 */ /* 0x000fca0008410000 */
[----:B------:R-:W-:Y:S01]  /*1760*/  FSETP.GT.FTZ.AND P0, PT, R0, UR9, PT ;  /* 0x0000000900007c0b */ /* 0x000fe2000bf14000 */
[----:B------:R-:W-:-:S12]  /*1770*/  ULDC.64 UR8, c[0x0][0x478] ;  /* 0x00011e0000087ab9 */ /* 0x000fd80000000a00 */
[----:B------:R-:W-:Y:S01]  /*1780*/  @!P0 FMUL.FTZ R2, R0, 1.4426950216293334961 ;  /* 0x3fb8aa3b00028820 */ /* 0x000fe20000410000 */
[----:B---3--:R-:W-:-:S03]  /*1790*/  SHF.L.U32 R0, R6, 0x10, RZ ;  /* 0x0000001006007819 */ /* 0x008fc600000006ff */
[----:B------:R-:W0:Y:S02]  /*17a0*/  @!P0 MUFU.EX2 R11, R2 ;  /* 0x00000002000b8308 */ /* 0x000e240000000800 */
[----:B0-----:R-:W-:Y:S01]  /*17b0*/  @!P0 FADD.FTZ R8, R11, 1 ;  /* 0x3f8000000b088421 */ /* 0x001fe20000010000 */
[----:B------:R-:W-:-:S05]  /*17c0*/  @!P0 FMUL.FTZ R11, R0, R11 ;  /* 0x0000000b000b8220 */ /* 0x000fca0000410000 */
[----:B------:R-:W0:Y:S02]  /*17d0*/  @!P0 MUFU.RCP R8, R8 ;  /* 0x0000000800088308 */ /* 0x000e240000001000 */
[----:B0-----:R-:W-:Y:S01]  /*17e0*/  @!P0 FMUL.FTZ R0, R11, R8 ;  /* 0x000000080b008220 */ /* 0x001fe20000410000 */
[----:B------:R-:W-:-:S04]  /*17f0*/  IADD3 R4, P0, R5, UR8, RZ ;  /* 0x0000000805047c10 */ /* 0x000fc8000ff1e0ff */
[----:B------:R-:W-:Y:S02]  /*1800*/  F2FP.BF16.F32.PACK_AB R0, RZ, R0 ;  /* 0x00000000ff00723e */ /* 0x000fe400000010ff */
[----:B------:R-:W-:-:S05]  /*1810*/  IADD3.X R5, RZ, UR9, RZ, P0, !PT ;  /* 0x00000009ff057c10 */ /* 0x000fca00087fe4ff */
[----:B------:R0:W-:Y:S02]  /*1820*/  STG.E.U16 desc[UR4][R4.64], R0 ;  /* 0x0000000004007986 */ /* 0x0001e4000c101504 */
.L_x_829:
[----:B------:R-:W-:Y:S05]  /*1830*/  BSYNC B0 ;  /* 0x0000000000007941 */ /* 0x000fea0003800000 */
.L_x_828:
[----:B------:R-:W-:Y:S01]  /*1840*/  ISETP.GE.AND P0, PT, R3, UR6, PT ;  /* 0x0000000603007c0c */ /* 0x000fe2000bf06270 */
[----:B------:R-:W-:-:S12]  /*1850*/  BSSY B0, `(.L_x_831) ;  /* 0x00002f8000007945 */ /* 0x000fd80003800000 */
[----:B------:R-:W-:Y:S05]  /*1860*/  @P0 BRA `(.L_x_832) ;  /* 0x0000002c00d80947 */ /* 0x000fea0003800000 */
[----:B0-----:R-:W0:Y:S01]  /*1870*/  LDC R4, c[0x0][0x218] ;  /* 0x00008600ff047b82 */ /* 0x001e220000000800 */
        /* <DEDUP_REMOVED lines=352> */
.L_x_833:
        /* <DEDUP_REMOVED lines=23> */
[----:B------:R-:W-:Y:S02]  /*2ff0*/  IADD3.X R5, RZ, UR9, RZ, P0, !PT ;  /* 0x00000009ff057c10 */ /* 0x000fe400087fe4ff */
[----:B------:R-:W-:-:S03]  /*3000*/  ISETP.GE.AND P0, PT, R3, UR6, PT ;  /* 0x0000000603007c0c */ /* 0x000fc6000bf06270 */
[----:B------:R1:W-:Y:S10]  /*3010*/  STG.E.U16 desc[UR4][R4.64], R0 ;  /* 0x0000000004007986 */ /* 0x0003f4000c101504 */
[----:B------:R-:W-:Y:S05]  /*3020*/  @P0 BRA `(.L_x_832) ;  /* 0x0000001400e80947 */ /* 0x000fea0003800000 */
[----:B-1----:R-:W0:Y:S01]  /*3030*/  LDC R4, c[0x0][0x218] ;  /* 0x00008600ff047b82 */ /* 0x002e220000000800 */
        /* <DEDUP_REMOVED lines=352> */
.L_x_834:
        /* <DEDUP_REMOVED lines=25> */
.L_x_832:
[----:B------:R-:W-:Y:S05]  /*47d0*/  BSYNC B0 ;  /* 0x0000000000007941 */ /* 0x000fea0003800000 */
.L_x_831:
[----:B------:R-:W-:-:S13]  /*47e0*/  ISETP.GE.AND P0, PT, R3, UR6, PT ;  /* 0x0000000603007c0c */ /* 0x000fda000bf06270 */
[----:B------:R-:W-:Y:S05]  /*47f0*/  @P0 EXIT ;  /* 0x000000000000094d */ /* 0x000fea0003800000 */
[----:B012---:R-:W0:Y:S01]  /*4800*/  LDC R4, c[0x0][0x218] ;  /* 0x00008600ff047b82 */ /* 0x007e220000000800 */
        /* <DEDUP_REMOVED lines=9> */
[----:B------:R-:W-:Y:S01]  /*48a0*/  IMAD.HI.U32 R6, R3, UR6, R2 ;  /* 0x0000000603067c27 */ /* 0x000fe2000f8e0002 */
[----:B------:R-:W-:-:S04]  /*48b0*/  ULDC UR6, c[0x0][0x21c] ;  /* 0x0000870000067ab9 */ /* 0x000fc80000000800 */
[----:B------:R-:W-:-:S04]  /*48c0*/  SHF.R.U32.HI R7, RZ, UR7, R6 ;  /* 0x00000007ff077c19 */ /* 0x000fc80008011606 */
[----:B------:R-:W-:-:S05]  /*48d0*/  IADD3 R2, -R7, RZ, RZ ;  /* 0x000000ff07027210 */ /* 0x000fca0007ffe1ff */
[----:B------:R-:W-:Y:S01]  /*48e0*/  IMAD R2, R2, UR6, R3 ;  /* 0x0000000602027c24 */ /* 0x000fe2000f8e0203 */
[----:B------:R-:W-:-:S03]  /*48f0*/  ULDC.64 UR6, c[0x0][0x348] ;  /* 0x0000d20000067ab9 */ /* 0x000fc60000000a00 */
        /* <DEDUP_REMOVED lines=22> */
[----:B------:R-:W-:Y:S01]  /*4a60*/  IMAD.HI.U32 R6, R9, UR6, R8 ;  /* 0x0000000609067c27 */ /* 0x000fe2000f8e0008 */
[----:B------:R-:W-:-:S04]  /*4a70*/  ULDC UR6, c[0x0][0x234] ;  /* 0x00008d0000067ab9 */ /* 0x000fc80000000800 */
[----:B------:R-:W-:-:S04]  /*4a80*/  SHF.R.U32.HI R7, RZ, UR7, R6 ;  /* 0x00000007ff077c19 */ /* 0x000fc80008011606 */
        /* <DEDUP_REMOVED lines=312> */
.L_x_835:
        /* <DEDUP_REMOVED lines=23> */
[----:B------:R-:W-:Y:S01]  /*5f80*/  STG.E.U16 desc[UR4][R2.64], R0 ;  /* 0x0000000002007986 */ /* 0x000fe2000c101504 */
[----:B------:R-:W-:Y:S05]  /*5f90*/  EXIT ;  /* 0x000000000000794d */ /* 0x000fea0003800000 */
.L_x_836:
        /* <DEDUP_REMOVED lines=14> */
.L_x_7906:


//--------------------- .text._ZN2at6native27unrolled_elementwise_kernelIZZZNS0_65_GLOBAL__N__cd49fe81_27_ActivationSoftplusKernel_cu_f5210f67_354524softplus_backward_kernelERNS_18TensorIteratorBaseERKN3c106ScalarES8_ENKUlvE_clEvENKUlvE2_clEvEUlNS5_8BFloat16ESB_E_St5arrayIPcLm3EELi4E23TrivialOffsetCalculatorILi2EjESG_ILi1EjENS0_6memory15LoadWithoutCastENSJ_16StoreWithoutCastEEEviT_T0_T2_T3_T4_T5_ --------------------------
	.section	.text._ZN2at6native27unrolled_elementwise_kernelIZZZNS0_65_GLOBAL__N__cd49fe81_27_ActivationSoftplusKernel_cu_f5210f67_354524softplus_backward_kernelERNS_18TensorIteratorBaseERKN3c106ScalarES8_ENKUlvE_clEvENKUlvE2_clEvEUlNS5_8BFloat16ESB_E_St5arrayIPcLm3EELi4E23TrivialOffsetCalculatorILi2EjESG_ILi1EjENS0_6memory15LoadWithoutCastENSJ_16StoreWithoutCastEEEviT_T0_T2_T3_T4_T5_,"ax",@progbits
	.align	128
        .global         _ZN2at6native27unrolled_elementwise_kernelIZZZNS0_65_GLOBAL__N__cd49fe81_27_ActivationSoftplusKernel_cu_f5210f67_354524softplus_backward_kernelERNS_18TensorIteratorBaseERKN3c106ScalarES8_ENKUlvE_clEvENKUlvE2_clEvEUlNS5_8BFloat16ESB_E_St5arrayIPcLm3EELi4E23TrivialOffsetCalculatorILi2EjESG_ILi1EjENS0_6memory15LoadWithoutCastENSJ_16StoreWithoutCastEEEviT_T0_T2_T3_T4_T5_
        .type           _ZN2at6native27unrolled_elementwise_kernelIZZZNS0_65_GLOBAL__N__cd49fe81_27_ActivationSoftplusKernel_cu_f5210f67_354524softplus_backward_kernelERNS_18TensorIteratorBaseERKN3c106ScalarES8_ENKUlvE_clEvENKUlvE2_clEvEUlNS5_8BFloat16ESB_E_St5arrayIPcLm3EELi4E23TrivialOffsetCalculatorILi2EjESG_ILi1EjENS0_6memory15LoadWithoutCastENSJ_16StoreWithoutCastEEEviT_T0_T2_T3_T4_T5_,@function
        .size           _ZN2at6native27unrolled_elementwise_kernelIZZZNS0_65_GLOBAL__N__cd49fe81_27_ActivationSoftplusKernel_cu_f5210f67_354524softplus_backward_kernelERNS_18TensorIteratorBaseERKN3c106ScalarES8_ENKUlvE_clEvENKUlvE2_clEvEUlNS5_8BFloat16ESB_E_St5arrayIPcLm3EELi4E23TrivialOffsetCalculatorILi2EjESG_ILi1EjENS0_6memory15LoadWithoutCastENSJ_16StoreWithoutCastEEEviT_T0_T2_T3_T4_T5_,(.L_x_7907 - _ZN2at6native27unrolled_elementwise_kernelIZZZNS0_65_GLOBAL__N__cd49fe81_27_ActivationSoftplusKernel_cu_f5210f67_354524softplus_backward_kernelERNS_18TensorIteratorBaseERKN3c106ScalarES8_ENKUlvE_clEvENKUlvE2_clEvEUlNS5_8BFloat16ESB_E_St5arrayIPcLm3EELi4E23TrivialOffsetCalculatorILi2EjESG_ILi1EjENS0_6memory15LoadWithoutCastENSJ_16StoreWithoutCastEEEviT_T0_T2_T3_T4_T5_)
        .other          _ZN2at6native27unrolled_elementwise_kernelIZZZNS0_65_GLOBAL__N__cd49fe81_27_ActivationSoftplusKernel_cu_f5210f67_354524softplus_backward_kernelERNS_18TensorIteratorBaseERKN3c106ScalarES8_ENKUlvE_clEvENKUlvE2_clEvEUlNS5_8BFloat16ESB_E_St5arrayIPcLm3EELi4E23TrivialOffsetCalculatorILi2EjESG_ILi1EjENS0_6memory15LoadWithoutCastENSJ_16StoreWithoutCastEEEviT_T0_T2_T3_T4_T5_,@"STO_CUDA_ENTRY STV_DEFAULT"
_ZN2at6native27unrolled_elementwise_kernelIZZZNS0_65_GLOBAL__N__cd49fe81_27_ActivationSoftplusKernel_cu_f5210f67_354524softplus_backward_kernelERNS_18TensorIteratorBaseERKN3c106ScalarES8_ENKUlvE_clEvENKUlvE2_clEvEUlNS5_8BFloat16ESB_E_St5arrayIPcLm3EELi4E23TrivialOffsetCalculatorILi2EjESG_ILi1EjENS0_6memory15LoadWithoutCastENSJ_16StoreWithoutCastEEEviT_T0_T2_T3_T4_T5_:
.text._ZN2at6native27unrolled_elementwise_kernelIZZZNS0_65_GLOBAL__N__cd49fe81_27_ActivationSoftplusKernel_cu_f5210f67_354524softplus_backward_kernelERNS_18TensorIteratorBaseERKN3c106ScalarES8_ENKUlvE_clEvENKUlvE2_clEvEUlNS5_8BFloat16ESB_E_St5arrayIPcLm3EELi4E23TrivialOffsetCalculatorILi2EjESG_ILi1EjENS0_6memory15LoadWithoutCastENSJ_16StoreWithoutCastEEEviT_T0_T2_T3_T4_T5_:
[----:B------:R-:W-:Y:S01]  /*0000*/  LDC R1, c[0x0][0x28] ;  /* 0x00000a00ff017b82 */ /* 0x000fe20000000800 */
[----:B------:R-:W0:Y:S07]  /*0010*/  S2R R11, SR_CTAID.X ;  /* 0x00000000000b7919 */ /* 0x000e2e0000002500 */
[----:B------:R-:W0:Y:S01]  /*0020*/  LDC R0, c[0x0][0x210] ;  /* 0x00008400ff007b82 */ /* 0x000e220000000800 */
[----:B------:R-:W-:Y:S01]  /*0030*/  ULDC.64 UR4, c[0x0][0x208] ;  /* 0x0000820000047ab9 */ /* 0x000fe20000000a00 */
[----:B------:R-:W1:Y:S01]  /*0040*/  S2R R10, SR_TID.X ;  /* 0x00000000000a7919 */ /* 0x000e620000002100 */
[--C-:B0-----:R-:W-:Y:S01]  /*0050*/  IMAD R9, R11, -0x200, R0.reuse ;  /* 0xfffffe000b097824 */ /* 0x101fe200078e0200 */
[----:B------:R-:W-:-:S02]  /*0060*/  PRMT R0, RZ, 0x7610, R0 ;  /* 0x00007610ff007816 */ /* 0x000fc40000000000 */
[----:B-1----:R-:W-:Y:S02]  /*0070*/  MOV R8, R10 ;  /* 0x0000000a00087202 */ /* 0x002fe40000000f00 */
[----:B------:R-:W-:-:S13]  /*0080*/  ISETP.GE.AND P0, PT, R10, R9, PT ;  /* 0x000000090a00720c */ /* 0x000fda0003f06270 */
[----:B------:R-:W-:-:S05]  /*0090*/  @!P0 VIADD R10, R8, 0x80 ;  /* 0x00000080080a8836 */ /* 0x000fca0000000000 */
[----:B------:R-:W-:-:S13]  /*00a0*/  ISETP.GE.AND P1, PT, R10, R9, PT ;  /* 0x000000090a00720c */ /* 0x000fda0003f26270 */
[C---:B------:R-:W-:Y:S01]  /*00b0*/  @!P1 LEA R17, R11.reuse, R10, 0x9 ;  /* 0x0000000a0b119211 */ /* 0x040fe200078e48ff */
[----:B------:R-:W-:Y:S01]  /*00c0*/  @!P1 VIADD R10, R10, 0x80 ;  /* 0x000000800a0a9836 */ /* 0x000fe20000000000 */
[----:B------:R-:W0:Y:S04]  /*00d0*/  @!P1 LDC.64 R18, c[0x0][0x230] ;  /* 0x00008c00ff129b82 */ /* 0x000e280000000a00 */
[C---:B------:R-:W-:Y:S02]  /*00e0*/  ISETP.GE.AND P3, PT, R10.reuse, R9, PT ;  /* 0x000000090a00720c */ /* 0x040fe40003f66270 */
[C---:B------:R-:W-:Y:S02]  /*00f0*/  @!P0 LEA R25, R11.reuse, R8, 0x9 ;  /* 0x000000080b198211 */ /* 0x040fe400078e48ff */
[----:B------:R-:W-:Y:S01]  /*0100*/  PRMT R24, RZ, 0x7610, R24 ;  /* 0x00007610ff187816 */ /* 0x000fe20000000018 */
[----:B------:R-:W1:Y:S08]  /*0110*/  @!P1 LDC.64 R2, c[0x0][0x238] ;  /* 0x00008e00ff029b82 */ /* 0x000e700000000a00 */
[----:B------:R-:W2:Y:S01]  /*0120*/  @!P3 LDC.64 R4, c[0x0][0x230] ;  /* 0x00008c00ff04bb82 */ /* 0x000ea20000000a00 */
[----:B------:R-:W-:Y:S01]  /*0130*/  @!P3 LEA R21, R11, R10, 0x9 ;  /* 0x0000000a0b15b211 */ /* 0x000fe200078e48ff */
[----:B------:R-:W-:-:S02]  /*0140*/  @!P3 VIADD R10, R10, 0x80 ;  /* 0x000000800a0ab836 */ /* 0x000fc40000000000 */
[----:B0-----:R-:W-:-:S04]  /*0150*/  @!P1 IMAD.WIDE.U32 R18, R17, 0x2, R18 ;  /* 0x0000000211129825 */ /* 0x001fc800078e0012 */
[----:B------:R-:W0:Y:S01]  /*0160*/  @!P3 LDC.64 R6, c[0x0][0x238] ;  /* 0x00008e00ff06bb82 */ /* 0x000e220000000a00 */
[----:B------:R-:W-:Y:S01]  /*0170*/  ISETP.GE.AND P2, PT, R10, R9, PT ;  /* 0x000000090a00720c */ /* 0x000fe20003f46270 */
[----:B------:R3:W5:Y:S06]  /*0180*/  @!P1 LDG.E.U16 R0, desc[UR4][R18.64] ;  /* 0x0000000412009981 */ /* 0x00076c000c1e1500 */
[----:B---3--:R-:W3:Y:S06]  /*0190*/  @!P0 LDC.64 R18, c[0x0][0x230] ;  /* 0x00008c00ff128b82 */ /* 0x008eec0000000a00 */
[----:B------:R-:W-:Y:S01]  /*01a0*/  @!P2 LEA R23, R11, R10, 0x9 ;  /* 0x0000000a0b17a211 */ /* 0x000fe200078e48ff */
[C---:B--2---:R-:W-:Y:S01]  /*01b0*/  @!P3 IMAD.WIDE.U32 R4, R21.reuse, 0x2, R4 ;  /* 0x000000021504b825 */ /* 0x044fe200078e0004 */
[----:B------:R-:W2:Y:S03]  /*01c0*/  @!P2 LDC.64 R12, c[0x0][0x230] ;  /* 0x00008c00ff0cab82 */ /* 0x000ea60000000a00 */
[----:B0-----:R-:W-:-:S05]  /*01d0*/  @!P3 IMAD.WIDE.U32 R6, R21, 0x2, R6 ;  /* 0x000000021506b825 */ /* 0x001fca00078e0006 */
[----:B------:R-:W0:Y:S01]  /*01e0*/  @!P0 LDC.64 R20, c[0x0][0x238] ;  /* 0x00008e00ff148b82 */ /* 0x000e220000000a00 */
[----:B---3--:R-:W-:-:S07]  /*01f0*/  @!P0 IMAD.WIDE.U32 R18, R25, 0x2, R18 ;  /* 0x0000000219128825 */ /* 0x008fce00078e0012 */
[----:B------:R-:W3:Y:S01]  /*0200*/  @!P2 LDC.64 R14, c[0x0][0x238] ;  /* 0x00008e00ff0eab82 */ /* 0x000ee20000000a00 */
[----:B------:R-:W5:Y:S01]  /*0210*/  @!P0 LDG.E.U16 R24, desc[UR4][R18.64] ;  /* 0x0000000412188981 */ /* 0x000f62000c1e1500 */
[----:B0-----:R-:W-:Y:S01]  /*0220*/  @!P0 IMAD.WIDE.U32 R20, R25, 0x2, R20 ;  /* 0x0000000219148825 */ /* 0x001fe200078e0014 */
[----:B------:R-:W-:-:S06]  /*0230*/  PRMT R25, RZ, 0x7610, R25 ;  /* 0x00007610ff197816 */ /* 0x000fcc0000000019 */
[----:B------:R-:W5:Y:S01]  /*0240*/  @!P0 LDG.E.U16 R25, desc[UR4][R20.64] ;  /* 0x0000000414198981 */ /* 0x000f62000c1e1500 */
[----:B------:R-:W-:Y:S01]  /*0250*/  PRMT R10, RZ, 0x7610, R10 ;  /* 0x00007610ff0a7816 */ /* 0x000fe2000000000a */
[----:B-1----:R-:W-:-:S05]  /*0260*/  @!P1 IMAD.WIDE.U32 R2, R17, 0x2, R2 ;  /* 0x0000000211029825 */ /* 0x002fca00078e0002 */
[----:B------:R0:W5:Y:S01]  /*0270*/  @!P1 LDG.E.U16 R10, desc[UR4][R2.64] ;  /* 0x00000004020a9981 */ /* 0x000162000c1e1500 */
[----:B------:R-:W-:Y:S01]  /*0280*/  PRMT R16, RZ, 0x7610, R16 ;  /* 0x00007610ff107816 */ /* 0x000fe20000000010 */
[----:B0-----:R-:W0:Y:S01]  /*0290*/  @!P0 LDC.64 R2, c[0x0][0x228] ;  /* 0x00008a00ff028b82 */ /* 0x001e220000000a00 */
[----:B--2---:R-:W-:-:S04]  /*02a0*/  @!P2 IMAD.WIDE.U32 R12, R23, 0x2, R12 ;  /* 0x00000002170ca825 */ /* 0x004fc800078e000c */
[--C-:B---3--:R-:W-:Y:S01]  /*02b0*/  @!P2 IMAD.WIDE.U32 R22, R23, 0x2, R14.reuse ;  /* 0x000000021716a825 */ /* 0x108fe200078e000e */
[----:B------:R-:W-:Y:S01]  /*02c0*/  PRMT R14, RZ, 0x7610, R14 ;  /* 0x00007610ff0e7816 */ /* 0x000fe2000000000e */
[----:B------:R1:W5:Y:S01]  /*02d0*/  @!P2 LDG.E.U16 R16, desc[UR4][R12.64] ;  /* 0x000000040c10a981 */ /* 0x000362000c1e1500 */
[----:B------:R-:W-:Y:S02]  /*02e0*/  PRMT R15, RZ, 0x7610, R15 ;  /* 0x00007610ff0f7816 */ /* 0x000fe4000000000f */
[----:B------:R-:W-:Y:S02]  /*02f0*/  PRMT R17, RZ, 0x7610, R17 ;  /* 0x00007610ff117816 */ /* 0x000fe40000000011 */
[----:B------:R2:W5:Y:S01]  /*0300*/  @!P3 LDG.E.U16 R14, desc[UR4][R4.64] ;  /* 0x00000004040eb981 */ /* 0x000562000c1e1500 */
[----:B------:R-:W-:Y:S03]  /*0310*/  BSSY B0, `(.L_x_837) ;  /* 0x000001a000007945 */ /* 0x000fe60003800000 */
[----:B------:R3:W5:Y:S01]  /*0320*/  @!P3 LDG.E.U16 R15, desc[UR4][R6.64] ;  /* 0x00000004060fb981 */ /* 0x000762000c1e1500 */
[----:B-1----:R-:W-:-:S03]  /*0330*/  VIADD R12, R8, 0x80 ;  /* 0x00000080080c7836 */ /* 0x002fc60000000000 */
[----:B------:R1:W5:Y:S01]  /*0340*/  @!P2 LDG.E.U16 R17, desc[UR4][R22.64] ;  /* 0x000000041611a981 */ /* 0x000362000c1e1500 */
[C---:B--2---:R-:W-:Y:S01]  /*0350*/  IADD3 R4, R8.reuse, 0x100, RZ ;  /* 0x0000010008047810 */ /* 0x044fe20007ffe0ff */
[----:B------:R-:W-:Y:S01]  /*0360*/  @!P0 IMAD R5, R11, 0x200, R8 ;  /* 0x000002000b058824 */ /* 0x000fe200078e0208 */
[----:B---3--:R-:W-:Y:S02]  /*0370*/  IADD3 R6, R8, 0x180, RZ ;  /* 0x0000018008067810 */ /* 0x008fe40007ffe0ff */
[----:B------:R-:W-:Y:S01]  /*0380*/  @!P0 MOV R8, R12 ;  /* 0x0000000c00088202 */ /* 0x000fe20000000f00 */
[----:B0-----:R-:W-:Y:S01]  /*0390*/  @!P0 IMAD.WIDE.U32 R2, R5, 0x2, R2 ;  /* 0x0000000205028825 */ /* 0x001fe200078e0002 */
[-C--:B------:R-:W-:Y:S02]  /*03a0*/  ISETP.GE.AND P5, PT, R12, R9.reuse, PT ;  /* 0x000000090c00720c */ /* 0x080fe40003fa6270 */
[-C--:B------:R-:W-:Y:S02]  /*03b0*/  ISETP.GE.AND P3, PT, R4, R9.reuse, PT ;  /* 0x000000090400720c */ /* 0x080fe40003f66270 */
[----:B------:R-:W-:-:S02]  /*03c0*/  ISETP.GE.AND P1, PT, R6, R9, PT ;  /* 0x000000090600720c */ /* 0x000fc40003f26270 */
[----:B------:R-:W-:Y:S01]  /*03d0*/  ISETP.GE.AND P2, PT, R8, R9, PT ;  /* 0x000000090800720c */ /* 0x000fe20003f46270 */
[----:B-1----:R-:W-:-:S12]  /*03e0*/  @P0 BRA `(.L_x_838) ;  /* 0x0000000000300947 */ /* 0x002fd80003800000 */
[----:B-----5:R-:W-:Y:S01]  /*03f0*/  SHF.L.U32 R25, R25, 0x10, RZ ;  /* 0x0000001019197819 */ /* 0x020fe200000006ff */
[----:B------:R-:W-:Y:S01]  /*0400*/  ULDC.64 UR6, c[0x0][0x218] ;  /* 0x0000860000067ab9 */ /* 0x000fe20000000a00 */
[----:B------:R-:W-:-:S03]  /*0410*/  IMAD.U32 R4, R24, 0x10000, RZ ;  /* 0x0001000018047824 */ /* 0x000fc600078e00ff */
[----:B------:R-:W-:-:S05]  /*0420*/  FMUL.FTZ R25, R25, UR6 ;  /* 0x0000000619197c20 */ /* 0x000fca0008410000 */
[----:B------:R-:W-:-:S13]  /*0430*/  FSETP.GT.FTZ.AND P4, PT, R25, UR7, PT ;  /* 0x0000000719007c0b */ /* 0x000fda000bf94000 */
[----:B------:R-:W-:-:S06]  /*0440*/  @!P4 FMUL.FTZ R5, R25, 1.4426950216293334961 ;  /* 0x3fb8aa3b1905c820 */ /* 0x000fcc0000410000 */
[----:B------:R-:W0:Y:S02]  /*0450*/  @!P4 MUFU.EX2 R5, R5 ;  /* 0x000000050005c308 */ /* 0x000e240000000800 */
[----:B0-----:R-:W-:Y:S01]  /*0460*/  @!P4 FADD.FTZ R7, R5, 1 ;  /* 0x3f8000000507c421 */ /* 0x001fe20000010000 */
[----:B------:R-:W-:-:S05]  /*0470*/  @!P4 FMUL.FTZ R6, R4, R5 ;  /* 0x000000050406c220 */ /* 0x000fca0000410000 */
[----:B------:R-:W0:Y:S02]  /*0480*/  @!P4 MUFU.RCP R7, R7 ;  /* 0x000000070007c308 */ /* 0x000e240000001000 */
[----:B0-----:R-:W-:-:S05]  /*0490*/  @!P4 FMUL.FTZ R4, R6, R7 ;  /* 0x000000070604c220 */ /* 0x001fca0000410000 */
[----:B------:R-:W-:-:S07]  /*04a0*/  F2FP.BF16.F32.PACK_AB R4, RZ, R4 ;  /* 0x00000004ff04723e */ /* 0x000fce00000010ff */
.L_x_838:
[----:B------:R-:W-:Y:S05]  /*04b0*/  BSYNC B0 ;  /* 0x0000000000007941 */ /* 0x000fea0003800000 */
.L_x_837:
[----:B------:R-:W-:Y:S04]  /*04c0*/  BSSY B0, `(.L_x_839) ;  /* 0x000000e000007945 */ /* 0x000fe80003800000 */
[----:B------:R-:W-:Y:S05]  /*04d0*/  @P5 BRA `(.L_x_840) ;  /* 0x0000000000305947 */ /* 0x000fea0003800000 */
[----:B-----5:R-:W-:Y:S01]  /*04e0*/  SHF.L.U32 R10, R10, 0x10, RZ ;  /* 0x000000100a0a7819 */ /* 0x020fe200000006ff */
[----:B------:R-:W-:Y:S01]  /*04f0*/  ULDC.64 UR6, c[0x0][0x218] ;  /* 0x0000860000067ab9 */ /* 0x000fe20000000a00 */
[----:B------:R-:W-:-:S03]  /*0500*/  SHF.L.U32 R0, R0, 0x10, RZ ;  /* 0x0000001000007819 */ /* 0x000fc600000006ff */
        /* <DEDUP_REMOVED lines=9> */
.L_x_840:
[----:B------:R-:W-:Y:S05]  /*05a0*/  BSYNC B0 ;  /* 0x0000000000007941 */ /* 0x000fea0003800000 */
.L_x_839:
[----:B------:R-:W-:Y:S04]  /*05b0*/  BSSY B0, `(.L_x_841) ;  /* 0x000000e000007945 */ /* 0x000fe80003800000 */
[----:B------:R-:W-:Y:S05]  /*05c0*/  @P3 BRA `(.L_x_842) ;  /* 0x0000000000303947 */ /* 0x000fea0003800000 */
[----:B-----5:R-:W-:Y:S01]  /*05d0*/  IMAD.U32 R15, R15, 0x10000, RZ ;  /* 0x000100000f0f7824 */ /* 0x020fe200078e00ff */
[----:B------:R-:W-:Y:S01]  /*05e0*/  ULDC.64 UR6, c[0x0][0x218] ;  /* 0x0000860000067ab9 */ /* 0x000fe20000000a00 */
[----:B------:R-:W-:Y:S02]  /*05f0*/  SHF.L.U32 R14, R14, 0x10, RZ ;  /* 0x000000100e0e7819 */ /* 0x000fe400000006ff */
        /* <DEDUP_REMOVED lines=9> */
.L_x_842:
[----:B------:R-:W-:Y:S05]  /*0690*/  BSYNC B0 ;  /* 0x0000000000007941 */ /* 0x000fea0003800000 */
.L_x_841:
[----:B------:R-:W-:Y:S04]  /*06a0*/  BSSY B0, `(.L_x_843) ;  /* 0x000000e000007945 */ /* 0x000fe80003800000 */
[----:B------:R-:W-:Y:S05]  /*06b0*/  @P1 BRA `(.L_x_844) ;  /* 0x0000000000301947 */ /* 0x000fea0003800000 */
        /* <DEDUP_REMOVED lines=12> */
.L_x_844:
[----:B------:R-:W-:Y:S05]  /*0780*/  BSYNC B0 ;  /* 0x0000000000007941 */ /* 0x000fea0003800000 */
.L_x_843:
[----:B------:R0:W-:Y:S01]  /*0790*/  @!P0 STG.E.U16 desc[UR4][R2.64], R4 ;  /* 0x0000000402008986 */ /* 0x0001e2000c101504 */
[----:B------:R-:W-:Y:S04]  /*07a0*/  BSSY B0, `(.L_x_845) ;  /* 0x000000c000007945 */ /* 0x000fe80003800000 */
[----:B------:R-:W-:Y:S05]  /*07b0*/  @P2 BRA `(.L_x_846) ;  /* 0x0000000000282947 */ /* 0x000fea0003800000 */
[----:B0-----:R-:W0:Y:S01]  /*07c0*/  LDC.64 R2, c[0x0][0x228] ;  /* 0x00008a00ff027b82 */ /* 0x001e220000000a00 */
[----:B------:R-:W-:Y:S02]  /*07d0*/  LEA R5, R11, R8, 0x9 ;  /* 0x000000080b057211 */ /* 0x000fe400078e48ff */
[----:B------:R-:W-:-:S04]  /*07e0*/  IADD3 R8, R8, 0x80, RZ ;  /* 0x0000008008087810 */ /* 0x000fc80007ffe0ff */
[----:B------:R-:W-:-:S13]  /*07f0*/  ISETP.GE.AND P0, PT, R8, R9, PT ;  /* 0x000000090800720c */ /* 0x000fda0003f06270 */
[----:B------:R-:W-:Y:S01]  /*0800*/  @!P0 IMAD R7, R11, 0x200, R8 ;  /* 0x000002000b078824 */ /* 0x000fe200078e0208 */
[----:B------:R-:W-:Y:S01]  /*0810*/  @!P0 IADD3 R8, R8, 0x80, RZ ;  /* 0x0000008008088810 */ /* 0x000fe20007ffe0ff */
[----:B0-----:R-:W-:-:S04]  /*0820*/  IMAD.WIDE.U32 R4, R5, 0x2, R2 ;  /* 0x0000000205047825 */ /* 0x001fc800078e0002 */
[----:B------:R-:W-:Y:S01]  /*0830*/  @!P0 IMAD.WIDE.U32 R2, R7, 0x2, R2 ;  /* 0x0000000207028825 */ /* 0x000fe200078e0002 */
[----:B-----5:R1:W-:Y:S04]  /*0840*/  STG.E.U16 desc[UR4][R4.64], R0 ;  /* 0x0000000004007986 */ /* 0x0203e8000c101504 */
[----:B------:R1:W-:Y:S02]  /*0850*/  @!P0 STG.E.U16 desc[UR4][R2.64], R14 ;  /* 0x0000000e02008986 */ /* 0x0003e4000c101504 */
.L_x_846:
[----:B------:R-:W-:Y:S05]  /*0860*/  BSYNC B0 ;  /* 0x0000000000007941 */ /* 0x000fea0003800000 */
.L_x_845:
[----:B------:R-:W-:-:S13]  /*0870*/  ISETP.GE.AND P0, PT, R8, R9, PT ;  /* 0x000000090800720c */ /* 0x000fda0003f06270 */
[----:B------:R-:W-:Y:S05]  /*0880*/  @P0 EXIT ;  /* 0x000000000000094d */ /* 0x000fea0003800000 */
[----:B01----:R-:W0:Y:S01]  /*0890*/  LDC.64 R2, c[0x0][0x228] ;  /* 0x00008a00ff027b82 */ /* 0x003e220000000a00 */
[----:B------:R-:W-:-:S05]  /*08a0*/  LEA R11, R11, R8, 0x9 ;  /* 0x000000080b0b7211 */ /* 0x000fca00078e48ff */
[----:B0-----:R-:W-:-:S05]  /*08b0*/  IMAD.WIDE.U32 R2, R11, 0x2, R2 ;  /* 0x000000020b027825 */ /* 0x001fca00078e0002 */
[----:B-----5:R-:W-:Y:S01]  /*08c0*/  STG.E.U16 desc[UR4][R2.64], R16 ;  /* 0x0000001002007986 */ /* 0x020fe2000c101504 */
[----:B------:R-:W-:Y:S05]  /*08d0*/  EXIT ;  /* 0x000000000000794d */ /* 0x000fea0003800000 */
.L_x_847:
        /* <DEDUP_REMOVED lines=10> */
.L_x_7907:


//--------------------- .text._ZN2at6native29vectorized_elementwise_kernelILi2EZZZNS0_65_GLOBAL__N__cd49fe81_27_ActivationSoftplusKernel_cu_f5210f67_354524softplus_backward_kernelERNS_18TensorIteratorBaseERKN3c106ScalarES8_ENKUlvE_clEvENKUlvE2_clEvEUlNS5_8BFloat16ESB_E_St5arrayIPcLm3EEEEviT0_T1_ --------------------------
	.section	.text._ZN2at6native29vectorized_elementwise_kernelILi2EZZZNS0_65_GLOBAL__N__cd49fe81_27_ActivationSoftplusKernel_cu_f5210f67_354524softplus_backward_kernelERNS_18TensorIteratorBaseERKN3c106ScalarES8_ENKUlvE_clEvENKUlvE2_clEvEUlNS5_8BFloat16ESB_E_St5arrayIPcLm3EEEEviT0_T1_,"ax",@progbits
	.align	128
        .global         _ZN2at6native29vectorized_elementwise_kernelILi2EZZZNS0_65_GLOBAL__N__cd49fe81_27_ActivationSoftplusKernel_cu_f5210f67_354524softplus_backward_kernelERNS_18TensorIteratorBaseERKN3c106ScalarES8_ENKUlvE_clEvENKUlvE2_clEvEUlNS5_8BFloat16ESB_E_St5arrayIPcLm3EEEEviT0_T1_
        .type           _ZN2at6native29vectorized_elementwise_kernelILi2EZZZNS0_65_GLOBAL__N__cd49fe81_27_ActivationSoftplusKernel_cu_f5210f67_354524softplus_backward_kernelERNS_18TensorIteratorBaseERKN3c106ScalarES8_ENKUlvE_clEvENKUlvE2_clEvEUlNS5_8BFloat16ESB_E_St5arrayIPcLm3EEEEviT0_T1_,@function
        .size           _ZN2at6native29vectorized_elementwise_kernelILi2EZZZNS0_65_GLOBAL__N__cd49fe81_27_ActivationSoftplusKernel_cu_f5210f67_354524softplus_backward_kernelERNS_18TensorIteratorBaseERKN3c106ScalarES8_ENKUlvE_clEvENKUlvE2_clEvEUlNS5_8BFloat16ESB_E_St5arrayIPcLm3EEEEviT0_T1_,(.L_x_7908 - _ZN2at6native29vectorized_elementwise_kernelILi2EZZZNS0_65_GLOBAL__N__cd49fe81_27_ActivationSoftplusKernel_cu_f5210f67_354524softplus_backward_kernelERNS_18TensorIteratorBaseERKN3c106ScalarES8_ENKUlvE_clEvENKUlvE2_clEvEUlNS5_8BFloat16ESB_E_St5arrayIPcLm3EEEEviT0_T1_)
        .other          _ZN2at6native29vectorized_elementwise_kernelILi2EZZZNS0_65_GLOBAL__N__cd49fe81_27_ActivationSoftplusKernel_cu_f5210f67_354524softplus_backward_kernelERNS_18TensorIteratorBaseERKN3c106ScalarES8_ENKUlvE_clEvENKUlvE2_clEvEUlNS5_8BFloat16ESB_E_St5arrayIPcLm3EEEEviT0_T1_,@"STO_CUDA_ENTRY STV_DEFAULT"
_ZN2at6native29vectorized_elementwise_kernelILi2EZZZNS0_65_GLOBAL__N__cd49fe81_27_ActivationSoftplusKernel_cu_f5210f67_354524softplus_backward_kernelERNS_18TensorIteratorBaseERKN3c106ScalarES8_ENKUlvE_clEvENKUlvE2_clEvEUlNS5_8BFloat16ESB_E_St5arrayIPcLm3EEEEviT0_T1_:
.text._ZN2at6native29vectorized_elementwise_kernelILi2EZZZNS0_65_GLOBAL__N__cd49fe81_27_ActivationSoftplusKernel_cu_f5210f67_354524softplus_backward_kernelERNS_18TensorIteratorBaseERKN3c106ScalarES8_ENKUlvE_clEvENKUlvE2_clEvEUlNS5_8BFloat16ESB_E_St5arrayIPcLm3EEEEviT0_T1_:
[----:B------:R-:W-:Y:S01]  /*0000*/  LDC R1, c[0x0][0x28] ;  /* 0x00000a00ff017b82 */ /* 0x000fe20000000800 */
[----:B------:R-:W0:Y:S01]  /*0010*/  S2R R0, SR_CTAID.X ;  /* 0x0000000000007919 */ /* 0x000e220000002500 */
[----:B------:R-:W-:Y:S01]  /*0020*/  ULDC UR4, c[0x0][0x210] ;  /* 0x0000840000047ab9 */ /* 0x000fe20000000800 */
[----:B0-----:R-:W-:-:S04]  /*0030*/  SHF.L.U32 R0, R0, 0xa, RZ ;  /* 0x0000000a00007819 */ /* 0x001fc800000006ff */
[----:B------:R-:W-:Y:S01]  /*0040*/  IADD3 R2, -R0, UR4, RZ ;  /* 0x0000000400027c10 */ /* 0x000fe2000fffe1ff */
[----:B------:R-:W-:-:S03]  /*0050*/  ULDC.64 UR4, c[0x0][0x208] ;  /* 0x0000820000047ab9 */ /* 0x000fc60000000a00 */
[----:B------:R-:W-:-:S13]  /*0060*/  ISETP.GE.U32.AND P0, PT, R2, 0x400, PT ;  /* 0x000004000200780c */ /* 0x000fda0003f06070 */
[----:B------:R-:W-:Y:S05]  /*0070*/  @!P0 BRA `(.L_x_848) ;  /* 0x0000000400d08947 */ /* 0x000fea0003800000 */
[----:B------:R-:W0:Y:S01]  /*0080*/  S2R R4, SR_TID.X ;  /* 0x0000000000047919 */ /* 0x000e220000002100 */
[----:B------:R-:W1:Y:S01]  /*0090*/  LDC.64 R2, c[0x0][0x238] ;  /* 0x00008e00ff027b82 */ /* 0x000e620000000a00 */
[----:B------:R-:W-:-:S07]  /*00a0*/  ULDC.64 UR6, c[0x0][0x218] ;  /* 0x0000860000067ab9 */ /* 0x000fce0000000a00 */
[----:B------:R-:W2:Y:S01]  /*00b0*/  LDC.64 R8, c[0x0][0x230] ;  /* 0x00008c00ff087b82 */ /* 0x000ea20000000a00 */
[----:B-1----:R-:W-:-:S04]  /*00c0*/  IMAD.WIDE R2, R0, 0x2, R2 ;  /* 0x0000000200027825 */ /* 0x002fc800078e0202 */
[----:B0-----:R-:W-:-:S05]  /*00d0*/  IMAD.WIDE.U32 R10, R4, 0x4, R2 ;  /* 0x00000004040a7825 */ /* 0x001fca00078e0002 */
[----:B------:R-:W3:Y:S04]  /*00e0*/  LDG.E R13, desc[UR4][R10.64] ;  /* 0x000000040a0d7981 */ /* 0x000ee8000c1e1900 */
[----:B------:R-:W4:Y:S04]  /*00f0*/  LDG.E R7, desc[UR4][R10.64+0x200] ;  /* 0x000200040a077981 */ /* 0x000f28000c1e1900 */
[----:B------:R-:W5:Y:S04]  /*0100*/  LDG.E R2, desc[UR4][R10.64+0x400] ;  /* 0x000400040a027981 */ /* 0x000f68000c1e1900 */
[----:B------:R4:W5:Y:S01]  /*0110*/  LDG.E R3, desc[UR4][R10.64+0x600] ;  /* 0x000600040a037981 */ /* 0x000962000c1e1900 */
[----:B--2---:R-:W-:-:S04]  /*0120*/  IMAD.WIDE R8, R0, 0x2, R8 ;  /* 0x0000000200087825 */ /* 0x004fc800078e0208 */
[----:B------:R-:W-:-:S05]  /*0130*/  IMAD.WIDE.U32 R8, R4, 0x4, R8 ;  /* 0x0000000404087825 */ /* 0x000fca00078e0008 */
[----:B------:R-:W2:Y:S04]  /*0140*/  LDG.E R14, desc[UR4][R8.64] ;  /* 0x00000004080e7981 */ /* 0x000ea8000c1e1900 */
[----:B------:R-:W2:Y:S04]  /*0150*/  LDG.E R16, desc[UR4][R8.64+0x200] ;  /* 0x0002000408107981 */ /* 0x000ea8000c1e1900 */
[----:B------:R-:W2:Y:S04]  /*0160*/  LDG.E R6, desc[UR4][R8.64+0x400] ;  /* 0x0004000408067981 */ /* 0x000ea8000c1e1900 */
[----:B------:R5:W2:Y:S01]  /*0170*/  LDG.E R5, desc[UR4][R8.64+0x600] ;  /* 0x0006000408057981 */ /* 0x000aa2000c1e1900 */
[----:B---3--:R-:W-:Y:S01]  /*0180*/  SHF.L.U32 R12, R13, 0x10, RZ ;  /* 0x000000100d0c7819 */ /* 0x008fe200000006ff */
[----:B----4-:R-:W-:-:S04]  /*0190*/  IMAD.U32 R10, R7, 0x10000, RZ ;  /* 0x00010000070a7824 */ /* 0x010fc800078e00ff */
[----:B------:R-:W-:Y:S01]  /*01a0*/  FMUL.FTZ R12, R12, UR6 ;  /* 0x000000060c0c7c20 */ /* 0x000fe20008410000 */
[----:B------:R-:W-:-:S04]  /*01b0*/  FMUL.FTZ R11, R10, UR6 ;  /* 0x000000060a0b7c20 */ /* 0x000fc80008410000 */
[----:B------:R-:W-:Y:S02]  /*01c0*/  FSETP.GT.FTZ.AND P6, PT, R12, UR7, PT ;  /* 0x000000070c007c0b */ /* 0x000fe4000bfd4000 */
[----:B-----5:R-:W-:Y:S02]  /*01d0*/  SHF.L.U32 R8, R3, 0x10, RZ ;  /* 0x0000001003087819 */ /* 0x020fe400000006ff */
[----:B------:R-:W-:-:S09]  /*01e0*/  FSETP.GT.FTZ.AND P4, PT, R11, UR7, PT ;  /* 0x000000070b007c0b */ /* 0x000fd2000bf94000 */
[----:B------:R-:W-:Y:S01]  /*01f0*/  @!P6 FMUL.FTZ R10, R12, 1.4426950216293334961 ;  /* 0x3fb8aa3b0c0ae820 */ /* 0x000fe20000410000 */
[----:B------:R-:W-:Y:S02]  /*0200*/  SHF.L.U32 R12, R2, 0x10, RZ ;  /* 0x00000010020c7819 */ /* 0x000fe400000006ff */
[----:B------:R-:W-:Y:S01]  /*0210*/  PRMT R2, R13, 0x7632, R2 ;  /* 0x000076320d027816 */ /* 0x000fe20000000002 */
[----:B------:R-:W-:Y:S01]  /*0220*/  FMUL.FTZ R13, R8, UR6 ;  /* 0x00000006080d7c20 */ /* 0x000fe20008410000 */
[----:B------:R-:W-:Y:S01]  /*0230*/  @!P4 FMUL.FTZ R19, R11, 1.4426950216293334961 ;  /* 0x3fb8aa3b0b13c820 */ /* 0x000fe20000410000 */
[----:B------:R-:W0:Y:S01]  /*0240*/  @!P6 MUFU.EX2 R10, R10 ;  /* 0x0000000a000ae308 */ /* 0x000e220000000800 */
[----:B------:R-:W-:Y:S01]  /*0250*/  FMUL.FTZ R9, R12, UR6 ;  /* 0x000000060c097c20 */ /* 0x000fe20008410000 */
[----:B------:R-:W-:Y:S01]  /*0260*/  IMAD.U32 R8, R2, 0x10000, RZ ;  /* 0x0001000002087824 */ /* 0x000fe200078e00ff */
[----:B------:R-:W-:Y:S02]  /*0270*/  PRMT R2, R7, 0x7632, R2 ;  /* 0x0000763207027816 */ /* 0x000fe40000000002 */
[----:B--2---:R-:W-:Y:S01]  /*0280*/  SHF.L.U32 R7, R14, 0x10, RZ ;  /* 0x000000100e077819 */ /* 0x004fe200000006ff */
[----:B------:R-:W-:Y:S01]  /*0290*/  FMUL.FTZ R12, R8, UR6 ;  /* 0x00000006080c7c20 */ /* 0x000fe20008410000 */
[C---:B------:R-:W-:Y:S01]  /*02a0*/  PRMT R3, R2.reuse, 0x7632, R3 ;  /* 0x0000763202037816 */ /* 0x040fe20000000003 */
[----:B------:R-:W1:Y:S01]  /*02b0*/  @!P4 MUFU.EX2 R19, R19 ;  /* 0x000000130013c308 */ /* 0x000e620000000800 */
[----:B------:R-:W-:-:S02]  /*02c0*/  SHF.L.U32 R2, R2, 0x10, RZ ;  /* 0x0000001002027819 */ /* 0x000fc400000006ff */
[----:B------:R-:W-:Y:S02]  /*02d0*/  FSETP.GT.FTZ.AND P5, PT, R12, UR7, PT ;  /* 0x000000070c007c0b */ /* 0x000fe4000bfb4000 */
[C---:B------:R-:W-:Y:S01]  /*02e0*/  PRMT R15, R3.reuse, 0x7632, R15 ;  /* 0x00007632030f7816 */ /* 0x040fe2000000000f */
[----:B------:R-:W-:Y:S01]  /*02f0*/  FMUL.FTZ R2, R2, UR6 ;  /* 0x0000000602027c20 */ /* 0x000fe20008410000 */
[----:B------:R-:W-:Y:S01]  /*0300*/  SHF.L.U32 R3, R3, 0x10, RZ ;  /* 0x0000001003037819 */ /* 0x000fe200000006ff */
[----:B0-----:R-:W-:Y:S02]  /*0310*/  @!P6 FADD.FTZ R11, R10, 1 ;  /* 0x3f8000000a0be421 */ /* 0x001fe40000010000 */
[----:B------:R-:W-:Y:S02]  /*0320*/  IMAD.U32 R15, R15, 0x10000, RZ ;  /* 0x000100000f0f7824 */ /* 0x000fe400078e00ff */
[----:B------:R-:W-:Y:S01]  /*0330*/  @!P6 FMUL.FTZ R10, R7, R10 ;  /* 0x0000000a070ae220 */ /* 0x000fe20000410000 */
[----:B------:R-:W-:Y:S01]  /*0340*/  FMUL.FTZ R3, R3, UR6 ;  /* 0x0000000603037c20 */ /* 0x000fe20008410000 */
[----:B------:R-:W-:Y:S01]  /*0350*/  FSETP.GT.FTZ.AND P2, PT, R9, UR7, PT ;  /* 0x0000000709007c0b */ /* 0x000fe2000bf54000 */
[----:B------:R-:W-:Y:S01]  /*0360*/  FMUL.FTZ R15, R15, UR6 ;  /* 0x000000060f0f7c20 */ /* 0x000fe20008410000 */
[----:B------:R-:W0:Y:S01]  /*0370*/  @!P6 MUFU.RCP R11, R11 ;  /* 0x0000000b000be308 */ /* 0x000e220000001000 */
[----:B------:R-:W-:Y:S01]  /*0380*/  @!P5 FMUL.FTZ R21, R12, 1.4426950216293334961 ;  /* 0x3fb8aa3b0c15d820 */ /* 0x000fe20000410000 */
[----:B------:R-:W-:Y:S01]  /*0390*/  FSETP.GT.FTZ.AND P0, PT, R13, UR7, PT ;  /* 0x000000070d007c0b */ /* 0x000fe2000bf14000 */
[----:B-1----:R-:W-:Y:S01]  /*03a0*/  @!P4 FADD.FTZ R18, R19, 1 ;  /* 0x3f8000001312c421 */ /* 0x002fe20000010000 */
[----:B------:R-:W-:-:S02]  /*03b0*/  FSETP.GT.FTZ.AND P3, PT, R2, UR7, PT ;  /* 0x0000000702007c0b */ /* 0x000fc4000bf74000 */
[----:B------:R-:W-:Y:S02]  /*03c0*/  FSETP.GT.FTZ.AND P1, PT, R3, UR7, PT ;  /* 0x0000000703007c0b */ /* 0x000fe4000bf34000 */
[----:B------:R-:W1:Y:S01]  /*03d0*/  @!P5 MUFU.EX2 R21, R21 ;  /* 0x000000150015d308 */ /* 0x000e620000000800 */
[----:B------:R-:W-:Y:S02]  /*03e0*/  PRMT R14, R14, 0x7632, R14 ;  /* 0x000076320e0e7816 */ /* 0x000fe4000000000e */
[----:B------:R-:W-:Y:S02]  /*03f0*/  @!P2 FMUL.FTZ R8, R9, 1.4426950216293334961 ;  /* 0x3fb8aa3b0908a820 */ /* 0x000fe40000410000 */
[----:B------:R-:W-:Y:S02]  /*0400*/  SHF.L.U32 R14, R14, 0x10, RZ ;  /* 0x000000100e0e7819 */ /* 0x000fe400000006ff */
[----:B------:R-:W-:Y:S01]  /*0410*/  @!P0 FMUL.FTZ R9, R13, 1.4426950216293334961 ;  /* 0x3fb8aa3b0d098820 */ /* 0x000fe20000410000 */
[----:B------:R-:W-:Y:S01]  /*0420*/  @!P4 MUFU.RCP R18, R18 ;  /* 0x000000120012c308 */ /* 0x000fe20000001000 */
[----:B0-----:R-:W-:Y:S01]  /*0430*/  @!P6 FMUL.FTZ R7, R10, R11 ;  /* 0x0000000b0a07e220 */ /* 0x001fe20000410000 */
[----:B------:R-:W-:Y:S01]  /*0440*/  FSETP.GT.FTZ.AND P6, PT, R15, UR7, PT ;  /* 0x000000070f007c0b */ /* 0x000fe2000bfd4000 */
[----:B------:R-:W-:Y:S01]  /*0450*/  @!P3 FMUL.FTZ R20, R2, 1.4426950216293334961 ;  /* 0x3fb8aa3b0214b820 */ /* 0x000fe20000410000 */
[----:B------:R-:W-:-:S02]  /*0460*/  @!P1 FMUL.FTZ R13, R3, 1.4426950216293334961 ;  /* 0x3fb8aa3b030d9820 */ /* 0x000fc40000410000 */
[----:B------:R-:W0:Y:S02]  /*0470*/  LDC.64 R2, c[0x0][0x228] ;  /* 0x00008a00ff027b82 */ /* 0x000e240000000a00 */
[----:B------:R-:W2:Y:S01]  /*0480*/  @!P2 MUFU.EX2 R8, R8 ;  /* 0x000000080008a308 */ /* 0x000ea20000000800 */
[----:B-1----:R-:W-:Y:S01]  /*0490*/  @!P5 FADD.FTZ R23, R21, 1 ;  /* 0x3f8000001517d421 */ /* 0x002fe20000010000 */
[----:B------:R-:W-:-:S05]  /*04a0*/  @!P5 FMUL.FTZ R24, R14, R21 ;  /* 0x000000150e18d220 */ /* 0x000fca0000410000 */
[----:B------:R-:W-:Y:S01]  /*04b0*/  @!P6 FMUL.FTZ R12, R15, 1.4426950216293334961 ;  /* 0x3fb8aa3b0f0ce820 */ /* 0x000fe20000410000 */
[----:B------:R-:W1:Y:S01]  /*04c0*/  @!P0 MUFU.EX2 R9, R9 ;  /* 0x0000000900098308 */ /* 0x000e620000000800 */
[C---:B------:R-:W-:Y:S01]  /*04d0*/  PRMT R15, R16.reuse, 0x7632, R15 ;  /* 0x00007632100f7816 */ /* 0x040fe2000000000f */
[----:B------:R-:W-:-:S03]  /*04e0*/  IMAD.U32 R16, R16, 0x10000, RZ ;  /* 0x0001000010107824 */ /* 0x000fc600078e00ff */
[----:B------:R-:W-:Y:S01]  /*04f0*/  SHF.L.U32 R15, R15, 0x10, RZ ;  /* 0x000000100f0f7819 */ /* 0x000fe200000006ff */
[----:B------:R-:W-:Y:S02]  /*0500*/  @!P4 FMUL.FTZ R21, R16, R19 ;  /* 0x000000131015c220 */ /* 0x000fe40000410000 */
[----:B------:R-:W3:Y:S01]  /*0510*/  @!P3 MUFU.EX2 R20, R20 ;  /* 0x000000140014b308 */ /* 0x000ee20000000800 */
[----:B--2---:R-:W-:Y:S01]  /*0520*/  @!P2 FADD.FTZ R11, R8, 1 ;  /* 0x3f800000080ba421 */ /* 0x004fe20000010000 */
[----:B------:R-:W-:Y:S01]  /*0530*/  @!P4 FMUL.FTZ R16, R21, R18 ;  /* 0x000000121510c220 */ /* 0x000fe20000410000 */
[C---:B------:R-:W-:Y:S02]  /*0540*/  PRMT R18, R6.reuse, 0x7632, R18 ;  /* 0x0000763206127816 */ /* 0x040fe40000000012 */
[----:B------:R-:W-:Y:S01]  /*0550*/  SHF.L.U32 R21, R6, 0x10, RZ ;  /* 0x0000001006157819 */ /* 0x000fe200000006ff */
[----:B0-----:R-:W-:Y:S01]  /*0560*/  IMAD.WIDE.U32 R2, R0, 0x2, R2 ;  /* 0x0000000200027825 */ /* 0x001fe200078e0002 */
[----:B------:R-:W-:Y:S01]  /*0570*/  SHF.L.U32 R6, R18, 0x10, RZ ;  /* 0x0000001012067819 */ /* 0x000fe200000006ff */
[----:B------:R-:W0:Y:S02]  /*0580*/  @!P1 MUFU.EX2 R13, R13 ;  /* 0x0000000d000d9308 */ /* 0x000e240000000800 */
[----:B-1----:R-:W-:Y:S01]  /*0590*/  @!P0 FADD.FTZ R10, R9, 1 ;  /* 0x3f800000090a8421 */ /* 0x002fe20000010000 */
[----:B------:R-:W-:-:S02]  /*05a0*/  IMAD.U32 R18, R5, 0x10000, RZ ;  /* 0x0001000005127824 */ /* 0x000fc400078e00ff */
[----:B------:R-:W-:Y:S01]  /*05b0*/  @!P2 FMUL.FTZ R8, R21, R8 ;  /* 0x000000081508a220 */ /* 0x000fe20000410000 */
[----:B------:R-:W-:-:S04]  /*05c0*/  IMAD.WIDE R2, R4, 0x4, R2 ;  /* 0x0000000404027825 */ /* 0x000fc800078e0202 */
[----:B------:R-:W-:Y:S01]  /*05d0*/  @!P0 FMUL.FTZ R9, R18, R9 ;  /* 0x0000000912098220 */ /* 0x000fe20000410000 */
[----:B------:R-:W1:Y:S01]  /*05e0*/  @!P6 MUFU.EX2 R12, R12 ;  /* 0x0000000c000ce308 */ /* 0x000e620000000800 */
[----:B---3--:R-:W-:-:S07]  /*05f0*/  @!P3 FADD.FTZ R22, R20, 1 ;  /* 0x3f8000001416b421 */ /* 0x008fce0000010000 */
[----:B------:R-:W2:Y:S01]  /*0600*/  @!P5 MUFU.RCP R23, R23 ;  /* 0x000000170017d308 */ /* 0x000ea20000001000 */
[----:B0-----:R-:W-:Y:S01]  /*0610*/  @!P1 FADD.FTZ R17, R13, 1 ;  /* 0x3f8000000d119421 */ /* 0x001fe20000010000 */
[----:B------:R-:W-:-:S06]  /*0620*/  @!P1 FMUL.FTZ R0, R6, R13 ;  /* 0x0000000d06009220 */ /* 0x000fcc0000410000 */
[----:B------:R-:W0:Y:S01]  /*0630*/  @!P2 MUFU.RCP R11, R11 ;  /* 0x0000000b000ba308 */ /* 0x000e220000001000 */
[----:B-1----:R-:W-:-:S07]  /*0640*/  @!P6 FADD.FTZ R25, R12, 1 ;  /* 0x3f8000000c19e421 */ /* 0x002fce0000010000 */
[----:B------:R-:W1:Y:S01]  /*0650*/  @!P0 MUFU.RCP R10, R10 ;  /* 0x0000000a000a8308 */ /* 0x000e620000001000 */
[----:B--2---:R-:W-:Y:S01]  /*0660*/  @!P5 FMUL.FTZ R14, R24, R23 ;  /* 0x00000017180ed220 */ /* 0x004fe20000410000 */
[----:B------:R-:W-:Y:S01]  /*0670*/  @!P3 FMUL.FTZ R23, R15, R20 ;  /* 0x000000140f17b220 */ /* 0x000fe20000410000 */
[----:B------:R-:W-:-:S03]  /*0680*/  PRMT R20, R5, 0x7632, R20 ;  /* 0x0000763205147816 */ /* 0x000fc60000000014 */
[----:B------:R-:W-:Y:S02]  /*0690*/  F2FP.BF16.F32.PACK_AB R7, R14, R7 ;  /* 0x000000070e07723e */ /* 0x000fe400000010ff */
[----:B------:R-:W2:Y:S01]  /*06a0*/  @!P3 MUFU.RCP R22, R22 ;  /* 0x000000160016b308 */ /* 0x000ea20000001000 */
[----:B------:R-:W-:Y:S01]  /*06b0*/  SHF.L.U32 R5, R20, 0x10, RZ ;  /* 0x0000001014057819 */ /* 0x000fe200000006ff */
[----:B0-----:R-:W-:Y:S01]  /*06c0*/  @!P2 FMUL.FTZ R21, R8, R11 ;  /* 0x0000000b0815a220 */ /* 0x001fe20000410000 */
[----:B------:R-:W-:Y:S03]  /*06d0*/  STG.E desc[UR4][R2.64], R7 ;  /* 0x0000000702007986 */ /* 0x000fe6000c101904 */
[----:B------:R-:W-:Y:S02]  /*06e0*/  @!P6 FMUL.FTZ R12, R5, R12 ;  /* 0x0000000c050ce220 */ /* 0x000fe40000410000 */
[----:B------:R-:W0:Y:S01]  /*06f0*/  @!P1 MUFU.RCP R17, R17 ;  /* 0x0000001100119308 */ /* 0x000e220000001000 */
[----:B-1----:R-:W-:-:S07]  /*0700*/  @!P0 FMUL.FTZ R18, R9, R10 ;  /* 0x0000000a09128220 */ /* 0x002fce0000410000 */
[----:B------:R-:W1:Y:S01]  /*0710*/  @!P6 MUFU.RCP R19, R25 ;  /* 0x000000190013e308 */ /* 0x000e620000001000 */
[----:B--2---:R-:W-:-:S05]  /*0720*/  @!P3 FMUL.FTZ R15, R23, R22 ;  /* 0x00000016170fb220 */ /* 0x004fca0000410000 */
[----:B------:R-:W-:Y:S01]  /*0730*/  F2FP.BF16.F32.PACK_AB R15, R15, R16 ;  /* 0x000000100f0f723e */ /* 0x000fe200000010ff */
[----:B0-----:R-:W-:-:S04]  /*0740*/  @!P1 FMUL.FTZ R6, R0, R17 ;  /* 0x0000001100069220 */ /* 0x001fc80000410000 */
[----:B------:R-:W-:Y:S01]  /*0750*/  STG.E desc[UR4][R2.64+0x200], R15 ;  /* 0x0002000f02007986 */ /* 0x000fe2000c101904 */
[----:B------:R-:W-:Y:S01]  /*0760*/  F2FP.BF16.F32.PACK_AB R21, R6, R21 ;  /* 0x000000150615723e */ /* 0x000fe200000010ff */
[----:B-1----:R-:W-:-:S04]  /*0770*/  @!P6 FMUL.FTZ R5, R12, R19 ;  /* 0x000000130c05e220 */ /* 0x002fc80000410000 */
[----:B------:R-:W-:Y:S01]  /*0780*/  STG.E desc[UR4][R2.64+0x400], R21 ;  /* 0x0004001502007986 */ /* 0x000fe2000c101904 */
[----:B------:R-:W-:-:S05]  /*0790*/  F2FP.BF16.F32.PACK_AB R5, R5, R18 ;  /* 0x000000120505723e */ /* 0x000fca00000010ff */
[----:B------:R-:W-:Y:S01]  /*07a0*/  STG.E desc[UR4][R2.64+0x600], R5 ;  /* 0x0006000502007986 */ /* 0x000fe2000c101904 */
[----:B------:R-:W-:Y:S05]  /*07b0*/  EXIT ;  /* 0x000000000000794d */ /* 0x000fea0003800000 */
.L_x_848:
[----:B------:R-:W0:Y:S02]  /*07c0*/  S2R R3, SR_TID.X ;  /* 0x0000000000037919 */ /* 0x000e240000002100 */
[----:B0-----:R-:W-:Y:S02]  /*07d0*/  ISETP.GE.AND P0, PT, R3, R2, PT ;  /* 0x000000020300720c */ /* 0x001fe40003f06270 */
[----:B------:R-:W-:-:S11]  /*07e0*/  MOV R23, R3 ;  /* 0x0000000300177202 */ /* 0x000fd60000000f00 */
[----:B------:R-:W-:Y:S01]  /*07f0*/  @!P0 IADD3 R22, R0, R23, RZ ;  /* 0x0000001700168210 */ /* 0x000fe20007ffe0ff */
[----:B------:R-:W-:-:S05]  /*0800*/  @!P0 VIADD R23, R23, 0x80 ;  /* 0x0000008017178836 */ /* 0x000fca0000000000 */
[----:B------:R-:W-:-:S13]  /*0810*/  ISETP.GE.AND P1, PT, R23, R2, PT ;  /* 0x000000021700720c */ /* 0x000fda0003f26270 */
[----:B------:R-:W-:Y:S01]  /*0820*/  @!P1 IADD3 R25, R0, R23, RZ ;  /* 0x0000001700199210 */ /* 0x000fe20007ffe0ff */
[----:B------:R-:W0:Y:S01]  /*0830*/  @!P1 LDC.64 R20, c[0x0][0x230] ;  /* 0x00008c00ff149b82 */ /* 0x000e220000000a00 */
[----:B------:R-:W-:-:S04]  /*0840*/  @!P1 IADD3 R23, R23, 0x80, RZ ;  /* 0x0000008017179810 */ /* 0x000fc80007ffe0ff */
[----:B------:R-:W-:-:S03]  /*0850*/  ISETP.GE.AND P2, PT, R23, R2, PT ;  /* 0x000000021700720c */ /* 0x000fc60003f46270 */
[----:B------:R-:W1:Y:S10]  /*0860*/  @!P1 LDC.64 R4, c[0x0][0x238] ;  /* 0x00008e00ff049b82 */ /* 0x000e740000000a00 */
[----:B------:R-:W-:Y:S01]  /*0870*/  @!P2 IADD3 R7, R0, R23, RZ ;  /* 0x000000170007a210 */ /* 0x000fe20007ffe0ff */
[----:B------:R-:W-:Y:S01]  /*0880*/  @!P2 VIADD R23, R23, 0x80 ;  /* 0x000000801717a836 */ /* 0x000fe20000000000 */
[----:B------:R-:W2:Y:S04]  /*0890*/  @!P2 LDC.64 R18, c[0x0][0x230] ;  /* 0x00008c00ff12ab82 */ /* 0x000ea80000000a00 */
[----:B------:R-:W-:Y:S01]  /*08a0*/  ISETP.GE.AND P3, PT, R23, R2, PT ;  /* 0x000000021700720c */ /* 0x000fe20003f66270 */
[----:B0-----:R-:W-:-:S03]  /*08b0*/  @!P1 IMAD.WIDE.U32 R20, R25, 0x2, R20 ;  /* 0x0000000219149825 */ /* 0x001fc600078e0014 */
[----:B------:R-:W0:Y:S01]  /*08c0*/  @!P2 LDC.64 R16, c[0x0][0x238] ;  /* 0x00008e00ff10ab82 */ /* 0x000e220000000a00 */
[--C-:B-1----:R-:W-:Y:S01]  /*08d0*/  @!P1 IMAD.WIDE.U32 R24, R25, 0x2, R4.reuse ;  /* 0x0000000219189825 */ /* 0x102fe200078e0004 */
[----:B------:R-:W-:Y:S02]  /*08e0*/  PRMT R4, RZ, 0x7610, R4 ;  /* 0x00007610ff047816 */ /* 0x000fe40000000004 */
[----:B------:R-:W-:-:S05]  /*08f0*/  PRMT R5, RZ, 0x7610, R5 ;  /* 0x00007610ff057816 */ /* 0x000fca0000000005 */
[C---:B------:R-:W-:Y:S01]  /*0900*/  @!P3 IADD3 R9, R0.reuse, R23, RZ ;  /* 0x000000170009b210 */ /* 0x040fe20007ffe0ff */
[----:B------:R-:W1:Y:S01]  /*0910*/  @!P3 LDC.64 R26, c[0x0][0x230] ;  /* 0x00008c00ff1abb82 */ /* 0x000e620000000a00 */
[----:B------:R-:W-:Y:S01]  /*0920*/  @!P3 IADD3 R23, R23, 0x80, RZ ;  /* 0x000000801717b810 */ /* 0x000fe20007ffe0ff */
[----:B------:R-:W5:Y:S03]  /*0930*/  @!P1 LDG.E.U16 R4, desc[UR4][R20.64] ;  /* 0x0000000414049981 */ /* 0x000f66000c1e1500 */
[-C--:B------:R-:W-:Y:S01]  /*0940*/  ISETP.GE.AND P4, PT, R23, R2.reuse, PT ;  /* 0x000000021700720c */ /* 0x080fe20003f86270 */
[----:B------:R3:W5:Y:S01]  /*0950*/  @!P1 LDG.E.U16 R5, desc[UR4][R24.64] ;  /* 0x0000000418059981 */ /* 0x000762000c1e1500 */
[----:B------:R-:W-:Y:S01]  /*0960*/  PRMT R6, RZ, 0x7610, R6 ;  /* 0x00007610ff067816 */ /* 0x000fe20000000006 */
[----:B--2---:R-:W-:Y:S01]  /*0970*/  @!P2 IMAD.WIDE.U32 R18, R7, 0x2, R18 ;  /* 0x000000020712a825 */ /* 0x004fe200078e0012 */
[----:B------:R-:W2:Y:S04]  /*0980*/  @!P3 LDC.64 R14, c[0x0][0x238] ;  /* 0x00008e00ff0ebb82 */ /* 0x000ea80000000a00 */
[----:B------:R4:W5:Y:S05]  /*0990*/  @!P2 LDG.E.U16 R6, desc[UR4][R18.64] ;  /* 0x000000041206a981 */ /* 0x00096a000c1e1500 */
[----:B------:R-:W-:Y:S01]  /*09a0*/  @!P4 IADD3 R11, R0, R23, RZ ;  /* 0x00000017000bc210 */ /* 0x000fe20007ffe0ff */
[----:B------:R-:W-:Y:S01]  /*09b0*/  @!P4 VIADD R23, R23, 0x80 ;  /* 0x000000801717c836 */ /* 0x000fe20000000000 */
[----:B------:R-:W1:Y:S04]  /*09c0*/  @!P4 LDC.64 R12, c[0x0][0x230] ;  /* 0x00008c00ff0ccb82 */ /* 0x000e680000000a00 */
[----:B------:R-:W-:Y:S01]  /*09d0*/  ISETP.GE.AND P1, PT, R23, R2, PT ;  /* 0x000000021700720c */ /* 0x000fe20003f26270 */
[----:B0-----:R-:W-:Y:S01]  /*09e0*/  @!P2 IMAD.WIDE.U32 R16, R7, 0x2, R16 ;  /* 0x000000020710a825 */ /* 0x001fe200078e0010 */
[----:B------:R-:W-:-:S02]  /*09f0*/  PRMT R7, RZ, 0x7610, R7 ;  /* 0x00007610ff077816 */ /* 0x000fc40000000007 */
[----:B---3--:R-:W0:Y:S04]  /*0a00*/  @!P4 LDC.64 R24, c[0x0][0x238] ;  /* 0x00008e00ff18cb82 */ /* 0x008e280000000a00 */
[----:B------:R3:W5:Y:S05]  /*0a10*/  @!P2 LDG.E.U16 R7, desc[UR4][R16.64] ;  /* 0x000000041007a981 */ /* 0x00076a000c1e1500 */
[----:B----4-:R-:W-:Y:S01]  /*0a20*/  @!P1 IADD3 R19, R0, R23, RZ ;  /* 0x0000001700139210 */ /* 0x010fe20007ffe0ff */
[----:B------:R-:W4:Y:S01]  /*0a30*/  @!P1 LDC.64 R20, c[0x0][0x230] ;  /* 0x00008c00ff149b82 */ /* 0x000f220000000a00 */
[----:B------:R-:W-:-:S04]  /*0a40*/  @!P1 IADD3 R23, R23, 0x80, RZ ;  /* 0x0000008017179810 */ /* 0x000fc80007ffe0ff */
[----:B------:R-:W-:Y:S01]  /*0a50*/  ISETP.GE.AND P2, PT, R23, R2, PT ;  /* 0x000000021700720c */ /* 0x000fe20003f46270 */
[----:B-1----:R-:W-:Y:S01]  /*0a60*/  @!P4 IMAD.WIDE.U32 R12, R11, 0x2, R12 ;  /* 0x000000020b0cc825 */ /* 0x002fe200078e000c */
[----:B------:R-:W-:Y:S01]  /*0a70*/  PRMT R10, RZ, 0x7610, R10 ;  /* 0x00007610ff0a7816 */ /* 0x000fe2000000000a */
[----:B---3--:R-:W1:Y:S05]  /*0a80*/  @!P1 LDC.64 R16, c[0x0][0x238] ;  /* 0x00008e00ff109b82 */ /* 0x008e6a0000000a00 */
[----:B------:R3:W5:Y:S05]  /*0a90*/  @!P4 LDG.E.U16 R10, desc[UR4][R12.64] ;  /* 0x000000040c0ac981 */ /* 0x00076a000c1e1500 */
[----:B---3--:R-:W3:Y:S01]  /*0aa0*/  @!P2 LDC.64 R12, c[0x0][0x230] ;  /* 0x00008c00ff0cab82 */ /* 0x008ee20000000a00 */
[----:B------:R-:W-:Y:S01]  /*0ab0*/  PRMT R8, RZ, 0x7610, R8 ;  /* 0x00007610ff087816 */ /* 0x000fe20000000008 */
[----:B------:R-:W-:-:S04]  /*0ac0*/  @!P3 IMAD.WIDE.U32 R26, R9, 0x2, R26 ;  /* 0x00000002091ab825 */ /* 0x000fc800078e001a */
[----:B0-----:R-:W-:Y:S01]  /*0ad0*/  @!P4 IMAD.WIDE.U32 R24, R11, 0x2, R24 ;  /* 0x000000020b18c825 */ /* 0x001fe200078e0018 */
[----:B------:R-:W-:Y:S01]  /*0ae0*/  PRMT R11, RZ, 0x7610, R11 ;  /* 0x00007610ff0b7816 */ /* 0x000fe2000000000b */
[----:B------:R0:W5:Y:S02]  /*0af0*/  @!P3 LDG.E.U16 R8, desc[UR4][R26.64] ;  /* 0x000000041a08b981 */ /* 0x000164000c1e1500 */
[----:B--2---:R-:W-:Y:S01]  /*0b00*/  @!P3 IMAD.WIDE.U32 R14, R9, 0x2, R14 ;  /* 0x00000002090eb825 */ /* 0x004fe200078e000e */
[----:B------:R-:W-:Y:S02]  /*0b10*/  PRMT R9, RZ, 0x7610, R9 ;  /* 0x00007610ff097816 */ /* 0x000fe40000000009 */
[----:B------:R2:W5:Y:S04]  /*0b20*/  @!P4 LDG.E.U16 R11, desc[UR4][R24.64] ;  /* 0x00000004180bc981 */ /* 0x000568000c1e1500 */
[----:B------:R4:W5:Y:S01]  /*0b30*/  @!P3 LDG.E.U16 R9, desc[UR4][R14.64] ;  /* 0x000000040e09b981 */ /* 0x000962000c1e1500 */
[----:B0-----:R-:W-:-:S02]  /*0b40*/  @!P2 IADD3 R27, R0, R23, RZ ;  /* 0x00000017001ba210 */ /* 0x001fc40007ffe0ff */
[----:B--2---:R-:W-:-:S03]  /*0b50*/  PRMT R24, RZ, 0x7610, R24 ;  /* 0x00007610ff187816 */ /* 0x004fc60000000018 */
[----:B---3--:R-:W-:Y:S01]  /*0b60*/  @!P2 IMAD.WIDE.U32 R12, R27, 0x2, R12 ;  /* 0x000000021b0ca825 */ /* 0x008fe200078e000c */
[----:B----4-:R-:W0:Y:S04]  /*0b70*/  @!P2 LDC.64 R14, c[0x0][0x238] ;  /* 0x00008e00ff0eab82 */ /* 0x010e280000000a00 */
[----:B------:R2:W5:Y:S01]  /*0b80*/  @!P2 LDG.E.U16 R24, desc[UR4][R12.64] ;  /* 0x000000040c18a981 */ /* 0x000562000c1e1500 */
[----:B------:R-:W-:Y:S01]  /*0b90*/  @!P1 IMAD.WIDE.U32 R20, R19, 0x2, R20 ;  /* 0x0000000213149825 */ /* 0x000fe200078e0014 */
[----:B------:R-:W-:-:S03]  /*0ba0*/  PRMT R18, RZ, 0x7610, R18 ;  /* 0x00007610ff127816 */ /* 0x000fc60000000012 */
[----:B-1----:R-:W-:Y:S01]  /*0bb0*/  @!P1 IMAD.WIDE.U32 R16, R19, 0x2, R16 ;  /* 0x0000000213109825 */ /* 0x002fe200078e0010 */
[----:B--2---:R-:W1:Y:S01]  /*0bc0*/  @!P0 LDC.64 R12, c[0x0][0x230] ;  /* 0x00008c00ff0c8b82 */ /* 0x004e620000000a00 */
[----:B------:R-:W-:Y:S02]  /*0bd0*/  PRMT R19, RZ, 0x7610, R19 ;  /* 0x00007610ff137816 */ /* 0x000fe40000000013 */
[----:B------:R-:W-:Y:S01]  /*0be0*/  @!P2 VIADD R23, R23, 0x80 ;  /* 0x000000801717a836 */ /* 0x000fe20000000000 */
[----:B------:R-:W5:Y:S04]  /*0bf0*/  @!P1 LDG.E.U16 R18, desc[UR4][R20.64] ;  /* 0x0000000414129981 */ /* 0x000f68000c1e1500 */
[----:B------:R2:W5:Y:S01]  /*0c00*/  @!P1 LDG.E.U16 R19, desc[UR4][R16.64] ;  /* 0x0000000410139981 */ /* 0x000562000c1e1500 */
[----:B------:R-:W-:-:S02]  /*0c10*/  ISETP.GE.AND P1, PT, R23, R2, PT ;  /* 0x000000021700720c */ /* 0x000fc40003f26270 */
[----:B------:R-:W-:Y:S01]  /*0c20*/  PRMT R25, RZ, 0x7610, R25 ;  /* 0x00007610ff197816 */ /* 0x000fe20000000019 */
[----:B0-----:R-:W-:-:S05]  /*0c30*/  @!P2 IMAD.WIDE.U32 R14, R27, 0x2, R14 ;  /* 0x000000021b0ea825 */ /* 0x001fca00078e000e */
[----:B------:R1:W5:Y:S05]  /*0c40*/  @!P2 LDG.E.U16 R25, desc[UR4][R14.64] ;  /* 0x000000040e19a981 */ /* 0x00036a000c1e1500 */
[----:B--2---:R-:W0:Y:S01]  /*0c50*/  @!P1 LDC.64 R16, c[0x0][0x238] ;  /* 0x00008e00ff109b82 */ /* 0x004e220000000a00 */
[----:B-1----:R-:W-:-:S07]  /*0c60*/  @!P0 IMAD.WIDE.U32 R14, R22, 0x2, R12 ;  /* 0x00000002160e8825 */ /* 0x002fce00078e000c */
[----:B------:R-:W1:Y:S01]  /*0c70*/  @!P0 LDC.64 R12, c[0x0][0x238] ;  /* 0x00008e00ff0c8b82 */ /* 0x000e620000000a00 */
[----:B------:R-:W-:Y:S02]  /*0c80*/  @!P1 IADD3 R23, R0, R23, RZ ;  /* 0x0000001700179210 */ /* 0x000fe40007ffe0ff */
[----:B------:R-:W-:Y:S02]  /*0c90*/  PRMT R26, RZ, 0x7610, R26 ;  /* 0x00007610ff1a7816 */ /* 0x000fe4000000001a */
[----:B------:R-:W-:-:S03]  /*0ca0*/  PRMT R27, RZ, 0x7610, R27 ;  /* 0x00007610ff1b7816 */ /* 0x000fc6000000001b */
[----:B------:R-:W2:Y:S03]  /*0cb0*/  @!P1 LDC.64 R20, c[0x0][0x230] ;  /* 0x00008c00ff149b82 */ /* 0x000ea60000000a00 */
[----:B------:R-:W5:Y:S01]  /*0cc0*/  @!P0 LDG.E.U16 R27, desc[UR4][R14.64] ;  /* 0x000000040e1b8981 */ /* 0x000f62000c1e1500 */
[----:B0-----:R-:W-:-:S05]  /*0cd0*/  @!P1 IMAD.WIDE.U32 R16, R23, 0x2, R16 ;  /* 0x0000000217109825 */ /* 0x001fca00078e0010 */
[----:B------:R-:W5:Y:S01]  /*0ce0*/  @!P1 LDG.E.U16 R26, desc[UR4][R16.64] ;  /* 0x00000004101a9981 */ /* 0x000f62000c1e1500 */
[----:B-1----:R-:W-:Y:S01]  /*0cf0*/  @!P0 IMAD.WIDE.U32 R12, R22, 0x2, R12 ;  /* 0x00000002160c8825 */ /* 0x002fe200078e000c */
[----:B------:R-:W-:-:S06]  /*0d00*/  PRMT R22, RZ, 0x7610, R22 ;  /* 0x00007610ff167816 */ /* 0x000fcc0000000016 */
[----:B------:R-:W5:Y:S01]  /*0d10*/  @!P0 LDG.E.U16 R22, desc[UR4][R12.64] ;  /* 0x000000040c168981 */ /* 0x000f62000c1e1500 */
[----:B--2---:R-:W-:Y:S01]  /*0d20*/  @!P1 IMAD.WIDE.U32 R20, R23, 0x2, R20 ;  /* 0x0000000217149825 */ /* 0x004fe200078e0014 */
[----:B------:R-:W-:Y:S01]  /*0d30*/  PRMT R23, RZ, 0x7610, R23 ;  /* 0x00007610ff177816 */ /* 0x000fe20000000017 */
[----:B------:R-:W-:Y:S05]  /*0d40*/  BSSY B0, `(.L_x_849) ;  /* 0x0000011000007945 */ /* 0x000fea0003800000 */
[----:B------:R0:W5:Y:S02]  /*0d50*/  @!P1 LDG.E.U16 R23, desc[UR4][R20.64] ;  /* 0x0000000414179981 */ /* 0x000164000c1e1500 */
[----:B0-----:R-:W-:-:S04]  /*0d60*/  IADD3 R21, R3, 0x80, RZ ;  /* 0x0000008003157810 */ /* 0x001fc80007ffe0ff */
[----:B------:R-:W-:Y:S01]  /*0d70*/  ISETP.GE.AND P2, PT, R21, R2, PT ;  /* 0x000000021500720c */ /* 0x000fe20003f46270 */
[----:B------:R-:W-:-:S12]  /*0d80*/  @P0 BRA `(.L_x_850) ;  /* 0x0000000000300947 */ /* 0x000fd80003800000 */
        /* <DEDUP_REMOVED lines=12> */
.L_x_850:
[----:B------:R-:W-:Y:S05]  /*0e50*/  BSYNC B0 ;  /* 0x0000000000007941 */ /* 0x000fea0003800000 */
.L_x_849:
[----:B------:R-:W-:Y:S04]  /*0e60*/  BSSY B0, `(.L_x_851) ;  /* 0x000000e000007945 */ /* 0x000fe80003800000 */
[----:B------:R-:W-:Y:S05]  /*0e70*/  @P2 BRA `(.L_x_852) ;  /* 0x0000000000302947 */ /* 0x000fea0003800000 */
[----:B-----5:R-:W-:Y:S01]  /*0e80*/  SHF.L.U32 R5, R5, 0x10, RZ ;  /* 0x0000001005057819 */ /* 0x020fe200000006ff */
[----:B------:R-:W-:Y:S01]  /*0e90*/  ULDC.64 UR6, c[0x0][0x218] ;  /* 0x0000860000067ab9 */ /* 0x000fe20000000a00 */
[----:B------:R-:W-:-:S03]  /*0ea0*/  SHF.L.U32 R13, R4, 0x10, RZ ;  /* 0x00000010040d7819 */ /* 0x000fc600000006ff */
[----:B------:R-:W-:-:S05]  /*0eb0*/  FMUL.FTZ R5, R5, UR6 ;  /* 0x0000000605057c20 */ /* 0x000fca0008410000 */
[----:B------:R-:W-:-:S13]  /*0ec0*/  FSETP.GT.FTZ.AND P1, PT, R5, UR7, PT ;  /* 0x0000000705007c0b */ /* 0x000fda000bf34000 */
[----:B------:R-:W-:-:S04]  /*0ed0*/  @!P1 FMUL.FTZ R5, R5, 1.4426950216293334961 ;  /* 0x3fb8aa3b05059820 */ /* 0x000fc80000410000 */
[----:B------:R-:W0:Y:S02]  /*0ee0*/  @!P1 MUFU.EX2 R14, R5 ;  /* 0x00000005000e9308 */ /* 0x000e240000000800 */
[----:B0-----:R-:W-:Y:S01]  /*0ef0*/  @!P1 FADD.FTZ R15, R14, 1 ;  /* 0x3f8000000e0f9421 */ /* 0x001fe20000010000 */
[----:B------:R-:W-:-:S05]  /*0f00*/  @!P1 FMUL.FTZ R14, R13, R14 ;  /* 0x0000000e0d0e9220 */ /* 0x000fca0000410000 */
[----:B------:R-:W0:Y:S02]  /*0f10*/  @!P1 MUFU.RCP R15, R15 ;  /* 0x0000000f000f9308 */ /* 0x000e240000001000 */
[----:B0-----:R-:W-:-:S05]  /*0f20*/  @!P1 FMUL.FTZ R13, R14, R15 ;  /* 0x0000000f0e0d9220 */ /* 0x001fca0000410000 */
[----:B------:R-:W-:-:S07]  /*0f30*/  F2FP.BF16.F32.PACK_AB R13, RZ, R13 ;  /* 0x0000000dff0d723e */ /* 0x000fce00000010ff */
.L_x_852:
[----:B------:R-:W-:Y:S05]  /*0f40*/  BSYNC B0 ;  /* 0x0000000000007941 */ /* 0x000fea0003800000 */
.L_x_851:
[----:B-----5:R-:W0:Y:S01]  /*0f50*/  @!P0 LDC.64 R4, c[0x0][0x228] ;  /* 0x00008a00ff048b82 */ /* 0x020e220000000a00 */
[C---:B------:R-:W-:Y:S01]  /*0f60*/  IADD3 R15, R3.reuse, 0x100, RZ ;  /* 0x00000100030f7810 */ /* 0x040fe20007ffe0ff */
[----:B------:R-:W-:Y:S01]  /*0f70*/  VIADD R17, R3, 0x180 ;  /* 0x0000018003117836 */ /* 0x000fe20000000000 */
[----:B------:R-:W-:Y:S02]  /*0f80*/  BSSY B0, `(.L_x_853) ;  /* 0x000001a000007945 */ /* 0x000fe40003800000 */
[-C--:B------:R-:W-:Y:S02]  /*0f90*/  ISETP.GE.AND P6, PT, R15, R2.reuse, PT ;  /* 0x000000020f00720c */ /* 0x080fe40003fc6270 */
[----:B------:R-:W-:Y:S02]  /*0fa0*/  IADD3 R15, R3, 0x200, RZ ;  /* 0x00000200030f7810 */ /* 0x000fe40007ffe0ff */
[-C--:B------:R-:W-:Y:S02]  /*0fb0*/  ISETP.GE.AND P5, PT, R17, R2.reuse, PT ;  /* 0x000000021100720c */ /* 0x080fe40003fa6270 */
[----:B------:R-:W-:-:S02]  /*0fc0*/  ISETP.GE.AND P1, PT, R15, R2, PT ;  /* 0x000000020f00720c */ /* 0x000fc40003f26270 */
[C---:B------:R-:W-:Y:S02]  /*0fd0*/  IADD3 R17, R3.reuse, 0x280, RZ ;  /* 0x0000028003117810 */ /* 0x040fe40007ffe0ff */
[----:B------:R-:W-:Y:S02]  /*0fe0*/  IADD3 R15, R3, 0x300, RZ ;  /* 0x00000300030f7810 */ /* 0x000fe40007ffe0ff */
[-C--:B------:R-:W-:Y:S01]  /*0ff0*/  ISETP.GE.AND P2, PT, R17, R2.reuse, PT ;  /* 0x000000021100720c */ /* 0x080fe20003f46270 */
[----:B------:R-:W-:Y:S01]  /*1000*/  VIADD R17, R3, 0x380 ;  /* 0x0000038003117836 */ /* 0x000fe20000000000 */
[-C--:B------:R-:W-:Y:S02]  /*1010*/  ISETP.GE.AND P3, PT, R15, R2.reuse, PT ;  /* 0x000000020f00720c */ /* 0x080fe40003f66270 */
[----:B------:R-:W-:Y:S02]  /*1020*/  @!P0 IADD3 R15, R0, R3, RZ ;  /* 0x00000003000f8210 */ /* 0x000fe40007ffe0ff */
[----:B------:R-:W-:-:S03]  /*1030*/  ISETP.GE.AND P4, PT, R17, R2, PT ;  /* 0x000000021100720c */ /* 0x000fc60003f86270 */
[----:B0-----:R-:W-:Y:S01]  /*1040*/  @!P0 IMAD.WIDE.U32 R4, R15, 0x2, R4 ;  /* 0x000000020f048825 */ /* 0x001fe200078e0004 */
[----:B------:R-:W-:Y:S09]  /*1050*/  @P6 BRA `(.L_x_854) ;  /* 0x0000000000306947 */ /* 0x000ff20003800000 */
[----:B------:R-:W-:Y:S01]  /*1060*/  SHF.L.U32 R7, R7, 0x10, RZ ;  /* 0x0000001007077819 */ /* 0x000fe200000006ff */
        /* <DEDUP_REMOVED lines=11> */
.L_x_854:
[----:B------:R-:W-:Y:S05]  /*1120*/  BSYNC B0 ;  /* 0x0000000000007941 */ /* 0x000fea0003800000 */
.L_x_853:
[----:B------:R-:W-:Y:S04]  /*1130*/  BSSY B0, `(.L_x_855) ;  /* 0x000000e000007945 */ /* 0x000fe80003800000 */
[----:B------:R-:W-:Y:S05]  /*1140*/  @P5 BRA `(.L_x_856) ;  /* 0x0000000000305947 */ /* 0x000fea0003800000 */
[----:B------:R-:W-:Y:S01]  /*1150*/  IMAD.U32 R9, R9, 0x10000, RZ ;  /* 0x0001000009097824 */ /* 0x000fe200078e00ff */
[----:B------:R-:W-:Y:S01]  /*1160*/  ULDC.64 UR6, c[0x0][0x218] ;  /* 0x0000860000067ab9 */ /* 0x000fe20000000a00 */
[----:B------:R-:W-:Y:S02]  /*1170*/  SHF.L.U32 R7, R8, 0x10, RZ ;  /* 0x0000001008077819 */ /* 0x000fe400000006ff */
        /* <DEDUP_REMOVED lines=9> */
.L_x_856:
[----:B------:R-:W-:Y:S05]  /*1210*/  BSYNC B0 ;  /* 0x0000000000007941 */ /* 0x000fea0003800000 */
.L_x_855:
[----:B------:R-:W-:Y:S04]  /*1220*/  BSSY B0, `(.L_x_857) ;  /* 0x000000e000007945 */ /* 0x000fe80003800000 */
[----:B------:R-:W-:Y:S05]  /*1230*/  @P1 BRA `(.L_x_858) ;  /* 0x0000000000301947 */ /* 0x000fea0003800000 */
        /* <DEDUP_REMOVED lines=12> */
.L_x_858:
[----:B------:R-:W-:Y:S05]  /*1300*/  BSYNC B0 ;  /* 0x0000000000007941 */ /* 0x000fea0003800000 */
.L_x_857:
[----:B------:R-:W-:Y:S04]  /*1310*/  BSSY B0, `(.L_x_859) ;  /* 0x000000e000007945 */ /* 0x000fe80003800000 */
[----:B------:R-:W-:Y:S05]  /*1320*/  @P2 BRA `(.L_x_860) ;  /* 0x0000000000302947 */ /* 0x000fea0003800000 */
[----:B------:R-:W-:Y:S01]  /*1330*/  IMAD.U32 R19, R19, 0x10000, RZ ;  /* 0x0001000013137824 */ /* 0x000fe200078e00ff */
        /* <DEDUP_REMOVED lines=11> */
.L_x_860:
[----:B------:R-:W-:Y:S05]  /*13f0*/  BSYNC B0 ;  /* 0x0000000000007941 */ /* 0x000fea0003800000 */
.L_x_859:
        /* <DEDUP_REMOVED lines=14> */
.L_x_862:
[----:B------:R-:W-:Y:S05]  /*14e0*/  BSYNC B0 ;  /* 0x0000000000007941 */ /* 0x000fea0003800000 */
.L_x_861:
        /* <DEDUP_REMOVED lines=14> */
.L_x_864:
[----:B------:R-:W-:Y:S05]  /*15d0*/  BSYNC B0 ;  /* 0x0000000000007941 */ /* 0x000fea0003800000 */
.L_x_863:
[----:B------:R-:W-:Y:S01]  /*15e0*/  @!P0 MOV R3, R21 ;  /* 0x0000001500038202 */ /* 0x000fe20000000f00 */
[----:B------:R0:W-:Y:S01]  /*15f0*/  @!P0 STG.E.U16 desc[UR4][R4.64], R12 ;  /* 0x0000000c04008986 */ /* 0x0001e2000c101504 */
[----:B------:R-:W-:Y:S04]  /*1600*/  BSSY B0, `(.L_x_865) ;  /* 0x000002d000007945 */ /* 0x000fe80003800000 */
[----:B------:R-:W-:Y:S01]  /*1610*/  BSSY B1, `(.L_x_866) ;  /* 0x0000025000017945 */ /* 0x000fe20003800000 */
[----:B------:R-:W-:-:S13]  /*1620*/  ISETP.GE.AND P0, PT, R3, R2, PT ;  /* 0x000000020300720c */ /* 0x000fda0003f06270 */
[----:B0-----:R-:W-:Y:S05]  /*1630*/  @P0 BRA `(.L_x_867) ;  /* 0x0000000000300947 */ /* 0x001fea0003800000 */
[----:B------:R-:W0:Y:S01]  /*1640*/  LDC.64 R4, c[0x0][0x228] ;  /* 0x00008a00ff047b82 */ /* 0x000e220000000a00 */
[----:B------:R-:W-:Y:S01]  /*1650*/  IADD3 R15, R0, R3, RZ ;  /* 0x00000003000f7210 */ /* 0x000fe20007ffe0ff */
[----:B------:R-:W-:-:S05]  /*1660*/  VIADD R3, R3, 0x80 ;  /* 0x0000008003037836 */ /* 0x000fca0000000000 */
[----:B------:R-:W-:Y:S01]  /*1670*/  ISETP.GE.AND P0, PT, R3, R2, PT ;  /* 0x000000020300720c */ /* 0x000fe20003f06270 */
[----:B0-----:R-:W-:-:S05]  /*1680*/  IMAD.WIDE.U32 R4, R15, 0x2, R4 ;  /* 0x000000020f047825 */ /* 0x001fca00078e0004 */
[----:B------:R0:W-:Y:S07]  /*1690*/  STG.E.U16 desc[UR4][R4.64], R13 ;  /* 0x0000000d04007986 */ /* 0x0001ee000c101504 */
[----:B------:R-:W-:Y:S05]  /*16a0*/  @P0 BRA `(.L_x_868) ;  /* 0x0000000000300947 */ /* 0x000fea0003800000 */
[----:B0-----:R-:W0:Y:S01]  /*16b0*/  LDC.64 R4, c[0x0][0x228] ;  /* 0x00008a00ff047b82 */ /* 0x001e220000000a00 */
[----:B------:R-:W-:Y:S02]  /*16c0*/  IADD3 R13, R0, R3, RZ ;  /* 0x00000003000d7210 */ /* 0x000fe40007ffe0ff */
[----:B------:R-:W-:-:S03]  /*16d0*/  IADD3 R3, R3, 0x80, RZ ;  /* 0x0000008003037810 */ /* 0x000fc60007ffe0ff */
[----:B0-----:R-:W-:-:S05]  /*16e0*/  IMAD.WIDE.U32 R4, R13, 0x2, R4 ;  /* 0x000000020d047825 */ /* 0x001fca00078e0004 */
[----:B------:R0:W-:Y:S02]  /*16f0*/  STG.E.U16 desc[UR4][R4.64], R6 ;  /* 0x0000000604007986 */ /* 0x0001e4000c101504 */
.L_x_867:
[----:B------:R-:W-:-:S13]  /*1700*/  ISETP.GE.AND P0, PT, R3, R2, PT ;  /* 0x000000020300720c */ /* 0x000fda0003f06270 */
[----:B------:R-:W-:Y:S05]  /*1710*/  @P0 BRA `(.L_x_869) ;  /* 0x0000000000300947 */ /* 0x000fea0003800000 */
[----:B0-----:R-:W0:Y:S01]  /*1720*/  LDC.64 R4, c[0x0][0x228] ;  /* 0x00008a00ff047b82 */ /* 0x001e220000000a00 */
[----:B------:R-:W-:Y:S01]  /*1730*/  IADD3 R13, R0, R3, RZ ;  /* 0x00000003000d7210 */ /* 0x000fe20007ffe0ff */
[----:B------:R-:W-:-:S04]  /*1740*/  VIADD R3, R3, 0x80 ;  /* 0x0000008003037836 */ /* 0x000fc80000000000 */
[----:B0-----:R-:W-:-:S05]  /*1750*/  IMAD.WIDE.U32 R4, R13, 0x2, R4 ;  /* 0x000000020d047825 */ /* 0x001fca00078e0004 */
[----:B------:R1:W-:Y:S02]  /*1760*/  STG.E.U16 desc[UR4][R4.64], R7 ;  /* 0x0000000704007986 */ /* 0x0003e4000c101504 */
.L_x_868:
[----:B------:R-:W-:-:S13]  /*1770*/  ISETP.GE.AND P0, PT, R3, R2, PT ;  /* 0x000000020300720c */ /* 0x000fda0003f06270 */
[----:B------:R-:W-:Y:S05]  /*1780*/  @P0 BRA `(.L_x_870) ;  /* 0x0000000000340947 */ /* 0x000fea0003800000 */
[----:B01----:R-:W0:Y:S01]  /*1790*/  LDC.64 R4, c[0x0][0x228] ;  /* 0x00008a00ff047b82 */ /* 0x003e220000000a00 */
[----:B------:R-:W-:Y:S02]  /*17a0*/  IADD3 R7, R0, R3, RZ ;  /* 0x0000000300077210 */ /* 0x000fe40007ffe0ff */
[----:B------:R-:W-:-:S03]  /*17b0*/  IADD3 R3, R3, 0x80, RZ ;  /* 0x0000008003037810 */ /* 0x000fc60007ffe0ff */
[----:B0-----:R-:W-:-:S05]  /*17c0*/  IMAD.WIDE.U32 R4, R7, 0x2, R4 ;  /* 0x0000000207047825 */ /* 0x001fca00078e0004 */
[----:B------:R1:W-:Y:S02]  /*17d0*/  STG.E.U16 desc[UR4][R4.64], R8 ;  /* 0x0000000804007986 */ /* 0x0003e4000c101504 */
.L_x_869:
[----:B------:R-:W-:-:S13]  /*17e0*/  ISETP.GE.AND P0, PT, R3, R2, PT ;  /* 0x000000020300720c */ /* 0x000fda0003f06270 */
[----:B------:R-:W-:Y:S05]  /*17f0*/  @P0 BREAK B1 ;  /* 0x0000000000010942 */ /* 0x000fea0003800000 */
[----:B------:R-:W-:Y:S05]  /*1800*/  @P0 BRA `(.L_x_871) ;  /* 0x0000000000300947 */ /* 0x000fea0003800000 */
[----:B01----:R-:W0:Y:S01]  /*1810*/  LDC.64 R4, c[0x0][0x228] ;  /* 0x00008a00ff047b82 */ /* 0x003e220000000a00 */
[----:B------:R-:W-:Y:S01]  /*1820*/  IADD3 R7, R0, R3, RZ ;  /* 0x0000000300077210 */ /* 0x000fe20007ffe0ff */
[----:B------:R-:W-:-:S04]  /*1830*/  VIADD R3, R3, 0x80 ;  /* 0x0000008003037836 */ /* 0x000fc80000000000 */
[----:B0-----:R-:W-:-:S05]  /*1840*/  IMAD.WIDE.U32 R4, R7, 0x2, R4 ;  /* 0x0000000207047825 */ /* 0x001fca00078e0004 */
[----:B------:R2:W-:Y:S02]  /*1850*/  STG.E.U16 desc[UR4][R4.64], R9 ;  /* 0x0000000904007986 */ /* 0x0005e4000c101504 */
.L_x_870:
[----:B------:R-:W-:Y:S05]  /*1860*/  BSYNC B1 ;  /* 0x0000000000017941 */ /* 0x000fea0003800000 */
.L_x_866:
[----:B------:R-:W-:-:S13]  /*1870*/  ISETP.GE.AND P0, PT, R3, R2, PT ;  /* 0x000000020300720c */ /* 0x000fda0003f06270 */
[----:B012---:R-:W0:Y:S01]  /*1880*/  @!P0 LDC.64 R4, c[0x0][0x228] ;  /* 0x00008a00ff048b82 */ /* 0x007e220000000a00 */
[----:B------:R-:W-:Y:S02]  /*1890*/  @!P0 IADD3 R7, R0, R3, RZ ;  /* 0x0000000300078210 */ /* 0x000fe40007ffe0ff */
[----:B------:R-:W-:-:S03]  /*18a0*/  @!P0 IADD3 R3, R3, 0x80, RZ ;  /* 0x0000008003038810 */ /* 0x000fc60007ffe0ff */
[----:B0-----:R-:W-:-:S05]  /*18b0*/  @!P0 IMAD.WIDE.U32 R4, R7, 0x2, R4 ;  /* 0x0000000207048825 */ /* 0x001fca00078e0004 */
[----:B------:R2:W-:Y:S02]  /*18c0*/  @!P0 STG.E.U16 desc[UR4][R4.64], R10 ;  /* 0x0000000a04008986 */ /* 0x0005e4000c101504 */
.L_x_871:
[----:B------:R-:W-:Y:S05]  /*18d0*/  BSYNC B0 ;  /* 0x0000000000007941 */ /* 0x000fea0003800000 */
.L_x_865:
[----:B------:R-:W-:Y:S05]  /*18e0*/  WARPSYNC.ALL ;  /* 0x0000000000007948 */ /* 0x000fea0003800000 */
[----:B------:R-:W-:-:S13]  /*18f0*/  ISETP.GE.AND P0, PT, R3, R2, PT ;  /* 0x000000020300720c */ /* 0x000fda0003f06270 */
[----:B------:R-:W-:Y:S05]  /*1900*/  @P0 EXIT ;  /* 0x000000000000094d */ /* 0x000fea0003800000 */
[----:B012---:R-:W0:Y:S01]  /*1910*/  LDC.64 R4, c[0x0][0x228] ;  /* 0x00008a00ff047b82 */ /* 0x007e220000000a00 */
[----:B------:R-:W-:-:S05]  /*1920*/  IADD3 R3, R0, R3, RZ ;  /* 0x0000000300037210 */ /* 0x000fca0007ffe0ff */
[----:B0-----:R-:W-:-:S05]  /*1930*/  IMAD.WIDE.U32 R2, R3, 0x2, R4 ;  /* 0x0000000203027825 */ /* 0x001fca00078e0004 */
[----:B------:R-:W-:Y:S01]  /*1940*/  STG.E.U16 desc[UR4][R2.64], R11 ;  /* 0x0000000b02007986 */ /* 0x000fe2000c101504 */
[----:B------:R-:W-:Y:S05]  /*1950*/  EXIT ;  /* 0x000000000000794d */ /* 0x000fea0003800000 */
.L_x_872:
        /* <DEDUP_REMOVED lines=10> */
.L_x_7908:


//--------------------- .text._ZN2at6native29vectorized_elementwise_kernelILi4EZZZNS0_65_GLOBAL__N__cd49fe81_27_ActivationSoftplusKernel_cu_f5210f67_354524softplus_backward_kernelERNS_18TensorIteratorBaseERKN3c106ScalarES8_ENKUlvE_clEvENKUlvE2_clEvEUlNS5_8BFloat16ESB_E_St5arrayIPcLm3EEEEviT0_T1_ --------------------------
	.section	.text._ZN2at6native29vectorized_elementwise_kernelILi4EZZZNS0_65_GLOBAL__N__cd49fe81_27_ActivationSoftplusKernel_cu_f5210f67_354524softplus_backward_kernelERNS_18TensorIteratorBaseERKN3c106ScalarES8_ENKUlvE_clEvENKUlvE2_clEvEUlNS5_8BFloat16ESB_E_St5arrayIPcLm3EEEEviT0_T1_,"ax",@progbits
	.align	128
        .global         _ZN2at6native29vectorized_elementwise_kernelILi4EZZZNS0_65_GLOBAL__N__cd49fe81_27_ActivationSoftplusKernel_cu_f5210f67_354524softplus_backward_kernelERNS_18TensorIteratorBaseERKN3c106ScalarES8_ENKUlvE_clEvENKUlvE2_clEvEUlNS5_8BFloat16ESB_E_St5arrayIPcLm3EEEEviT0_T1_
        .type           _ZN2at6native29vectorized_elementwise_kernelILi4EZZZNS0_65_GLOBAL__N__cd49fe81_27_ActivationSoftplusKernel_cu_f5210f67_354524softplus_backward_kernelERNS_18TensorIteratorBaseERKN3c106ScalarES8_ENKUlvE_clEvENKUlvE2_clEvEUlNS5_8BFloat16ESB_E_St5arrayIPcLm3EEEEviT0_T1_,@function
        .size           _ZN2at6native29vectorized_elementwise_kernelILi4EZZZNS0_65_GLOBAL__N__cd49fe81_27_ActivationSoftplusKernel_cu_f5210f67_354524softplus_backward_kernelERNS_18TensorIteratorBaseERKN3c106ScalarES8_ENKUlvE_clEvENKUlvE2_clEvEUlNS5_8BFloat16ESB_E_St5arrayIPcLm3EEEEviT0_T1_,(.L_x_7909 - _ZN2at6native29vectorized_elementwise_kernelILi4EZZZNS0_65_GLOBAL__N__cd49fe81_27_ActivationSoftplusKernel_cu_f5210f67_354524softplus_backward_kernelERNS_18TensorIteratorBaseERKN3c106ScalarES8_ENKUlvE_clEvENKUlvE2_clEvEUlNS5_8BFloat16ESB_E_St5arrayIPcLm3EEEEviT0_T1_)
        .other          _ZN2at6native29vectorized_elementwise_kernelILi4EZZZNS0_65_GLOBAL__N__cd49fe81_27_ActivationSoftplusKernel_cu_f5210f67_354524softplus_backward_kernelERNS_18TensorIteratorBaseERKN3c106ScalarES8_ENKUlvE_clEvENKUlvE2_clEvEUlNS5_8BFloat16ESB_E_St5arrayIPcLm3EEEEviT0_T1_,@"STO_CUDA_ENTRY STV_DEFAULT"
_ZN2at6native29vectorized_elementwise_kernelILi4EZZZNS0_65_GLOBAL__N__cd49fe81_27_ActivationSoftplusKernel_cu_f5210f67_354524softplus_backward_kernelERNS_18TensorIteratorBaseERKN3c106ScalarES8_ENKUlvE_clEvENKUlvE2_clEvEUlNS5_8BFloat16ESB_E_St5arrayIPcLm3EEEEviT0_T1_:
.text._ZN2at6native29vectorized_elementwise_kernelILi4EZZZNS0_65_GLOBAL__N__cd49fe81_27_ActivationSoftplusKernel_cu_f5210f67_354524softplus_backward_kernelERNS_18TensorIteratorBaseERKN3c106ScalarES8_ENKUlvE_clEvENKUlvE2_clEvEUlNS5_8BFloat16ESB_E_St5arrayIPcLm3EEEEviT0_T1_:
        /* <DEDUP_REMOVED lines=14> */
[----:B------:R-:W3:Y:S04]  /*00e0*/  LDG.E.64 R10, desc[UR4][R12.64] ;  /* 0x000000040c0a7981 */ /* 0x000ee8000c1e1b00 */
[----:B------:R-:W4:Y:S01]  /*00f0*/  LDG.E.64 R2, desc[UR4][R12.64+0x400] ;  /* 0x000400040c027981 */ /* 0x000f22000c1e1b00 */
[----:B--2---:R-:W-:-:S04]  /*0100*/  IMAD.WIDE R4, R0, 0x2, R4 ;  /* 0x0000000200047825 */ /* 0x004fc800078e0204 */
[----:B------:R-:W-:-:S05]  /*0110*/  IMAD.WIDE.U32 R14, R8, 0x8, R4 ;  /* 0x00000008080e7825 */ /* 0x000fca00078e0004 */
[----:B------:R-:W2:Y:S04]  /*0120*/  LDG.E.64 R6, desc[UR4][R14.64] ;  /* 0x000000040e067981 */ /* 0x000ea8000c1e1b00 */
[----:B------:R0:W5:Y:S01]  /*0130*/  LDG.E.64 R4, desc[UR4][R14.64+0x400] ;  /* 0x000400040e047981 */ /* 0x000162000c1e1b00 */
[C---:B---3--:R-:W-:Y:S01]  /*0140*/  SHF.L.U32 R9, R10.reuse, 0x10, RZ ;  /* 0x000000100a097819 */ /* 0x048fe200000006ff */
[----:B------:R-:W-:Y:S01]  /*0150*/  IMAD.U32 R16, R11, 0x10000, RZ ;  /* 0x000100000b107824 */ /* 0x000fe200078e00ff */
[----:B------:R-:W-:Y:S02]  /*0160*/  PRMT R10, R10, 0x7632, R10 ;  /* 0x000076320a0a7816 */ /* 0x000fe4000000000a */
[----:B----4-:R-:W-:Y:S01]  /*0170*/  SHF.L.U32 R13, R3, 0x10, RZ ;  /* 0x00000010030d7819 */ /* 0x010fe200000006ff */
[----:B------:R-:W-:Y:S01]  /*0180*/  FMUL.FTZ R9, R9, UR6 ;  /* 0x0000000609097c20 */ /* 0x000fe20008410000 */
[----:B------:R-:W-:Y:S01]  /*0190*/  FMUL.FTZ R16, R16, UR6 ;  /* 0x0000000610107c20 */ /* 0x000fe20008410000 */
[----:B------:R-:W-:-:S02]  /*01a0*/  IMAD.U32 R10, R10, 0x10000, RZ ;  /* 0x000100000a0a7824 */ /* 0x000fc400078e00ff */
[----:B0-----:R-:W-:Y:S01]  /*01b0*/  FMUL.FTZ R15, R13, UR6 ;  /* 0x000000060d0f7c20 */ /* 0x001fe20008410000 */
[----:B------:R-:W-:Y:S01]  /*01c0*/  FSETP.GT.FTZ.AND P6, PT, R9, UR7, PT ;  /* 0x0000000709007c0b */ /* 0x000fe2000bfd4000 */
[----:B------:R-:W-:Y:S01]  /*01d0*/  FMUL.FTZ R14, R10, UR6 ;  /* 0x000000060a0e7c20 */ /* 0x000fe20008410000 */
[----:B------:R-:W-:Y:S02]  /*01e0*/  FSETP.GT.FTZ.AND P5, PT, R16, UR7, PT ;  /* 0x0000000710007c0b */ /* 0x000fe4000bfb4000 */
[----:B------:R-:W-:Y:S02]  /*01f0*/  FSETP.GT.FTZ.AND P1, PT, R15, UR7, PT ;  /* 0x000000070f007c0b */ /* 0x000fe4000bf34000 */
[----:B------:R-:W-:Y:S02]  /*0200*/  FSETP.GT.FTZ.AND P4, PT, R14, UR7, PT ;  /* 0x000000070e007c0b */ /* 0x000fe4000bf94000 */
[----:B--2---:R-:W-:-:S05]  /*0210*/  PRMT R24, R7, 0x7632, R24 ;  /* 0x0000763207187816 */ /* 0x004fca0000000018 */
[----:B------:R-:W-:Y:S01]  /*0220*/  @!P6 FMUL.FTZ R12, R9, 1.4426950216293334961 ;  /* 0x3fb8aa3b090ce820 */ /* 0x000fe20000410000 */
[----:B------:R-:W-:Y:S01]  /*0230*/  SHF.L.U32 R9, R2, 0x10, RZ ;  /* 0x0000001002097819 */ /* 0x000fe200000006ff */
[----:B------:R-:W-:Y:S01]  /*0240*/  @!P5 FMUL.FTZ R19, R16, 1.4426950216293334961 ;  /* 0x3fb8aa3b1013d820 */ /* 0x000fe20000410000 */
[----:B------:R-:W-:Y:S01]  /*0250*/  PRMT R2, R11, 0x7632, R2 ;  /* 0x000076320b027816 */ /* 0x000fe20000000002 */
[----:B------:R-:W-:Y:S02]  /*0260*/  @!P1 FMUL.FTZ R11, R15, 1.4426950216293334961 ;  /* 0x3fb8aa3b0f0b9820 */ /* 0x000fe40000410000 */
[----:B------:R-:W0:Y:S01]  /*0270*/  @!P6 MUFU.EX2 R12, R12 ;  /* 0x0000000c000ce308 */ /* 0x000e220000000800 */
[----:B------:R-:W-:Y:S01]  /*0280*/  FMUL.FTZ R9, R9, UR6 ;  /* 0x0000000609097c20 */ /* 0x000fe20008410000 */
[----:B------:R-:W-:Y:S01]  /*0290*/  PRMT R3, R2, 0x7632, R3 ;  /* 0x0000763202037816 */ /* 0x000fe20000000003 */
[----:B------:R-:W-:Y:S01]  /*02a0*/  @!P4 FMUL.FTZ R21, R14, 1.4426950216293334961 ;  /* 0x3fb8aa3b0e15c820 */ /* 0x000fe20000410000 */
[----:B------:R-:W-:-:S02]  /*02b0*/  SHF.L.U32 R2, R2, 0x10, RZ ;  /* 0x0000001002027819 */ /* 0x000fc400000006ff */
[----:B------:R-:W-:Y:S02]  /*02c0*/  FSETP.GT.FTZ.AND P2, PT, R9, UR7, PT ;  /* 0x0000000709007c0b */ /* 0x000fe4000bf54000 */
[C---:B------:R-:W-:Y:S01]  /*02d0*/  PRMT R16, R3.reuse, 0x7632, R16 ;  /* 0x0000763203107816 */ /* 0x040fe20000000010 */
[----:B------:R-:W-:Y:S01]  /*02e0*/  FMUL.FTZ R2, R2, UR6 ;  /* 0x0000000602027c20 */ /* 0x000fe20008410000 */
[----:B------:R-:W-:Y:S01]  /*02f0*/  SHF.L.U32 R3, R3, 0x10, RZ ;  /* 0x0000001003037819 */ /* 0x000fe200000006ff */
[----:B------:R-:W1:Y:S02]  /*0300*/  @!P4 MUFU.EX2 R21, R21 ;  /* 0x000000150015c308 */ /* 0x000e640000000800 */
[----:B------:R-:W-:Y:S01]  /*0310*/  IMAD.U32 R16, R16, 0x10000, RZ ;  /* 0x0001000010107824 */ /* 0x000fe200078e00ff */
[----:B------:R-:W-:Y:S01]  /*0320*/  FSETP.GT.FTZ.AND P3, PT, R2, UR7, PT ;  /* 0x0000000702007c0b */ /* 0x000fe2000bf74000 */
[----:B------:R-:W-:Y:S01]  /*0330*/  FMUL.FTZ R3, R3, UR6 ;  /* 0x0000000603037c20 */ /* 0x000fe20008410000 */
[----:B0-----:R-:W-:Y:S01]  /*0340*/  @!P6 FADD.FTZ R13, R12, 1 ;  /* 0x3f8000000c0de421 */ /* 0x001fe20000010000 */
[----:B------:R-:W-:-:S02]  /*0350*/  FMUL.FTZ R16, R16, UR6 ;  /* 0x0000000610107c20 */ /* 0x000fc40008410000 */
[----:B------:R-:W-:Y:S01]  /*0360*/  @!P2 FMUL.FTZ R10, R9, 1.4426950216293334961 ;  /* 0x3fb8aa3b090aa820 */ /* 0x000fe20000410000 */
[C---:B------:R-:W-:Y:S01]  /*0370*/  SHF.L.U32 R9, R6.reuse, 0x10, RZ ;  /* 0x0000001006097819 */ /* 0x040fe200000006ff */
[----:B------:R-:W0:Y:S01]  /*0380*/  @!P5 MUFU.EX2 R19, R19 ;  /* 0x000000130013d308 */ /* 0x000e220000000800 */
[----:B------:R-:W-:Y:S02]  /*0390*/  FSETP.GT.FTZ.AND P0, PT, R3, UR7, PT ;  /* 0x0000000703007c0b */ /* 0x000fe4000bf14000 */
[----:B------:R-:W-:Y:S01]  /*03a0*/  PRMT R6, R6, 0x7632, R6 ;  /* 0x0000763206067816 */ /* 0x000fe20000000006 */
[----:B------:R-:W-:Y:S02]  /*03b0*/  @!P6 FMUL.FTZ R12, R9, R12 ;  /* 0x0000000c090ce220 */ /* 0x000fe40000410000 */
[----:B------:R-:W-:Y:S01]  /*03c0*/  @!P3 FMUL.FTZ R18, R2, 1.4426950216293334961 ;  /* 0x3fb8aa3b0212b820 */ /* 0x000fe20000410000 */
[----:B-1----:R-:W-:Y:S01]  /*03d0*/  @!P4 FADD.FTZ R20, R21, 1 ;  /* 0x3f8000001514c421 */ /* 0x002fe20000010000 */
[----:B------:R-:W1:Y:S01]  /*03e0*/  @!P6 MUFU.RCP R13, R13 ;  /* 0x0000000d000de308 */ /* 0x000e620000001000 */
[----:B------:R-:W-:-:S04]  /*03f0*/  IMAD.U32 R6, R6, 0x10000, RZ ;  /* 0x0001000006067824 */ /* 0x000fc800078e00ff */
[----:B------:R-:W-:Y:S01]  /*0400*/  @!P4 FMUL.FTZ R21, R6, R21 ;  /* 0x000000150615c220 */ /* 0x000fe20000410000 */
[----:B------:R-:W-:Y:S02]  /*0410*/  @!P0 FMUL.FTZ R14, R3, 1.4426950216293334961 ;  /* 0x3fb8aa3b030e8820 */ /* 0x000fe40000410000 */
[----:B------:R-:W2:Y:S01]  /*0420*/  @!P3 MUFU.EX2 R18, R18 ;  /* 0x000000120012b308 */ /* 0x000ea20000000800 */
[----:B------:R-:W3:Y:S01]  /*0430*/  LDC.64 R2, c[0x0][0x228] ;  /* 0x00008a00ff027b82 */ /* 0x000ee20000000a00 */
[----:B0-----:R-:W-:-:S06]  /*0440*/  @!P5 FADD.FTZ R23, R19, 1 ;  /* 0x3f8000001317d421 */ /* 0x001fcc0000010000 */
[----:B------:R-:W0:Y:S01]  /*0450*/  @!P2 MUFU.EX2 R10, R10 ;  /* 0x0000000a000aa308 */ /* 0x000e220000000800 */
[----:B-1----:R-:W-:Y:S01]  /*0460*/  @!P6 FMUL.FTZ R9, R12, R13 ;  /* 0x0000000d0c09e220 */ /* 0x002fe20000410000 */
[----:B------:R-:W-:-:S06]  /*0470*/  FSETP.GT.FTZ.AND P6, PT, R16, UR7, PT ;  /* 0x0000000710007c0b */ /* 0x000fcc000bfd4000 */
[----:B------:R-:W1:Y:S01]  /*0480*/  @!P1 MUFU.EX2 R11, R11 ;  /* 0x0000000b000b9308 */ /* 0x000e620000000800 */
[----:B--2---:R-:W-:-:S06]  /*0490*/  @!P3 FADD.FTZ R22, R18, 1 ;  /* 0x3f8000001216b421 */ /* 0x004fcc0000010000 */
[----:B------:R-:W-:Y:S01]  /*04a0*/  @!P6 FMUL.FTZ R13, R16, 1.4426950216293334961 ;  /* 0x3fb8aa3b100de820 */ /* 0x000fe20000410000 */
[----:B------:R-:W2:Y:S01]  /*04b0*/  @!P0 MUFU.EX2 R14, R14 ;  /* 0x0000000e000e8308 */ /* 0x000ea20000000800 */
[----:B------:R-:W-:Y:S01]  /*04c0*/  SHF.L.U32 R16, R7, 0x10, RZ ;  /* 0x0000001007107819 */ /* 0x000fe200000006ff */
[----:B0-----:R-:W-:Y:S01]  /*04d0*/  @!P2 FADD.FTZ R12, R10, 1 ;  /* 0x3f8000000a0ca421 */ /* 0x001fe20000010000 */
[----:B------:R-:W-:Y:S01]  /*04e0*/  SHF.L.U32 R7, R24, 0x10, RZ ;  /* 0x0000001018077819 */ /* 0x000fe200000006ff */
[----:B---3--:R-:W-:-:S04]  /*04f0*/  IMAD.WIDE.U32 R2, R0, 0x2, R2 ;  /* 0x0000000200027825 */ /* 0x008fc800078e0002 */
[----:B------:R-:W-:Y:S01]  /*0500*/  @!P5 FMUL.FTZ R24, R16, R19 ;  /* 0x000000131018d220 */ /* 0x000fe20000410000 */
[----:B------:R-:W0:Y:S01]  /*0510*/  @!P6 MUFU.EX2 R13, R13 ;  /* 0x0000000d000de308 */ /* 0x000e220000000800 */
[----:B-1----:R-:W-:Y:S01]  /*0520*/  @!P1 FADD.FTZ R15, R11, 1 ;  /* 0x3f8000000b0f9421 */ /* 0x002fe20000010000 */
[----:B------:R-:W-:Y:S01]  /*0530*/  @!P3 FMUL.FTZ R19, R7, R18 ;  /* 0x000000120713b220 */ /* 0x000fe20000410000 */
[----:B------:R-:W-:-:S05]  /*0540*/  IMAD.WIDE R2, R8, 0x8, R2 ;  /* 0x0000000808027825 */ /* 0x000fca00078e0202 */
[----:B------:R-:W1:Y:S01]  /*0550*/  @!P4 MUFU.RCP R20, R20 ;  /* 0x000000140014c308 */ /* 0x000e620000001000 */
[----:B--2---:R-:W-:-:S07]  /*0560*/  @!P0 FADD.FTZ R17, R14, 1 ;  /* 0x3f8000000e118421 */ /* 0x004fce0000010000 */
[----:B------:R-:W2:Y:S01]  /*0570*/  @!P3 MUFU.RCP R22, R22 ;  /* 0x000000160016b308 */ /* 0x000ea20000001000 */
[----:B0-----:R-:W-:-:S07]  /*0580*/  @!P6 FADD.FTZ R25, R13, 1 ;  /* 0x3f8000000d19e421 */ /* 0x001fce0000010000 */
[----:B------:R-:W0:Y:S01]  /*0590*/  @!P5 MUFU.RCP R23, R23 ;  /* 0x000000170017d308 */ /* 0x000e220000001000 */
[----:B-1----:R-:W-:Y:S01]  /*05a0*/  @!P4 FMUL.FTZ R6, R21, R20 ;  /* 0x000000141506c220 */ /* 0x002fe20000410000 */
[----:B-----5:R-:W-:Y:S02]  /*05b0*/  PRMT R21, R4, 0x7632, R21 ;  /* 0x0000763204157816 */ /* 0x020fe40000000015 */
[----:B------:R-:W-:Y:S02]  /*05c0*/  SHF.L.U32 R20, R5, 0x10, RZ ;  /* 0x0000001005147819 */ /* 0x000fe400000006ff */
[----:B------:R-:W-:Y:S02]  /*05d0*/  F2FP.BF16.F32.PACK_AB R6, R6, R9 ;  /* 0x000000090606723e */ /* 0x000fe400000010ff */
[----:B------:R-:W1:Y:S01]  /*05e0*/  @!P2 MUFU.RCP R12, R12 ;  /* 0x0000000c000ca308 */ /* 0x000e620000001000 */
[----:B--2---:R-:W-:Y:S01]  /*05f0*/  @!P3 FMUL.FTZ R7, R19, R22 ;  /* 0x000000161307b220 */ /* 0x004fe20000410000 */
[----:B------:R-:W-:Y:S01]  /*0600*/  PRMT R22, R5, 0x7632, R22 ;  /* 0x0000763205167816 */ /* 0x000fe20000000016 */
[----:B------:R-:W-:Y:S01]  /*0610*/  IMAD.U32 R5, R21, 0x10000, RZ ;  /* 0x0001000015057824 */ /* 0x000fe200078e00ff */
[----:B------:R-:W-:Y:S01]  /*0620*/  SHF.L.U32 R19, R4, 0x10, RZ ;  /* 0x0000001004137819 */ /* 0x000fe200000006ff */
[----:B------:R-:W-:Y:S01]  /*0630*/  @!P1 FMUL.FTZ R0, R20, R11 ;  /* 0x0000000b14009220 */ /* 0x000fe20000410000 */
[----:B------:R-:W-:Y:S01]  /*0640*/  SHF.L.U32 R4, R22, 0x10, RZ ;  /* 0x0000001016047819 */ /* 0x000fe200000006ff */
[----:B------:R-:W-:Y:S01]  /*0650*/  @!P0 FMUL.FTZ R14, R5, R14 ;  /* 0x0000000e050e8220 */ /* 0x000fe20000410000 */
[----:B------:R-:W2:Y:S01]  /*0660*/  @!P1 MUFU.RCP R15, R15 ;  /* 0x0000000f000f9308 */ /* 0x000ea20000001000 */
[----:B------:R-:W-:Y:S01]  /*0670*/  @!P2 FMUL.FTZ R21, R19, R10 ;  /* 0x0000000a1315a220 */ /* 0x000fe20000410000 */
[----:B0-----:R-:W-:Y:S01]  /*0680*/  @!P5 FMUL.FTZ R16, R24, R23 ;  /* 0x000000171810d220 */ /* 0x001fe20000410000 */
[----:B------:R-:W-:-:S04]  /*0690*/  @!P6 FMUL.FTZ R13, R4, R13 ;  /* 0x0000000d040de220 */ /* 0x000fc80000410000 */
[----:B------:R-:W-:Y:S01]  /*06a0*/  F2FP.BF16.F32.PACK_AB R7, R7, R16 ;  /* 0x000000100707723e */ /* 0x000fe200000010ff */
[----:B------:R-:W0:Y:S01]  /*06b0*/  @!P0 MUFU.RCP R17, R17 ;  /* 0x0000001100118308 */ /* 0x000e220000001000 */
[----:B-1----:R-:W-:-:S03]  /*06c0*/  @!P2 FMUL.FTZ R19, R21, R12 ;  /* 0x0000000c1513a220 */ /* 0x002fc60000410000 */
[----:B------:R-:W-:Y:S04]  /*06d0*/  STG.E.64 desc[UR4][R2.64], R6 ;  /* 0x0000000602007986 */ /* 0x000fe8000c101b04 */
[----:B------:R-:W1:Y:S01]  /*06e0*/  @!P6 MUFU.RCP R18, R25 ;  /* 0x000000190012e308 */ /* 0x000e620000001000 */
[----:B--2---:R-:W-:Y:S01]  /*06f0*/  @!P1 FMUL.FTZ R20, R0, R15 ;  /* 0x0000000f00149220 */ /* 0x004fe20000410000 */
[----:B0-----:R-:W-:-:S05]  /*0700*/  @!P0 FMUL.FTZ R5, R14, R17 ;  /* 0x000000110e058220 */ /* 0x001fca0000410000 */
[----:B------:R-:W-:Y:S01]  /*0710*/  F2FP.BF16.F32.PACK_AB R8, R5, R19 ;  /* 0x000000130508723e */ /* 0x000fe200000010ff */
[----:B-1----:R-:W-:-:S05]  /*0720*/  @!P6 FMUL.FTZ R4, R13, R18 ;  /* 0x000000120d04e220 */ /* 0x002fca0000410000 */
[----:B------:R-:W-:-:S05]  /*0730*/  F2FP.BF16.F32.PACK_AB R9, R4, R20 ;  /* 0x000000140409723e */ /* 0x000fca00000010ff */
[----:B------:R-:W-:Y:S01]  /*0740*/  STG.E.64 desc[UR4][R2.64+0x400], R8 ;  /* 0x0004000802007986 */ /* 0x000fe2000c101b04 */
[----:B------:R-:W-:Y:S05]  /*0750*/  EXIT ;  /* 0x000000000000794d */ /* 0x000fea0003800000 */
.L_x_873:
        /* <DEDUP_REMOVED lines=105> */
.L_x_875:
[----:B------:R-:W-:Y:S05]  /*0df0*/  BSYNC B0 ;  /* 0x0000000000007941 */ /* 0x000fea0003800000 */
.L_x_874:
        /* <DEDUP_REMOVED lines=14> */
.L_x_877:
[----:B------:R-:W-:Y:S05]  /*0ee0*/  BSYNC B0 ;  /* 0x0000000000007941 */ /* 0x000fea0003800000 */
.L_x_876:
        /* <DEDUP_REMOVED lines=29> */
.L_x_879:
[----:B------:R-:W-:Y:S05]  /*10c0*/  BSYNC B0 ;  /* 0x0000000000007941 */ /* 0x000fea0003800000 */
.L_x_878:
        /* <DEDUP_REMOVED lines=14> */
.L_x_881:
[----:B------:R-:W-:Y:S05]  /*11b0*/  BSYNC B0 ;  /* 0x0000000000007941 */ /* 0x000fea0003800000 */
.L_x_880:
        /* <DEDUP_REMOVED lines=14> */
.L_x_883:
[----:B------:R-:W-:Y:S05]  /*12a0*/  BSYNC B0 ;  /* 0x0000000000007941 */ /* 0x000fea0003800000 */
.L_x_882:
        /* <DEDUP_REMOVED lines=14> */
.L_x_885:
[----:B------:R-:W-:Y:S05]  /*1390*/  BSYNC B0 ;  /* 0x0000000000007941 */ /* 0x000fea0003800000 */
.L_x_884:
        /* <DEDUP_REMOVED lines=14> */
.L_x_887:
[----:B------:R-:W-:Y:S05]  /*1480*/  BSYNC B0 ;  /* 0x0000000000007941 */ /* 0x000fea0003800000 */
.L_x_886:
        /* <DEDUP_REMOVED lines=14> */
.L_x_889:
[----:B------:R-:W-:Y:S05]  /*1570*/  BSYNC B0 ;  /* 0x0000000000007941 */ /* 0x000fea0003800000 */
.L_x_888:
        /* <DEDUP_REMOVED lines=18> */
.L_x_892:
[----:B------:R-:W-:-:S13]  /*16a0*/  ISETP.GE.AND P0, PT, R3, R2, PT ;  /* 0x000000020300720c */ /* 0x000fda0003f06270 */
[----:B------:R-:W-:Y:S05]  /*16b0*/  @P0 BRA `(.L_x_894) ;  /* 0x0000000000300947 */ /* 0x000fea0003800000 */
[----:B0-----:R-:W0:Y:S01]  /*16c0*/  LDC.64 R4, c[0x0][0x228] ;  /* 0x00008a00ff047b82 */ /* 0x001e220000000a00 */
[----:B------:R-:W-:Y:S01]  /*16d0*/  IADD3 R13, R0, R3, RZ ;  /* 0x00000003000d7210 */ /* 0x000fe20007ffe0ff */
[----:B------:R-:W-:-:S04]  /*16e0*/  VIADD R3, R3, 0x80 ;  /* 0x0000008003037836 */ /* 0x000fc80000000000 */
[----:B0-----:R-:W-:-:S05]  /*16f0*/  IMAD.WIDE.U32 R4, R13, 0x2, R4 ;  /* 0x000000020d047825 */ /* 0x001fca00078e0004 */
[----:B------:R1:W-:Y:S02]  /*1700*/  STG.E.U16 desc[UR4][R4.64], R7 ;  /* 0x0000000704007986 */ /* 0x0003e4000c101504 */
.L_x_893:
[----:B------:R-:W-:-:S13]  /*1710*/  ISETP.GE.AND P0, PT, R3, R2, PT ;  /* 0x000000020300720c */ /* 0x000fda0003f06270 */
[----:B------:R-:W-:Y:S05]  /*1720*/  @P0 BRA `(.L_x_895) ;  /* 0x0000000000340947 */ /* 0x000fea0003800000 */
[----:B01----:R-:W0:Y:S01]  /*1730*/  LDC.64 R4, c[0x0][0x228] ;  /* 0x00008a00ff047b82 */ /* 0x003e220000000a00 */
[----:B------:R-:W-:Y:S02]  /*1740*/  IADD3 R7, R0, R3, RZ ;  /* 0x0000000300077210 */ /* 0x000fe40007ffe0ff */
[----:B------:R-:W-:-:S03]  /*1750*/  IADD3 R3, R3, 0x80, RZ ;  /* 0x0000008003037810 */ /* 0x000fc60007ffe0ff */
[----:B0-----:R-:W-:-:S05]  /*1760*/  IMAD.WIDE.U32 R4, R7, 0x2, R4 ;  /* 0x0000000207047825 */ /* 0x001fca00078e0004 */
[----:B------:R1:W-:Y:S02]  /*1770*/  STG.E.U16 desc[UR4][R4.64], R8 ;  /* 0x0000000804007986 */ /* 0x0003e4000c101504 */
.L_x_894:
        /* <DEDUP_REMOVED lines=8> */
.L_x_895:
[----:B------:R-:W-:Y:S05]  /*1800*/  BSYNC B1 ;  /* 0x0000000000017941 */ /* 0x000fea0003800000 */
.L_x_891:
[----:B------:R-:W-:-:S13]  /*1810*/  ISETP.GE.AND P0, PT, R3, R2, PT ;  /* 0x000000020300720c */ /* 0x000fda0003f06270 */
[----:B012---:R-:W0:Y:S01]  /*1820*/  @!P0 LDC.64 R4, c[0x0][0x228] ;  /* 0x00008a00ff048b82 */ /* 0x007e220000000a00 */
[----:B------:R-:W-:Y:S02]  /*1830*/  @!P0 IADD3 R7, R0, R3, RZ ;  /* 0x0000000300078210 */ /* 0x000fe40007ffe0ff */
[----:B------:R-:W-:-:S03]  /*1840*/  @!P0 IADD3 R3, R3, 0x80, RZ ;  /* 0x0000008003038810 */ /* 0x000fc60007ffe0ff */
[----:B0-----:R-:W-:-:S05]  /*1850*/  @!P0 IMAD.WIDE.U32 R4, R7, 0x2, R4 ;  /* 0x0000000207048825 */ /* 0x001fca00078e0004 */
[----:B------:R2:W-:Y:S02]  /*1860*/  @!P0 STG.E.U16 desc[UR4][R4.64], R10 ;  /* 0x0000000a04008986 */ /* 0x0005e4000c101504 */
.L_x_896:
[----:B------:R-:W-:Y:S05]  /*1870*/  BSYNC B0 ;  /* 0x0000000000007941 */ /* 0x000fea0003800000 */
.L_x_890:
        /* <DEDUP_REMOVED lines=8> */
.L_x_897:
        /* <DEDUP_REMOVED lines=16> */
.L_x_7909:


//--------------------- .text._ZN2at6native29vectorized_elementwise_kernelILi8EZZZNS0_65_GLOBAL__N__cd49fe81_27_ActivationSoftplusKernel_cu_f5210f67_354524softplus_backward_kernelERNS_18TensorIteratorBaseERKN3c106ScalarES8_ENKUlvE_clEvENKUlvE2_clEvEUlNS5_8BFloat16ESB_E_St5arrayIPcLm3EEEEviT0_T1_ --------------------------
	.section	.text._ZN2at6native29vectorized_elementwise_kernelILi8EZZZNS0_65_GLOBAL__N__cd49fe81_27_ActivationSoftplusKernel_cu_f5210f67_354524softplus_backward_kernelERNS_18TensorIteratorBaseERKN3c106ScalarES8_ENKUlvE_clEvENKUlvE2_clEvEUlNS5_8BFloat16ESB_E_St5arrayIPcLm3EEEEviT0_T1_,"ax",@progbits
	.align	128
        .global         _ZN2at6native29vectorized_elementwise_kernelILi8EZZZNS0_65_GLOBAL__N__cd49fe81_27_ActivationSoftplusKernel_cu_f5210f67_354524softplus_backward_kernelERNS_18TensorIteratorBaseERKN3c106ScalarES8_ENKUlvE_clEvENKUlvE2_clEvEUlNS5_8BFloat16ESB_E_St5arrayIPcLm3EEEEviT0_T1_
        .type           _ZN2at6native29vectorized_elementwise_kernelILi8EZZZNS0_65_GLOBAL__N__cd49fe81_27_ActivationSoftplusKernel_cu_f5210f67_354524softplus_backward_kernelERNS_18TensorIteratorBaseERKN3c106ScalarES8_ENKUlvE_clEvENKUlvE2_clEvEUlNS5_8BFloat16ESB_E_St5arrayIPcLm3EEEEviT0_T1_,@function
        .size           _ZN2at6native29vectorized_elementwise_kernelILi8EZZZNS0_65_GLOBAL__N__cd49fe81_27_ActivationSoftplusKernel_cu_f5210f67_354524softplus_backward_kernelERNS_18TensorIteratorBaseERKN3c106ScalarES8_ENKUlvE_clEvENKUlvE2_clEvEUlNS5_8BFloat16ESB_E_St5arrayIPcLm3EEEEviT0_T1_,(.L_x_7910 - _ZN2at6native29vectorized_elementwise_kernelILi8EZZZNS0_65_GLOBAL__N__cd49fe81_27_ActivationSoftplusKernel_cu_f5210f67_354524softplus_backward_kernelERNS_18TensorIteratorBaseERKN3c106ScalarES8_ENKUlvE_clEvENKUlvE2_clEvEUlNS5_8BFloat16ESB_E_St5arrayIPcLm3EEEEviT0_T1_)
        .other          _ZN2at6native29vectorized_elementwise_kernelILi8EZZZNS0_65_GLOBAL__N__cd49fe81_27_ActivationSoftplusKernel_cu_f5210f67_354524softplus_backward_kernelERNS_18TensorIteratorBaseERKN3c106ScalarES8_ENKUlvE_clEvENKUlvE2_clEvEUlNS5_8BFloat16ESB_E_St5arrayIPcLm3EEEEviT0_T1_,@"STO_CUDA_ENTRY STV_DEFAULT"
_ZN2at6native29vectorized_elementwise_kernelILi8EZZZNS0_65_GLOBAL__N__cd49fe81_27_ActivationSoftplusKernel_cu_f5210f67_354524softplus_backward_kernelERNS_18TensorIteratorBaseERKN3c106ScalarES8_ENKUlvE_clEvENKUlvE2_clEvEUlNS5_8BFloat16ESB_E_St5arrayIPcLm3EEEEviT0_T1_:
.text._ZN2at6native29vectorized_elementwise_kernelILi8EZZZNS0_65_GLOBAL__N__cd49fe81_27_ActivationSoftplusKernel_cu_f5210f67_354524softplus_backward_kernelERNS_18TensorIteratorBaseERKN3c106ScalarES8_ENKUlvE_clEvENKUlvE2_clEvEUlNS5_8BFloat16ESB_E_St5arrayIPcLm3EEEEviT0_T1_:
        /* <DEDUP_REMOVED lines=10> */
[----:B------:R-:W-:Y:S01]  /*00a0*/  ULDC.64 UR6, c[0x0][0x218] ;  /* 0x0000860000067ab9 */ /* 0x000fe20000000a00 */
[----:B-1----:R-:W-:-:S04]  /*00b0*/  IMAD.WIDE R2, R0, 0x2, R2 ;  /* 0x0000000200027825 */ /* 0x002fc800078e0202 */
[----:B0-----:R-:W-:Y:S02]  /*00c0*/  IMAD.WIDE.U32 R12, R8, 0x10, R2 ;  /* 0x00000010080c7825 */ /* 0x001fe400078e0002 */
[----:B------:R-:W0:Y:S04]  /*00d0*/  LDC.64 R2, c[0x0][0x230] ;  /* 0x00008c00ff027b82 */ /* 0x000e280000000a00 */
[----:B------:R-:W2:Y:S01]  /*00e0*/  LDG.E.128 R12, desc[UR4][R12.64] ;  /* 0x000000040c0c7981 */ /* 0x000ea2000c1e1d00 */
[----:B0-----:R-:W-:-:S04]  /*00f0*/  IMAD.WIDE R2, R0, 0x2, R2 ;  /* 0x0000000200027825 */ /* 0x001fc800078e0202 */
[----:B------:R-:W-:-:S06]  /*0100*/  IMAD.WIDE.U32 R4, R8, 0x10, R2 ;  /* 0x0000001008047825 */ /* 0x000fcc00078e0002 */
[----:B------:R-:W3:Y:S01]  /*0110*/  LDG.E.128 R4, desc[UR4][R4.64] ;  /* 0x0000000404047981 */ /* 0x000ee2000c1e1d00 */
[C---:B--2---:R-:W-:Y:S01]  /*0120*/  SHF.L.U32 R2, R12.reuse, 0x10, RZ ;  /* 0x000000100c027819 */ /* 0x044fe200000006ff */
[C---:B------:R-:W-:Y:S01]  /*0130*/  IMAD.U32 R3, R13.reuse, 0x10000, RZ ;  /* 0x000100000d037824 */ /* 0x040fe200078e00ff */
[----:B------:R-:W-:Y:S02]  /*0140*/  PRMT R12, R12, 0x7632, R12 ;  /* 0x000076320c0c7816 */ /* 0x000fe4000000000c */
[----:B------:R-:W-:Y:S01]  /*0150*/  PRMT R13, R13, 0x7632, R13 ;  /* 0x000076320d0d7816 */ /* 0x000fe2000000000d */
[----:B------:R-:W-:Y:S01]  /*0160*/  FMUL.FTZ R2, R2, UR6 ;  /* 0x0000000602027c20 */ /* 0x000fe20008410000 */
[----:B------:R-:W-:Y:S01]  /*0170*/  FMUL.FTZ R9, R3, UR6 ;  /* 0x0000000603097c20 */ /* 0x000fe20008410000 */
[----:B------:R-:W-:Y:S01]  /*0180*/  IMAD.U32 R12, R12, 0x10000, RZ ;  /* 0x000100000c0c7824 */ /* 0x000fe200078e00ff */
[----:B------:R-:W-:Y:S02]  /*0190*/  SHF.L.U32 R13, R13, 0x10, RZ ;  /* 0x000000100d0d7819 */ /* 0x000fe400000006ff */
[----:B------:R-:W-:-:S02]  /*01a0*/  FSETP.GT.FTZ.AND P6, PT, R2, UR7, PT ;  /* 0x0000000702007c0b */ /* 0x000fc4000bfd4000 */
[----:B------:R-:W-:-:S11]  /*01b0*/  FSETP.GT.FTZ.AND P5, PT, R9, UR7, PT ;  /* 0x0000000709007c0b */ /* 0x000fd6000bfb4000 */
[----:B------:R-:W-:Y:S01]  /*01c0*/  @!P6 FMUL.FTZ R3, R2, 1.4426950216293334961 ;  /* 0x3fb8aa3b0203e820 */ /* 0x000fe20000410000 */
[C---:B------:R-:W-:Y:S01]  /*01d0*/  SHF.L.U32 R2, R14.reuse, 0x10, RZ ;  /* 0x000000100e027819 */ /* 0x040fe200000006ff */
[----:B------:R-:W-:Y:S01]  /*01e0*/  @!P5 FMUL.FTZ R10, R9, 1.4426950216293334961 ;  /* 0x3fb8aa3b090ad820 */ /* 0x000fe20000410000 */
[----:B------:R-:W-:Y:S01]  /*01f0*/  PRMT R14, R14, 0x7632, R14 ;  /* 0x000076320e0e7816 */ /* 0x000fe2000000000e */
[----:B------:R-:W-:Y:S02]  /*0200*/  FMUL.FTZ R9, R12, UR6 ;  /* 0x000000060c097c20 */ /* 0x000fe40008410000 */
[----:B------:R-:W0:Y:S01]  /*0210*/  @!P6 MUFU.EX2 R3, R3 ;  /* 0x000000030003e308 */ /* 0x000e220000000800 */
[----:B------:R-:W-:Y:S01]  /*0220*/  FMUL.FTZ R11, R2, UR6 ;  /* 0x00000006020b7c20 */ /* 0x000fe20008410000 */
[C---:B------:R-:W-:Y:S02]  /*0230*/  SHF.L.U32 R2, R15.reuse, 0x10, RZ ;  /* 0x000000100f027819 */ /* 0x040fe400000006ff */
[----:B------:R-:W-:-:S02]  /*0240*/  PRMT R15, R15, 0x7632, R15 ;  /* 0x000076320f0f7816 */ /* 0x000fc4000000000f */
[----:B------:R-:W-:Y:S01]  /*0250*/  FSETP.GT.FTZ.AND P4, PT, R11, UR7, PT ;  /* 0x000000070b007c0b */ /* 0x000fe2000bf94000 */
[----:B------:R-:W-:Y:S01]  /*0260*/  FMUL.FTZ R16, R2, UR6 ;  /* 0x0000000602107c20 */ /* 0x000fe20008410000 */
[----:B------:R-:W-:Y:S01]  /*0270*/  SHF.L.U32 R14, R14, 0x10, RZ ;  /* 0x000000100e0e7819 */ /* 0x000fe200000006ff */
[----:B------:R-:W-:Y:S01]  /*0280*/  IMAD.U32 R15, R15, 0x10000, RZ ;  /* 0x000100000f0f7824 */ /* 0x000fe200078e00ff */
[----:B---3--:R-:W-:Y:S01]  /*0290*/  SHF.L.U32 R12, R4, 0x10, RZ ;  /* 0x00000010040c7819 */ /* 0x008fe200000006ff */
[----:B------:R-:W1:Y:S01]  /*02a0*/  @!P5 MUFU.EX2 R10, R10 ;  /* 0x0000000a000ad308 */ /* 0x000e620000000800 */
[----:B------:R-:W-:Y:S01]  /*02b0*/  FSETP.GT.FTZ.AND P3, PT, R16, UR7, PT ;  /* 0x0000000710007c0b */ /* 0x000fe2000bf74000 */
[----:B------:R-:W-:Y:S01]  /*02c0*/  FMUL.FTZ R14, R14, UR6 ;  /* 0x000000060e0e7c20 */ /* 0x000fe20008410000 */
[----:B------:R-:W-:Y:S01]  /*02d0*/  FMUL.FTZ R15, R15, UR6 ;  /* 0x000000060f0f7c20 */ /* 0x000fe20008410000 */
[----:B------:R-:W-:Y:S01]  /*02e0*/  FSETP.GT.FTZ.AND P2, PT, R9, UR7, PT ;  /* 0x0000000709007c0b */ /* 0x000fe2000bf54000 */
[----:B0-----:R-:W-:Y:S01]  /*02f0*/  @!P6 FADD.FTZ R2, R3, 1 ;  /* 0x3f8000000302e421 */ /* 0x001fe20000010000 */
[----:B------:R-:W-:-:S02]  /*0300*/  @!P6 FMUL.FTZ R3, R12, R3 ;  /* 0x000000030c03e220 */ /* 0x000fc40000410000 */
[----:B------:R-:W-:Y:S01]  /*0310*/  @!P4 FMUL.FTZ R21, R11, 1.4426950216293334961 ;  /* 0x3fb8aa3b0b15c820 */ /* 0x000fe20000410000 */
[----:B------:R-:W-:Y:S01]  /*0320*/  FMUL.FTZ R11, R13, UR6 ;  /* 0x000000060d0b7c20 */ /* 0x000fe20008410000 */
[----:B------:R-:W-:Y:S01]  /*0330*/  FSETP.GT.FTZ.AND P0, PT, R14, UR7, PT ;  /* 0x000000070e007c0b */ /* 0x000fe2000bf14000 */
[----:B------:R-:W0:Y:S03]  /*0340*/  @!P6 MUFU.RCP R2, R2 ;  /* 0x000000020002e308 */ /* 0x000e260000001000 */
[----:B------:R-:W-:Y:S01]  /*0350*/  FSETP.GT.FTZ.AND P1, PT, R11, UR7, PT ;  /* 0x000000070b007c0b */ /* 0x000fe2000bf34000 */
[----:B------:R-:W-:Y:S02]  /*0360*/  @!P3 FMUL.FTZ R20, R16, 1.4426950216293334961 ;  /* 0x3fb8aa3b1014b820 */ /* 0x000fe40000410000 */
[----:B------:R-:W-:Y:S01]  /*0370*/  @!P2 FMUL.FTZ R13, R9, 1.4426950216293334961 ;  /* 0x3fb8aa3b090da820 */ /* 0x000fe20000410000 */
[----:B-1----:R-:W-:Y:S01]  /*0380*/  @!P5 FADD.FTZ R9, R10, 1 ;  /* 0x3f8000000a09d421 */ /* 0x002fe20000010000 */
[----:B------:R-:W1:Y:S04]  /*0390*/  @!P4 MUFU.EX2 R21, R21 ;  /* 0x000000150015c308 */ /* 0x000e680000000800 */
[----:B------:R-:W-:-:S04]  /*03a0*/  @!P0 FMUL.FTZ R16, R14, 1.4426950216293334961 ;  /* 0x3fb8aa3b0e108820 */ /* 0x000fc80000410000 */
[----:B------:R-:W-:Y:S01]  /*03b0*/  @!P1 FMUL.FTZ R18, R11, 1.4426950216293334961 ;  /* 0x3fb8aa3b0b129820 */ /* 0x000fe20000410000 */
[----:B------:R-:W2:Y:S01]  /*03c0*/  @!P3 MUFU.EX2 R20, R20 ;  /* 0x000000140014b308 */ /* 0x000ea20000000800 */
[----:B0-----:R-:W-:Y:S01]  /*03d0*/  @!P6 FMUL.FTZ R12, R3, R2 ;  /* 0x00000002030ce220 */ /* 0x001fe20000410000 */
[----:B------:R-:W-:Y:S01]  /*03e0*/  FSETP.GT.FTZ.AND P6, PT, R15, UR7, PT ;  /* 0x000000070f007c0b */ /* 0x000fe2000bfd4000 */
[----:B------:R-:W0:Y:S01]  /*03f0*/  LDC.64 R2, c[0x0][0x228] ;  /* 0x00008a00ff027b82 */ /* 0x000e220000000a00 */
[----:B------:R-:W-:Y:S02]  /*0400*/  SHF.L.U32 R11, R5, 0x10, RZ ;  /* 0x00000010050b7819 */ /* 0x000fe400000006ff */
[----:B------:R-:W-:Y:S02]  /*0410*/  PRMT R5, R4, 0x7632, R5 ;  /* 0x0000763204057816 */ /* 0x000fe40000000005 */
[----:B------:R-:W3:Y:S01]  /*0420*/  @!P2 MUFU.EX2 R13, R13 ;  /* 0x0000000d000da308 */ /* 0x000ee20000000800 */
[----:B-1----:R-:W-:Y:S01]  /*0430*/  @!P4 FADD.FTZ R22, R21, 1 ;  /* 0x3f8000001516c421 */ /* 0x002fe20000010000 */
[----:B------:R-:W-:-:S05]  /*0440*/  @!P5 FMUL.FTZ R10, R11, R10 ;  /* 0x0000000a0b0ad220 */ /* 0x000fca0000410000 */
[----:B------:R-:W-:Y:S01]  /*0450*/  @!P6 FMUL.FTZ R15, R15, 1.4426950216293334961 ;  /* 0x3fb8aa3b0f0fe820 */ /* 0x000fe20000410000 */
[----:B------:R-:W1:Y:S01]  /*0460*/  @!P1 MUFU.EX2 R18, R18 ;  /* 0x0000001200129308 */ /* 0x000e620000000800 */
[----:B--2---:R-:W-:-:S07]  /*0470*/  @!P3 FADD.FTZ R23, R20, 1 ;  /* 0x3f8000001417b421 */ /* 0x004fce0000010000 */
[----:B------:R-:W2:Y:S01]  /*0480*/  @!P0 MUFU.EX2 R16, R16 ;  /* 0x0000001000108308 */ /* 0x000ea20000000800 */
[----:B---3--:R-:W-:Y:S01]  /*0490*/  @!P2 FADD.FTZ R14, R13, 1 ;  /* 0x3f8000000d0ea421 */ /* 0x008fe20000010000 */
[----:B0-----:R-:W-:-:S06]  /*04a0*/  IMAD.WIDE.U32 R2, R0, 0x2, R2 ;  /* 0x0000000200027825 */ /* 0x001fcc00078e0002 */
[----:B------:R-:W0:Y:S01]  /*04b0*/  @!P6 MUFU.EX2 R15, R15 ;  /* 0x0000000f000fe308 */ /* 0x000e220000000800 */
[----:B-1----:R-:W-:Y:S01]  /*04c0*/  @!P1 FADD.FTZ R17, R18, 1 ;  /* 0x3f80000012119421 */ /* 0x002fe20000010000 */
[----:B------:R-:W-:-:S06]  /*04d0*/  IMAD.WIDE R2, R8, 0x10, R2 ;  /* 0x0000001008027825 */ /* 0x000fcc00078e0202 */
[----:B------:R-:W1:Y:S01]  /*04e0*/  @!P5 MUFU.RCP R9, R9 ;  /* 0x000000090009d308 */ /* 0x000e620000001000 */
[----:B--2---:R-:W-:-:S07]  /*04f0*/  @!P0 FADD.FTZ R19, R16, 1 ;  /* 0x3f80000010138421 */ /* 0x004fce0000010000 */
[----:B------:R-:W2:Y:S01]  /*0500*/  @!P4 MUFU.RCP R22, R22 ;  /* 0x000000160016c308 */ /* 0x000ea20000001000 */
[----:B0-----:R-:W-:-:S07]  /*0510*/  @!P6 FADD.FTZ R4, R15, 1 ;  /* 0x3f8000000f04e421 */ /* 0x001fce0000010000 */
[----:B------:R-:W0:Y:S01]  /*0520*/  @!P3 MUFU.RCP R23, R23 ;  /* 0x000000170017b308 */ /* 0x000e220000001000 */
[----:B-1----:R-:W-:Y:S01]  /*0530*/  @!P5 FMUL.FTZ R11, R10, R9 ;  /* 0x000000090a0bd220 */ /* 0x002fe20000410000 */
[----:B------:R-:W-:Y:S01]  /*0540*/  IMAD.U32 R10, R6, 0x10000, RZ ;  /* 0x00010000060a7824 */ /* 0x000fe200078e00ff */
[----:B------:R-:W-:Y:S02]  /*0550*/  SHF.L.U32 R9, R7, 0x10, RZ ;  /* 0x0000001007097819 */ /* 0x000fe400000006ff */
[----:B------:R-:W-:Y:S01]  /*0560*/  PRMT R7, R5, 0x7632, R7 ;  /* 0x0000763205077816 */ /* 0x000fe20000000007 */
[----:B------:R-:W-:Y:S01]  /*0570*/  @!P4 FMUL.FTZ R21, R10, R21 ;  /* 0x000000150a15c220 */ /* 0x000fe20000410000 */
[----:B------:R-:W-:Y:S01]  /*0580*/  PRMT R6, R6, 0x7632, R6 ;  /* 0x0000763206067816 */ /* 0x000fe20000000006 */
[----:B------:R-:W1:Y:S01]  /*0590*/  @!P2 MUFU.RCP R14, R14 ;  /* 0x0000000e000ea308 */ /* 0x000e620000001000 */
[----:B------:R-:W-:Y:S01]  /*05a0*/  @!P3 FMUL.FTZ R24, R9, R20 ;  /* 0x000000140918b220 */ /* 0x000fe20000410000 */
[----:B------:R-:W-:Y:S01]  /*05b0*/  PRMT R20, R7, 0x7632, R20 ;  /* 0x0000763207147816 */ /* 0x000fe20000000014 */
[----:B--2---:R-:W-:Y:S01]  /*05c0*/  @!P4 FMUL.FTZ R10, R21, R22 ;  /* 0x00000016150ac220 */ /* 0x004fe20000410000 */
[----:B------:R-:W-:Y:S01]  /*05d0*/  IMAD.U32 R21, R6, 0x10000, RZ ;  /* 0x0001000006157824 */ /* 0x000fe200078e00ff */
[----:B------:R-:W-:-:S02]  /*05e0*/  SHF.L.U32 R5, R5, 0x10, RZ ;  /* 0x0000001005057819 */ /* 0x000fc400000006ff */
[----:B------:R-:W-:Y:S01]  /*05f0*/  SHF.L.U32 R7, R7, 0x10, RZ ;  /* 0x0000001007077819 */ /* 0x000fe200000006ff */
[----:B------:R-:W2:Y:S01]  /*0600*/  @!P1 MUFU.RCP R17, R17 ;  /* 0x0000001100119308 */ /* 0x000ea20000001000 */
[----:B------:R-:W-:Y:S01]  /*0610*/  SHF.L.U32 R6, R20, 0x10, RZ ;  /* 0x0000001014067819 */ /* 0x000fe200000006ff */
[----:B------:R-:W-:Y:S01]  /*0620*/  @!P2 FMUL.FTZ R13, R5, R13 ;  /* 0x0000000d050da220 */ /* 0x000fe20000410000 */
[----:B------:R-:W-:Y:S01]  /*0630*/  @!P0 FMUL.FTZ R16, R21, R16 ;  /* 0x0000001015108220 */ /* 0x000fe20000410000 */
[----:B------:R-:W-:Y:S01]  /*0640*/  @!P1 FMUL.FTZ R18, R7, R18 ;  /* 0x0000001207129220 */ /* 0x000fe20000410000 */
[----:B0-----:R-:W-:Y:S01]  /*0650*/  @!P3 FMUL.FTZ R9, R24, R23 ;  /* 0x000000171809b220 */ /* 0x001fe20000410000 */
[----:B------:R-:W-:Y:S02]  /*0660*/  @!P6 FMUL.FTZ R15, R6, R15 ;  /* 0x0000000f060fe220 */ /* 0x000fe40000410000 */
[----:B------:R-:W0:Y:S01]  /*0670*/  @!P0 MUFU.RCP R19, R19 ;  /* 0x0000001300138308 */ /* 0x000e220000001000 */
[----:B-1----:R-:W-:-:S05]  /*0680*/  @!P2 FMUL.FTZ R5, R13, R14 ;  /* 0x0000000e0d05a220 */ /* 0x002fca0000410000 */
[----:B------:R-:W-:Y:S02]  /*0690*/  F2FP.BF16.F32.PACK_AB R12, R5, R12 ;  /* 0x0000000c050c723e */ /* 0x000fe400000010ff */
[----:B------:R-:W1:Y:S01]  /*06a0*/  @!P6 MUFU.RCP R4, R4 ;  /* 0x000000040004e308 */ /* 0x000e620000001000 */
[----:B--2---:R-:W-:-:S05]  /*06b0*/  @!P1 FMUL.FTZ R7, R18, R17 ;  /* 0x0000001112079220 */ /* 0x004fca0000410000 */
[----:B------:R-:W-:Y:S01]  /*06c0*/  F2FP.BF16.F32.PACK_AB R13, R7, R11 ;  /* 0x0000000b070d723e */ /* 0x000fe200000010ff */
[----:B0-----:R-:W-:-:S05]  /*06d0*/  @!P0 FMUL.FTZ R21, R16, R19 ;  /* 0x0000001310158220 */ /* 0x001fca0000410000 */
[----:B------:R-:W-:Y:S01]  /*06e0*/  F2FP.BF16.F32.PACK_AB R14, R21, R10 ;  /* 0x0000000a150e723e */ /* 0x000fe200000010ff */
[----:B-1----:R-:W-:-:S05]  /*06f0*/  @!P6 FMUL.FTZ R6, R15, R4 ;  /* 0x000000040f06e220 */ /* 0x002fca0000410000 */
[----:B------:R-:W-:-:S05]  /*0700*/  F2FP.BF16.F32.PACK_AB R15, R6, R9 ;  /* 0x00000009060f723e */ /* 0x000fca00000010ff */
[----:B------:R-:W-:Y:S01]  /*0710*/  STG.E.128 desc[UR4][R2.64], R12 ;  /* 0x0000000c02007986 */ /* 0x000fe2000c101d04 */
[----:B------:R-:W-:Y:S05]  /*0720*/  EXIT ;  /* 0x000000000000794d */ /* 0x000fea0003800000 */
.L_x_898:
        /* <DEDUP_REMOVED lines=105> */
.L_x_900:
[----:B------:R-:W-:Y:S05]  /*0dc0*/  BSYNC B0 ;  /* 0x0000000000007941 */ /* 0x000fea0003800000 */
.L_x_899:
        /* <DEDUP_REMOVED lines=14> */
.L_x_902:
[----:B------:R-:W-:Y:S05]  /*0eb0*/  BSYNC B0 ;  /* 0x0000000000007941 */ /* 0x000fea0003800000 */
.L_x_901:
        /* <DEDUP_REMOVED lines=29> */
.L_x_904:
[----:B------:R-:W-:Y:S05]  /*1090*/  BSYNC B0 ;  /* 0x0000000000007941 */ /* 0x000fea0003800000 */
.L_x_903:
        /* <DEDUP_REMOVED lines=14> */
.L_x_906:
[----:B------:R-:W-:Y:S05]  /*1180*/  BSYNC B0 ;  /* 0x0000000000007941 */ /* 0x000fea0003800000 */
.L_x_905:
        /* <DEDUP_REMOVED lines=14> */
.L_x_908:
[----:B------:R-:W-:Y:S05]  /*1270*/  BSYNC B0 ;  /* 0x0000000000007941 */ /* 0x000fea0003800000 */
.L_x_907:
        /* <DEDUP_REMOVED lines=14> */
.L_x_910:
[----:B------:R-:W-:Y:S05]  /*1360*/  BSYNC B0 ;  /* 0x0000000000007941 */ /* 0x000fea0003800000 */
.L_x_909:
        /* <DEDUP_REMOVED lines=14> */
.L_x_912:
[----:B------:R-:W-:Y:S05]  /*1450*/  BSYNC B0 ;  /* 0x0000000000007941 */ /* 0x000fea0003800000 */
.L_x_911:
        /* <DEDUP_REMOVED lines=14> */
.L_x_914:
[----:B------:R-:W-:Y:S05]  /*1540*/  BSYNC B0 ;  /* 0x0000000000007941 */ /* 0x000fea0003800000 */
.L_x_913:
        /* <DEDUP_REMOVED lines=18> */
.L_x_917:
[----:B------:R-:W-:-:S13]  /*1670*/  ISETP.GE.AND P0, PT, R3, R2, PT ;  /* 0x000000020300720c */ /* 0x000fda0003f06270 */
[----:B------:R-:W-:Y:S05]  /*1680*/  @P0 BRA `(.L_x_919) ;  /* 0x0000000000300947 */ /* 0x000fea0003800000 */
[----:B0-----:R-:W0:Y:S01]  /*1690*/  LDC.64 R4, c[0x0][0x228] ;  /* 0x00008a00ff047b82 */ /* 0x001e220000000a00 */
[----:B------:R-:W-:Y:S01]  /*16a0*/  IADD3 R13, R0, R3, RZ ;  /* 0x00000003000d7210 */ /* 0x000fe20007ffe0ff */
[----:B------:R-:W-:-:S04]  /*16b0*/  VIADD R3, R3, 0x80 ;  /* 0x0000008003037836 */ /* 0x000fc80000000000 */
[----:B0-----:R-:W-:-:S05]  /*16c0*/  IMAD.WIDE.U32 R4, R13, 0x2, R4 ;  /* 0x000000020d047825 */ /* 0x001fca00078e0004 */
[----:B------:R1:W-:Y:S02]  /*16d0*/  STG.E.U16 desc[UR4][R4.64], R7 ;  /* 0x0000000704007986 */ /* 0x0003e4000c101504 */
.L_x_918:
[----:B------:R-:W-:-:S13]  /*16e0*/  ISETP.GE.AND P0, PT, R3, R2, PT ;  /* 0x000000020300720c */ /* 0x000fda0003f06270 */
[----:B------:R-:W-:Y:S05]  /*16f0*/  @P0 BRA `(.L_x_920) ;  /* 0x0000000000340947 */ /* 0x000fea0003800000 */
[----:B01----:R-:W0:Y:S01]  /*1700*/  LDC.64 R4, c[0x0][0x228] ;  /* 0x00008a00ff047b82 */ /* 0x003e220000000a00 */
[----:B------:R-:W-:Y:S02]  /*1710*/  IADD3 R7, R0, R3, RZ ;  /* 0x0000000300077210 */ /* 0x000fe40007ffe0ff */
[----:B------:R-:W-:-:S03]  /*1720*/  IADD3 R3, R3, 0x80, RZ ;  /* 0x0000008003037810 */ /* 0x000fc60007ffe0ff */
[----:B0-----:R-:W-:-:S05]  /*1730*/  IMAD.WIDE.U32 R4, R7, 0x2, R4 ;  /* 0x0000000207047825 */ /* 0x001fca00078e0004 */
[----:B------:R1:W-:Y:S02]  /*1740*/  STG.E.U16 desc[UR4][R4.64], R8 ;  /* 0x0000000804007986 */ /* 0x0003e4000c101504 */
.L_x_919:
        /* <DEDUP_REMOVED lines=8> */
.L_x_920:
[----:B------:R-:W-:Y:S05]  /*17d0*/  BSYNC B1 ;  /* 0x0000000000017941 */ /* 0x000fea0003800000 */
.L_x_916:
[----:B------:R-:W-:-:S13]  /*17e0*/  ISETP.GE.AND P0, PT, R3, R2, PT ;  /* 0x000000020300720c */ /* 0x000fda0003f06270 */
[----:B012---:R-:W0:Y:S01]  /*17f0*/  @!P0 LDC.64 R4, c[0x0][0x228] ;  /* 0x00008a00ff048b82 */ /* 0x007e220000000a00 */
[----:B------:R-:W-:Y:S02]  /*1800*/  @!P0 IADD3 R7, R0, R3, RZ ;  /* 0x0000000300078210 */ /* 0x000fe40007ffe0ff */
[----:B------:R-:W-:-:S03]  /*1810*/  @!P0 IADD3 R3, R3, 0x80, RZ ;  /* 0x0000008003038810 */ /* 0x000fc60007ffe0ff */
[----:B0-----:R-:W-:-:S05]  /*1820*/  @!P0 IMAD.WIDE.U32 R4, R7, 0x2, R4 ;  /* 0x0000000207048825 */ /* 0x001fca00078e0004 */
[----:B------:R2:W-:Y:S02]  /*1830*/  @!P0 STG.E.U16 desc[UR4][R4.64], R10 ;  /* 0x0000000a04008986 */ /* 0x0005e4000c101504 */
.L_x_921:
[----:B------:R-:W-:Y:S05]  /*1840*/  BSYNC B0 ;  /* 0x0000000000007941 */ /* 0x000fea0003800000 */
.L_x_915:
        /* <DEDUP_REMOVED lines=8> */
.L_x_922:
        /* <DEDUP_REMOVED lines=11> */
.L_x_7910:


//--------------------- .text._ZN2at6native18elementwise_kernelILi128ELi4EZNS0_15gpu_kernel_implIZZZNS0_65_GLOBAL__N__cd49fe81_27_ActivationSoftplusKernel_cu_f5210f67_354524softplus_backward_kernelERNS_18TensorIteratorBaseERKN3c106ScalarES9_ENKUlvE_clEvENKUlvE1_clEvEUlNS6_4HalfESC_E_EEvS5_RKT_EUliE_EEviT1_ --------------------------
	.section	.text._ZN2at6native18elementwise_kernelILi128ELi4EZNS0_15gpu_kernel_implIZZZNS0_65_GLOBAL__N__cd49fe81_27_ActivationSoftplusKernel_cu_f5210f67_354524softplus_backward_kernelERNS_18TensorIteratorBaseERKN3c106ScalarES9_ENKUlvE_clEvENKUlvE1_clEvEUlNS6_4HalfESC_E_EEvS5_RKT_EUliE_EEviT1_,"ax",@progbits
	.align	128
        .global         _ZN2at6native18elementwise_kernelILi128ELi4EZNS0_15gpu_kernel_implIZZZNS0_65_GLOBAL__N__cd49fe81_27_ActivationSoftplusKernel_cu_f5210f67_354524softplus_backward_kernelERNS_18TensorIteratorBaseERKN3c106ScalarES9_ENKUlvE_clEvENKUlvE1_clEvEUlNS6_4HalfESC_E_EEvS5_RKT_EUliE_EEviT1_
        .type           _ZN2at6native18elementwise_kernelILi128ELi4EZNS0_15gpu_kernel_implIZZZNS0_65_GLOBAL__N__cd49fe81_27_ActivationSoftplusKernel_cu_f5210f67_354524softplus_backward_kernelERNS_18TensorIteratorBaseERKN3c106ScalarES9_ENKUlvE_clEvENKUlvE1_clEvEUlNS6_4HalfESC_E_EEvS5_RKT_EUliE_EEviT1_,@function
        .size           _ZN2at6native18elementwise_kernelILi128ELi4EZNS0_15gpu_kernel_implIZZZNS0_65_GLOBAL__N__cd49fe81_27_ActivationSoftplusKernel_cu_f5210f67_354524softplus_backward_kernelERNS_18TensorIteratorBaseERKN3c106ScalarES9_ENKUlvE_clEvENKUlvE1_clEvEUlNS6_4HalfESC_E_EEvS5_RKT_EUliE_EEviT1_,(.L_x_7911 - _ZN2at6native18elementwise_kernelILi128ELi4EZNS0_15gpu_kernel_implIZZZNS0_65_GLOBAL__N__cd49fe81_27_ActivationSoftplusKernel_cu_f5210f67_354524softplus_backward_kernelERNS_18TensorIteratorBaseERKN3c106ScalarES9_ENKUlvE_clEvENKUlvE1_clEvEUlNS6_4HalfESC_E_EEvS5_RKT_EUliE_EEviT1_)
        .other          _ZN2at6native18elementwise_kernelILi128ELi4EZNS0_15gpu_kernel_implIZZZNS0_65_GLOBAL__N__cd49fe81_27_ActivationSoftplusKernel_cu_f5210f67_354524softplus_backward_kernelERNS_18TensorIteratorBaseERKN3c106ScalarES9_ENKUlvE_clEvENKUlvE1_clEvEUlNS6_4HalfESC_E_EEvS5_RKT_EUliE_EEviT1_,@"STO_CUDA_ENTRY STV_DEFAULT"
_ZN2at6native18elementwise_kernelILi128ELi4EZNS0_15gpu_kernel_implIZZZNS0_65_GLOBAL__N__cd49fe81_27_ActivationSoftplusKernel_cu_f5210f67_354524softplus_backward_kernelERNS_18TensorIteratorBaseERKN3c106ScalarES9_ENKUlvE_clEvENKUlvE1_clEvEUlNS6_4HalfESC_E_EEvS5_RKT_EUliE_EEviT1_:
.text._ZN2at6native18elementwise_kernelILi128ELi4EZNS0_15gpu_kernel_implIZZZNS0_65_GLOBAL__N__cd49fe81_27_ActivationSoftplusKernel_cu_f5210f67_354524softplus_backward_kernelERNS_18TensorIteratorBaseERKN3c106ScalarES9_ENKUlvE_clEvENKUlvE1_clEvEUlNS6_4HalfESC_E_EEvS5_RKT_EUliE_EEviT1_:
        /* <DEDUP_REMOVED lines=365> */
.L_x_925:
        /* <DEDUP_REMOVED lines=20> */
[----:B0-----:R-:W-:-:S04]  /*1810*/  F2FP.F16.F32.PACK_AB R0, RZ, R0 ;  /* 0x00000000ff00723e */ /* 0x001fc800000000ff */
[----:B------:R-:W-:Y:S01]  /*1820*/  PRMT R19, R0, 0x7610, R19 ;  /* 0x0000761000137816 */ /* 0x000fe20000000013 */
[----:B------:R-:W-:Y:S06]  /*1830*/  BRA `(.L_x_931) ;  /* 0x0000000c00d07947 */ /* 0x000fec0003800000 */
.L_x_929:
[----:B------:R-:W2:Y:S02]  /*1840*/  LDG.E.U8 R2, desc[UR36][R2.64] ;  /* 0x0000002402027981 */ /* 0x000ea4000c1e1100 */
[----:B--2---:R-:W-:-:S04]  /*1850*/  I2FP.F32.U32 R0, R2 ;  /* 0x0000000200007245 */ /* 0x004fc80000201000 */
[----:B------:R-:W-:-:S04]  /*1860*/  F2FP.F16.F32.PACK_AB R0, RZ, R0 ;  /* 0x00000000ff00723e */ /* 0x000fc800000000ff */
[----:B------:R-:W-:Y:S01]  /*1870*/  PRMT R19, R0, 0x7610, R19 ;  /* 0x0000761000137816 */ /* 0x000fe20000000013 */
[----:B------:R-:W-:Y:S06]  /*1880*/  BRA `(.L_x_931) ;  /* 0x0000000c00bc7947 */ /* 0x000fec0003800000 */
.L_x_928:
        /* <DEDUP_REMOVED lines=8> */
[----:B0-----:R-:W-:-:S04]  /*1910*/  F2FP.F16.F32.PACK_AB R0, RZ, R0 ;  /* 0x00000000ff00723e */ /* 0x001fc800000000ff */
[----:B------:R-:W-:Y:S01]  /*1920*/  PRMT R19, R0, 0x7610, R19 ;  /* 0x0000761000137816 */ /* 0x000fe20000000013 */
[----:B------:R-:W-:Y:S06]  /*1930*/  BRA `(.L_x_931) ;  /* 0x0000000c00907947 */ /* 0x000fec0003800000 */
.L_x_933:
[----:B------:R-:W2:Y:S02]  /*1940*/  LDG.E R2, desc[UR36][R2.64] ;  /* 0x0000002402027981 */ /* 0x000ea4000c1e1900 */
[----:B--2---:R-:W-:-:S04]  /*1950*/  I2FP.F32.S32 R0, R2 ;  /* 0x0000000200007245 */ /* 0x004fc80000201400 */
[----:B------:R-:W-:-:S04]  /*1960*/  F2FP.F16.F32.PACK_AB R0, RZ, R0 ;  /* 0x00000000ff00723e */ /* 0x000fc800000000ff */
[----:B------:R-:W-:Y:S01]  /*1970*/  PRMT R19, R0, 0x7610, R19 ;  /* 0x0000761000137816 */ /* 0x000fe20000000013 */
[----:B------:R-:W-:Y:S06]  /*1980*/  BRA `(.L_x_931) ;  /* 0x0000000c007c7947 */ /* 0x000fec0003800000 */
.L_x_932:
[----:B------:R-:W2:Y:S02]  /*1990*/  LDG.E.U16 R2, desc[UR36][R2.64] ;  /* 0x0000002402027981 */ /* 0x000ea4000c1e1500 */
[----:B--2---:R-:W0:Y:S02]  /*19a0*/  I2F.S16 R0, R2 ;  /* 0x0000000200007306 */ /* 0x004e240000101400 */
[----:B0-----:R-:W-:-:S04]  /*19b0*/  F2FP.F16.F32.PACK_AB R0, RZ, R0 ;  /* 0x00000000ff00723e */ /* 0x001fc800000000ff */
[----:B------:R-:W-:Y:S01]  /*19c0*/  PRMT R19, R0, 0x7610, R19 ;  /* 0x0000761000137816 */ /* 0x000fe20000000013 */
[----:B------:R-:W-:Y:S06]  /*19d0*/  BRA `(.L_x_931) ;  /* 0x0000000c00687947 */ /* 0x000fec0003800000 */
.L_x_927:
[----:B------:R-:W-:-:S13]  /*19e0*/  ISETP.GT.AND P0, PT, R4, 0x6, PT ;  /* 0x000000060400780c */ /* 0x000fda0003f04270 */
[----:B------:R-:W-:Y:S05]  /*19f0*/  @P0 BRA `(.L_x_934) ;  /* 0x0000000000240947 */ /* 0x000fea0003800000 */
[----:B------:R-:W-:-:S13]  /*1a00*/  ISETP.NE.AND P0, PT, R4, 0x5, PT ;  /* 0x000000050400780c */ /* 0x000fda0003f05270 */
[----:B------:R-:W-:Y:S05]  /*1a10*/  @!P0 BRA `(.L_x_935) ;  /* 0x0000000000148947 */ /* 0x000fea0003800000 */
[----:B------:R-:W-:-:S13]  /*1a20*/  ISETP.NE.AND P0, PT, R4, 0x6, PT ;  /* 0x000000060400780c */ /* 0x000fda0003f05270 */
[----:B------:R-:W-:Y:S05]  /*1a30*/  @P0 BRA `(.L_x_930) ;  /* 0x0000000800e40947 */ /* 0x000fea0003800000 */
[----:B------:R-:W2:Y:S02]  /*1a40*/  LDG.E R2, desc[UR36][R2.64] ;  /* 0x0000002402027981 */ /* 0x000ea4000c1e1900 */
[----:B--2---:R-:W-:Y:S01]  /*1a50*/  F2FP.F16.F32.PACK_AB R19, RZ, R2 ;  /* 0x00000002ff13723e */ /* 0x004fe200000000ff */
[----:B------:R-:W-:Y:S06]  /*1a60*/  BRA `(.L_x_931) ;  /* 0x0000000c00447947 */ /* 0x000fec0003800000 */
.L_x_935:
[----:B------:R0:W5:Y:S01]  /*1a70*/  LDG.E.U16 R19, desc[UR36][R2.64] ;  /* 0x0000002402137981 */ /* 0x000162000c1e1500 */
[----:B------:R-:W-:Y:S05]  /*1a80*/  BRA `(.L_x_931) ;  /* 0x0000000c003c7947 */ /* 0x000fea0003800000 */
.L_x_934:
[----:B------:R-:W-:-:S13]  /*1a90*/  ISETP.NE.AND P0, PT, R4, 0x7, PT ;  /* 0x000000070400780c */ /* 0x000fda0003f05270 */
[----:B------:R-:W-:Y:S05]  /*1aa0*/  @!P0 BRA `(.L_x_936) ;  /* 0x0000000000248947 */ /* 0x000fea0003800000 */
[----:B------:R-:W-:-:S13]  /*1ab0*/  ISETP.NE.AND P0, PT, R4, 0x8, PT ;  /* 0x000000080400780c */ /* 0x000fda0003f05270 */
[----:B------:R-:W-:Y:S05]  /*1ac0*/  @!P0 BRA `(.L_x_937) ;  /* 0x0000000000148947 */ /* 0x000fea0003800000 */
[----:B------:R-:W-:-:S13]  /*1ad0*/  ISETP.NE.AND P0, PT, R4, 0x9, PT ;  /* 0x000000090400780c */ /* 0x000fda0003f05270 */
[----:B------:R-:W-:Y:S05]  /*1ae0*/  @P0 BRA `(.L_x_930) ;  /* 0x0000000800b80947 */ /* 0x000fea0003800000 */
[----:B------:R-:W2:Y:S02]  /*1af0*/  LDG.E R2, desc[UR36][R2.64] ;  /* 0x0000002402027981 */ /* 0x000ea4000c1e1900 */
[----:B--2---:R-:W-:Y:S01]  /*1b00*/  F2FP.F16.F32.PACK_AB R19, RZ, R2 ;  /* 0x00000002ff13723e */ /* 0x004fe200000000ff */
[----:B------:R-:W-:Y:S06]  /*1b10*/  BRA `(.L_x_931) ;  /* 0x0000000c00187947 */ /* 0x000fec0003800000 */
.L_x_937:
[----:B------:R1:W5:Y:S01]  /*1b20*/  LDG.E.U16 R19, desc[UR36][R2.64] ;  /* 0x0000002402137981 */ /* 0x000362000c1e1500 */
[----:B------:R-:W-:Y:S05]  /*1b30*/  BRA `(.L_x_931) ;  /* 0x0000000c00107947 */ /* 0x000fea0003800000 */
.L_x_936:
[----:B------:R-:W2:Y:S01]  /*1b40*/  LDG.E.64 R2, desc[UR36][R2.64] ;  /* 0x0000002402027981 */ /* 0x000ea2000c1e1b00 */
[----:B------:R-:W-:Y:S01]  /*1b50*/  UMOV UR4, 0xf0000000 ;  /* 0xf000000000047882 */ /* 0x000fe20000000000 */
[----:B------:R-:W-:Y:S01]  /*1b60*/  UMOV UR5, 0x380fffff ;  /* 0x380fffff00057882 */ /* 0x000fe20000000000 */
[----:B--2---:R-:W0:Y:S01]  /*1b70*/  F2F.F32.F64 R0, R2 ;  /* 0x0000000200007310 */ /* 0x004e220000301000 */
[----:B------:R-:W-:-:S14]  /*1b80*/  DSETP.GEU.AND P0, PT, |R2|, UR4, PT ;  /* 0x0000000402007e2a */ /* 0x000fdc000bf0e200 */
[----:B0-----:R-:W-:-:S05]  /*1b90*/  @!P0 FMUL R0, R0, 1.175494350822287508e-38 ;  /* 0x0080000000008820 */ /* 0x001fca0000400000 */
[----:B------:R-:W-:-:S04]  /*1ba0*/  F2FP.F16.F32.PACK_AB R0, RZ, R0 ;  /* 0x00000000ff00723e */ /* 0x000fc800000000ff */
[----:B------:R-:W-:Y:S01]  /*1bb0*/  PRMT R19, R0, 0x7610, R19 ;  /* 0x0000761000137816 */ /* 0x000fe20000000013 */
[----:B------:R-:W-:Y:S06]  /*1bc0*/  BRA `(.L_x_931) ;  /* 0x0000000800ec7947 */ /* 0x000fec0003800000 */
.L_x_926:
        /* <DEDUP_REMOVED lines=11> */
[----:B------:R-:W-:-:S04]  /*1c80*/  F2FP.F16.F32.PACK_AB R0, RZ, R0 ;  /* 0x00000000ff00723e */ /* 0x000fc800000000ff */
[----:B------:R-:W-:Y:S01]  /*1c90*/  PRMT R19, R0, 0x7610, R19 ;  /* 0x0000761000137816 */ /* 0x000fe20000000013 */
[----:B------:R-:W-:Y:S06]  /*1ca0*/  BRA `(.L_x_931) ;  /* 0x0000000800b47947 */ /* 0x000fec0003800000 */
.L_x_940:
        /* <DEDUP_REMOVED lines=9> */
.L_x_939:
        /* <DEDUP_REMOVED lines=25> */
[----:B------:R-:W-:-:S04]  /*1ed0*/  F2FP.F16.F32.PACK_AB R5, RZ, R5 ;  /* 0x00000005ff05723e */ /* 0x000fc800000000ff */
[----:B------:R-:W-:Y:S01]  /*1ee0*/  PRMT R19, R5, 0x7610, R19 ;  /* 0x0000761005137816 */ /* 0x000fe20000000013 */
[----:B------:R-:W-:Y:S06]  /*1ef0*/  BRA `(.L_x_931) ;  /* 0x0000000800207947 */ /* 0x000fec0003800000 */
.L_x_942:
        /* <DEDUP_REMOVED lines=12> */
[----:B------:R-:W-:-:S04]  /*1fc0*/  F2FP.F16.F32.PACK_AB R4, RZ, R4 ;  /* 0x00000004ff04723e */ /* 0x000fc800000000ff */
[----:B------:R-:W-:Y:S01]  /*1fd0*/  PRMT R19, R4, 0x7610, R19 ;  /* 0x0000761004137816 */ /* 0x000fe20000000013 */
[----:B------:R-:W-:Y:S06]  /*1fe0*/  BRA `(.L_x_931) ;  /* 0x0000000400e47947 */ /* 0x000fec0003800000 */
.L_x_941:
[----:B------:R-:W2:Y:S02]  /*1ff0*/  LDG.E.U16 R0, desc[UR36][R2.64] ;  /* 0x0000002402007981 */ /* 0x000ea4000c1e1500 */
[----:B--2---:R-:W-:-:S05]  /*2000*/  IMAD.U32 R0, R0, 0x10000, RZ ;  /* 0x0001000000007824 */ /* 0x004fca00078e00ff */
[----:B------:R-:W-:-:S04]  /*2010*/  F2FP.F16.F32.PACK_AB R0, RZ, R0 ;  /* 0x00000000ff00723e */ /* 0x000fc800000000ff */
[----:B------:R-:W-:Y:S01]  /*2020*/  PRMT R19, R0, 0x7610, R19 ;  /* 0x0000761000137816 */ /* 0x000fe20000000013 */
[----:B------:R-:W-:Y:S06]  /*2030*/  BRA `(.L_x_931) ;  /* 0x0000000400d07947 */ /* 0x000fec0003800000 */
.L_x_938:
        /* <DEDUP_REMOVED lines=10> */
[----:B------:R-:W-:-:S04]  /*20e0*/  F2FP.F16.F32.PACK_AB R0, RZ, R0 ;  /* 0x00000000ff00723e */ /* 0x000fc800000000ff */
[----:B------:R-:W-:Y:S01]  /*20f0*/  PRMT R19, R0, 0x7610, R19 ;  /* 0x0000761000137816 */ /* 0x000fe20000000013 */
[----:B------:R-:W-:Y:S06]  /*2100*/  BRA `(.L_x_931) ;  /* 0x00000004009c7947 */ /* 0x000fec0003800000 */
.L_x_945:
        /* <DEDUP_REMOVED lines=21> */
.L_x_949:
[----:B------:R-:W-:Y:S05]  /*2260*/  BSYNC B1 ;  /* 0x0000000000017941 */ /* 0x000fea0003800000 */
.L_x_948:
[----:B------:R-:W-:Y:S01]  /*2270*/  LEA R3, R0, 0x3b800000, 0x17 ;  /* 0x3b80000000037811 */ /* 0x000fe200078eb8ff */
[----:B------:R-:W-:-:S05]  /*2280*/  IMAD.SHL.U32 R0, R2, 0x100000, RZ ;  /* 0x0010000002007824 */ /* 0x000fca00078e00ff */
[----:B------:R-:W-:-:S07]  /*2290*/  LOP3.LUT R0, R3, R0, R4, 0xfe, !PT ;  /* 0x0000000003007212 */ /* 0x000fce00078efe04 */
.L_x_947:
[----:B------:R-:W-:Y:S05]  /*22a0*/  BSYNC B0 ;  /* 0x0000000000007941 */ /* 0x000fea0003800000 */
.L_x_946:
[----:B------:R-:W-:-:S04]  /*22b0*/  F2FP.F16.F32.PACK_AB R0, RZ, R0 ;  /* 0x00000000ff00723e */ /* 0x000fc800000000ff */
[----:B------:R-:W-:Y:S01]  /*22c0*/  PRMT R19, R0, 0x7610, R19 ;  /* 0x0000761000137816 */ /* 0x000fe20000000013 */
[----:B------:R-:W-:Y:S06]  /*22d0*/  BRA `(.L_x_931) ;  /* 0x0000000400287947 */ /* 0x000fec0003800000 */
.L_x_944:
        /* <DEDUP_REMOVED lines=21> */
.L_x_953:
[----:B------:R-:W-:Y:S05]  /*2430*/  BSYNC B1 ;  /* 0x0000000000017941 */ /* 0x000fea0003800000 */
.L_x_952:
[----:B------:R-:W-:Y:S01]  /*2440*/  LEA R3, R0, 0x37800000, 0x17 ;  /* 0x3780000000037811 */ /* 0x000fe200078eb8ff */
[----:B------:R-:W-:-:S05]  /*2450*/  IMAD.SHL.U32 R0, R2, 0x200000, RZ ;  /* 0x0020000002007824 */ /* 0x000fca00078e00ff */
[----:B------:R-:W-:-:S07]  /*2460*/  LOP3.LUT R0, R3, R0, R4, 0xfe, !PT ;  /* 0x0000000003007212 */ /* 0x000fce00078efe04 */
.L_x_951:
[----:B------:R-:W-:Y:S05]  /*2470*/  BSYNC B0 ;  /* 0x0000000000007941 */ /* 0x000fea0003800000 */
.L_x_950:
[----:B------:R-:W-:-:S04]  /*2480*/  F2FP.F16.F32.PACK_AB R0, RZ, R0 ;  /* 0x00000000ff00723e */ /* 0x000fc800000000ff */
[----:B------:R-:W-:Y:S01]  /*2490*/  PRMT R19, R0, 0x7610, R19 ;  /* 0x0000761000137816 */ /* 0x000fe20000000013 */
[----:B------:R-:W-:Y:S06]  /*24a0*/  BRA `(.L_x_931) ;  /* 0x0000000000b47947 */ /* 0x000fec0003800000 */
.L_x_943:
        /* <DEDUP_REMOVED lines=14> */
.L_x_957:
[----:B------:R-:W-:Y:S05]  /*2590*/  BSYNC B0 ;  /* 0x0000000000007941 */ /* 0x000fea0003800000 */
.L_x_956:
[----:B------:R-:W-:-:S04]  /*25a0*/  F2FP.F16.F32.PACK_AB R0, RZ, R0 ;  /* 0x00000000ff00723e */ /* 0x000fc800000000ff */
[----:B------:R-:W-:Y:S01]  /*25b0*/  PRMT R19, R0, 0x7610, R19 ;  /* 0x0000761000137816 */ /* 0x000fe20000000013 */
[----:B------:R-:W-:Y:S06]  /*25c0*/  BRA `(.L_x_931) ;  /* 0x00000000006c7947 */ /* 0x000fec0003800000 */
.L_x_930:
        /* <DEDUP_REMOVED lines=16> */
.L_x_958:
[----:B------:R-:W-:Y:S01]  /*26d0*/  PRMT R19, RZ, 0x7610, R19 ;  /* 0x00007610ff137816 */ /* 0x000fe20000000013 */
[----:B------:R-:W-:Y:S06]  /*26e0*/  BRA `(.L_x_931) ;  /* 0x0000000000247947 */ /* 0x000fec0003800000 */
.L_x_955:
[----:B------:R-:W2:Y:S02]  /*26f0*/  LDG.E.64 R2, desc[UR36][R2.64] ;  /* 0x0000002402027981 */ /* 0x000ea4000c1e1b00 */
[----:B--2---:R-:W0:Y:S02]  /*2700*/  I2F.U64 R0, R2 ;  /* 0x0000000200007312 */ /* 0x004e240000301000 */
[----:B0-----:R-:W-:-:S04]  /*2710*/  F2FP.F16.F32.PACK_AB R0, RZ, R0 ;  /* 0x00000000ff00723e */ /* 0x001fc800000000ff */
[----:B------:R-:W-:Y:S01]  /*2720*/  PRMT R19, R0, 0x7610, R19 ;  /* 0x0000761000137816 */ /* 0x000fe20000000013 */
[----:B------:R-:W-:Y:S06]  /*2730*/  BRA `(.L_x_931) ;  /* 0x0000000000107947 */ /* 0x000fec0003800000 */
.L_x_954:
[----:B------:R-:W2:Y:S02]  /*2740*/  LDG.E R2, desc[UR36][R2.64] ;  /* 0x0000002402027981 */ /* 0x000ea4000c1e1900 */
[----:B--2---:R-:W-:-:S04]  /*2750*/  I2FP.F32.U32 R0, R2 ;  /* 0x0000000200007245 */ /* 0x004fc80000201000 */
[----:B------:R-:W-:-:S04]  /*2760*/  F2FP.F16.F32.PACK_AB R0, RZ, R0 ;  /* 0x00000000ff00723e */ /* 0x000fc800000000ff */
[----:B------:R-:W-:-:S07]  /*2770*/  PRMT R19, R0, 0x7610, R19 ;  /* 0x0000761000137816 */ /* 0x000fce0000000013 */
.L_x_931:
[----:B------:R-:W2:Y:S01]  /*2780*/  LDC.U8 R4, c[0x0][0x4a2] ;  /* 0x00012880ff047b82 */ /* 0x000ea20000000000 */
[----:B------:R-:W-:Y:S02]  /*2790*/  ULDC.64 UR4, c[0x0][0x488] ;  /* 0x0001220000047ab9 */ /* 0x000fe40000000a00 */
[----:B01----:R-:W-:-:S05]  /*27a0*/  IADD3 R2, P1, R22, UR4, RZ ;  /* 0x0000000416027c10 */ /* 0x003fca000ff3e0ff */
        /* <DEDUP_REMOVED lines=14> */
[----:B0-----:R-:W-:Y:S01]  /*2890*/  F2FP.F16.F32.PACK_AB R0, RZ, R0 ;  /* 0x00000000ff00723e */ /* 0x001fe200000000ff */
[----:B------:R-:W-:Y:S06]  /*28a0*/  BRA `(.L_x_964) ;  /* 0x0000000c00987947 */ /* 0x000fec0003800000 */
.L_x_962:
[----:B------:R-:W2:Y:S02]  /*28b0*/  LDG.E.U8 R2, desc[UR36][R2.64] ;  /* 0x0000002402027981 */ /* 0x000ea4000c1e1100 */
[----:B--2---:R-:W-:-:S04]  /*28c0*/  I2FP.F32.U32 R0, R2 ;  /* 0x0000000200007245 */ /* 0x004fc80000201000 */
[----:B------:R-:W-:Y:S01]  /*28d0*/  F2FP.F16.F32.PACK_AB R0, RZ, R0 ;  /* 0x00000000ff00723e */ /* 0x000fe200000000ff */
[----:B------:R-:W-:Y:S06]  /*28e0*/  BRA `(.L_x_964) ;  /* 0x0000000c00887947 */ /* 0x000fec0003800000 */
.L_x_961:
        /* <DEDUP_REMOVED lines=8> */
[----:B0-----:R-:W-:Y:S01]  /*2970*/  F2FP.F16.F32.PACK_AB R0, RZ, R0 ;  /* 0x00000000ff00723e */ /* 0x001fe200000000ff */
[----:B------:R-:W-:Y:S06]  /*2980*/  BRA `(.L_x_964) ;  /* 0x0000000c00607947 */ /* 0x000fec0003800000 */
.L_x_966:
[----:B------:R-:W2:Y:S02]  /*2990*/  LDG.E R2, desc[UR36][R2.64] ;  /* 0x0000002402027981 */ /* 0x000ea4000c1e1900 */
[----:B--2---:R-:W-:-:S04]  /*29a0*/  I2FP.F32.S32 R0, R2 ;  /* 0x0000000200007245 */ /* 0x004fc80000201400 */
[----:B------:R-:W-:Y:S01]  /*29b0*/  F2FP.F16.F32.PACK_AB R0, RZ, R0 ;  /* 0x00000000ff00723e */ /* 0x000fe200000000ff */
[----:B------:R-:W-:Y:S06]  /*29c0*/  BRA `(.L_x_964) ;  /* 0x0000000c00507947 */ /* 0x000fec0003800000 */
.L_x_965:
[----:B------:R-:W2:Y:S02]  /*29d0*/  LDG.E.U16 R2, desc[UR36][R2.64] ;  /* 0x0000002402027981 */ /* 0x000ea4000c1e1500 */
[----:B--2---:R-:W0:Y:S02]  /*29e0*/  I2F.S16 R0, R2 ;  /* 0x0000000200007306 */ /* 0x004e240000101400 */
[----:B0-----:R-:W-:Y:S01]  /*29f0*/  F2FP.F16.F32.PACK_AB R0, RZ, R0 ;  /* 0x00000000ff00723e */ /* 0x001fe200000000ff */
[----:B------:R-:W-:Y:S06]  /*2a00*/  BRA `(.L_x_964) ;  /* 0x0000000c00407947 */ /* 0x000fec0003800000 */
.L_x_960:
        /* <DEDUP_REMOVED lines=9> */
.L_x_968:
[----:B------:R1:W5:Y:S01]  /*2aa0*/  LDG.E.U16 R0, desc[UR36][R2.64] ;  /* 0x0000002402007981 */ /* 0x000362000c1e1500 */
[----:B------:R-:W-:Y:S05]  /*2ab0*/  BRA `(.L_x_964) ;  /* 0x0000000c00147947 */ /* 0x000fea0003800000 */
.L_x_967:
        /* <DEDUP_REMOVED lines=9> */
.L_x_970:
[----:B------:R0:W5:Y:S01]  /*2b50*/  LDG.E.U16 R0, desc[UR36][R2.64] ;  /* 0x0000002402007981 */ /* 0x000162000c1e1500 */
[----:B------:R-:W-:Y:S05]  /*2b60*/  BRA `(.L_x_964) ;  /* 0x0000000800e87947 */ /* 0x000fea0003800000 */
.L_x_969:
[----:B------:R-:W2:Y:S01]  /*2b70*/  LDG.E.64 R2, desc[UR36][R2.64] ;  /* 0x0000002402027981 */ /* 0x000ea2000c1e1b00 */
[----:B------:R-:W-:Y:S01]  /*2b80*/  UMOV UR4, 0xf0000000 ;  /* 0xf000000000047882 */ /* 0x000fe20000000000 */
[----:B------:R-:W-:Y:S01]  /*2b90*/  UMOV UR5, 0x380fffff ;  /* 0x380fffff00057882 */ /* 0x000fe20000000000 */
[----:B--2---:R-:W0:Y:S01]  /*2ba0*/  F2F.F32.F64 R0, R2 ;  /* 0x0000000200007310 */ /* 0x004e220000301000 */
[----:B------:R-:W-:-:S14]  /*2bb0*/  DSETP.GEU.AND P0, PT, |R2|, UR4, PT ;  /* 0x0000000402007e2a */ /* 0x000fdc000bf0e200 */
[----:B0-----:R-:W-:-:S05]  /*2bc0*/  @!P0 FMUL R0, R0, 1.175494350822287508e-38 ;  /* 0x0080000000008820 */ /* 0x001fca0000400000 */
[----:B------:R-:W-:Y:S01]  /*2bd0*/  F2FP.F16.F32.PACK_AB R0, RZ, R0 ;  /* 0x00000000ff00723e */ /* 0x000fe200000000ff */
[----:B------:R-:W-:Y:S06]  /*2be0*/  BRA `(.L_x_964) ;  /* 0x0000000800c87947 */ /* 0x000fec0003800000 */
.L_x_959:
        /* <DEDUP_REMOVED lines=11> */
[----:B------:R-:W-:Y:S01]  /*2ca0*/  F2FP.F16.F32.PACK_AB R0, RZ, R0 ;  /* 0x00000000ff00723e */ /* 0x000fe200000000ff */
[----:B------:R-:W-:Y:S06]  /*2cb0*/  BRA `(.L_x_964) ;  /* 0x0000000800947947 */ /* 0x000fec0003800000 */
.L_x_973:
        /* <DEDUP_REMOVED lines=8> */
.L_x_972:
        /* <DEDUP_REMOVED lines=28> */
.L_x_975:
        /* <DEDUP_REMOVED lines=15> */
.L_x_974:
[----:B------:R-:W2:Y:S02]  /*2ff0*/  LDG.E.U16 R0, desc[UR36][R2.64] ;  /* 0x0000002402007981 */ /* 0x000ea4000c1e1500 */
[----:B--2---:R-:W-:-:S05]  /*3000*/  IMAD.U32 R0, R0, 0x10000, RZ ;  /* 0x0001000000007824 */ /* 0x004fca00078e00ff */
[----:B------:R-:W-:Y:S01]  /*3010*/  F2FP.F16.F32.PACK_AB R0, RZ, R0 ;  /* 0x00000000ff00723e */ /* 0x000fe200000000ff */
[----:B------:R-:W-:Y:S06]  /*3020*/  BRA `(.L_x_964) ;  /* 0x0000000400b87947 */ /* 0x000fec0003800000 */
.L_x_971:
        /* <DEDUP_REMOVED lines=10> */
[----:B------:R-:W-:Y:S01]  /*30d0*/  F2FP.F16.F32.PACK_AB R0, RZ, R0 ;  /* 0x00000000ff00723e */ /* 0x000fe200000000ff */
[----:B------:R-:W-:Y:S06]  /*30e0*/  BRA `(.L_x_964) ;  /* 0x0000000400887947 */ /* 0x000fec0003800000 */
.L_x_978:
        /* <DEDUP_REMOVED lines=21> */
.L_x_982:
[----:B------:R-:W-:Y:S05]  /*3240*/  BSYNC B1 ;  /* 0x0000000000017941 */ /* 0x000fea0003800000 */
.L_x_981:
[----:B------:R-:W-:Y:S01]  /*3250*/  LEA R3, R0, 0x3b800000, 0x17 ;  /* 0x3b80000000037811 */ /* 0x000fe200078eb8ff */
[----:B------:R-:W-:-:S05]  /*3260*/  IMAD.SHL.U32 R0, R2, 0x100000, RZ ;  /* 0x0010000002007824 */ /* 0x000fca00078e00ff */
[----:B------:R-:W-:-:S07]  /*3270*/  LOP3.LUT R0, R3, R0, R4, 0xfe, !PT ;  /* 0x0000000003007212 */ /* 0x000fce00078efe04 */
.L_x_980:
[----:B------:R-:W-:Y:S05]  /*3280*/  BSYNC B0 ;  /* 0x0000000000007941 */ /* 0x000fea0003800000 */
.L_x_979:
[----:B------:R-:W-:Y:S01]  /*3290*/  F2FP.F16.F32.PACK_AB R0, RZ, R0 ;  /* 0x00000000ff00723e */ /* 0x000fe200000000ff */
[----:B------:R-:W-:Y:S06]  /*32a0*/  BRA `(.L_x_964) ;  /* 0x0000000400187947 */ /* 0x000fec0003800000 */
.L_x_977:
        /* <DEDUP_REMOVED lines=21> */
.L_x_986:
[----:B------:R-:W-:Y:S05]  /*3400*/  BSYNC B1 ;  /* 0x0000000000017941 */ /* 0x000fea0003800000 */
.L_x_985:
[----:B------:R-:W-:Y:S01]  /*3410*/  LEA R3, R0, 0x37800000, 0x17 ;  /* 0x3780000000037811 */ /* 0x000fe200078eb8ff */
[----:B------:R-:W-:-:S05]  /*3420*/  IMAD.SHL.U32 R0, R2, 0x200000, RZ ;  /* 0x0020000002007824 */ /* 0x000fca00078e00ff */
[----:B------:R-:W-:-:S07]  /*3430*/  LOP3.LUT R0, R3, R0, R4, 0xfe, !PT ;  /* 0x0000000003007212 */ /* 0x000fce00078efe04 */
.L_x_984:
[----:B------:R-:W-:Y:S05]  /*3440*/  BSYNC B0 ;  /* 0x0000000000007941 */ /* 0x000fea0003800000 */
.L_x_983:
[----:B------:R-:W-:Y:S01]  /*3450*/  F2FP.F16.F32.PACK_AB R0, RZ, R0 ;  /* 0x00000000ff00723e */ /* 0x000fe200000000ff */
[----:B------:R-:W-:Y:S06]  /*3460*/  BRA `(.L_x_964) ;  /* 0x0000000000a87947 */ /* 0x000fec0003800000 */
.L_x_976:
        /* <DEDUP_REMOVED lines=14> */
.L_x_990:
[----:B------:R-:W-:Y:S05]  /*3550*/  BSYNC B0 ;  /* 0x0000000000007941 */ /* 0x000fea0003800000 */
.L_x_989:
[----:B------:R-:W-:Y:S01]  /*3560*/  F2FP.F16.F32.PACK_AB R0, RZ, R0 ;  /* 0x00000000ff00723e */ /* 0x000fe200000000ff */
[----:B------:R-:W-:Y:S06]  /*3570*/  BRA `(.L_x_964) ;  /* 0x0000000000647947 */ /* 0x000fec0003800000 */
.L_x_963:
        /* <DEDUP_REMOVED lines=16> */
.L_x_991:
[----:B------:R-:W-:Y:S01]  /*3680*/  PRMT R0, RZ, 0x7610, R0 ;  /* 0x00007610ff007816 */ /* 0x000fe20000000000 */
[----:B------:R-:W-:Y:S06]  /*3690*/  BRA `(.L_x_964) ;  /* 0x00000000001c7947 */ /* 0x000fec0003800000 */
.L_x_988:
[----:B------:R-:W2:Y:S02]  /*36a0*/  LDG.E.64 R2, desc[UR36][R2.64] ;  /* 0x0000002402027981 */ /* 0x000ea4000c1e1b00 */
[----:B--2---:R-:W0:Y:S02]  /*36b0*/  I2F.U64 R0, R2 ;  /* 0x0000000200007312 */ /* 0x004e240000301000 */
[----:B0-----:R-:W-:Y:S01]  /*36c0*/  F2FP.F16.F32.PACK_AB R0, RZ, R0 ;  /* 0x00000000ff00723e */ /* 0x001fe200000000ff */
[----:B------:R-:W-:Y:S06]  /*36d0*/  BRA `(.L_x_964) ;  /* 0x00000000000c7947 */ /* 0x000fec0003800000 */
.L_x_987:
[----:B------:R-:W2:Y:S02]  /*36e0*/  LDG.E R2, desc[UR36][R2.64] ;  /* 0x0000002402027981 */ /* 0x000ea4000c1e1900 */
[----:B--2---:R-:W-:-:S04]  /*36f0*/  I2FP.F32.U32 R0, R2 ;  /* 0x0000000200007245 */ /* 0x004fc80000201000 */
[----:B------:R-:W-:-:S07]  /*3700*/  F2FP.F16.F32.PACK_AB R0, RZ, R0 ;  /* 0x00000000ff00723e */ /* 0x000fce00000000ff */
.L_x_964:
[----:B-----5:R-:W-:Y:S01]  /*3710*/  HADD2.F32 R0, -RZ, R0.H0_H0 ;  /* 0x20000000ff007230 */ /* 0x020fe20000004100 */
[----:B------:R-:W-:Y:S01]  /*3720*/  ULDC.64 UR4, c[0x0][0x490] ;  /* 0x0001240000047ab9 */ /* 0x000fe20000000a00 */
[----:B------:R-:W2:Y:S01]  /*3730*/  LDC.U8 R5, c[0x0][0x4a0] ;  /* 0x00012800ff057b82 */ /* 0x000ea20000000000 */
[----:B------:R-:W-:Y:S02]  /*3740*/  HADD2.F32 R19, -RZ, R19.H0_H0 ;  /* 0x20000013ff137230 */ /* 0x000fe40000004100 */
[----:B------:R-:W-:-:S05]  /*3750*/  FMUL.FTZ R0, R0, UR4 ;  /* 0x0000000400007c20 */ /* 0x000fca0008410000 */
[----:B------:R-:W-:-:S13]  /*3760*/  FSETP.GT.FTZ.AND P0, PT, R0, UR5, PT ;  /* 0x0000000500007c0b */ /* 0x000fda000bf14000 */
[----:B------:R-:W-:Y:S01]  /*3770*/  @!P0 FMUL.FTZ R0, R0, 1.4426950216293334961 ;  /* 0x3fb8aa3b00008820 */ /* 0x000fe20000410000 */
[----:B--2---:R-:W-:-:S05]  /*3780*/  PRMT R4, R5, 0x9910, RZ ;  /* 0x0000991005047816 */ /* 0x004fca00000000ff */
[----:B------:R-:W0:Y:S01]  /*3790*/  @!P0 MUFU.EX2 R0, R0 ;  /* 0x0000000000008308 */ /* 0x000e220000000800 */
[----:B------:R-:W-:Y:S01]  /*37a0*/  ISETP.GT.AND P1, PT, R4, 0x9, PT ;  /* 0x000000090400780c */ /* 0x000fe20003f24270 */
[----:B01----:R-:W-:Y:S01]  /*37b0*/  @!P0 FADD.FTZ R3, R0, 1 ;  /* 0x3f80000000038421 */ /* 0x003fe20000010000 */
[----:B------:R-:W-:-:S05]  /*37c0*/  @!P0 FMUL.FTZ R2, R19, R0 ;  /* 0x0000000013028220 */ /* 0x000fca0000410000 */
[----:B------:R-:W0:Y:S02]  /*37d0*/  @!P0 MUFU.RCP R3, R3 ;  /* 0x0000000300038308 */ /* 0x000e240000001000 */
[----:B0-----:R-:W-:-:S05]  /*37e0*/  @!P0 FMUL.FTZ R19, R2, R3 ;  /* 0x0000000302138220 */ /* 0x001fca0000410000 */
[----:B------:R-:W-:Y:S01]  /*37f0*/  F2FP.F16.F32.PACK_AB R19, RZ, R19 ;  /* 0x00000013ff13723e */ /* 0x000fe200000000ff */
        /* <DEDUP_REMOVED lines=9> */
[----:B------:R-:W-:-:S04]  /*3890*/  HADD2.F32 R0, -RZ, R19.H0_H0 ;  /* 0x20000013ff007230 */ /* 0x000fc80000004100 */
[----:B------:R-:W0:Y:S02]  /*38a0*/  F2I.FTZ.TRUNC.NTZ R3, R0 ;  /* 0x0000000000037305 */ /* 0x000e24000021f100 */
[----:B0-----:R0:W-:Y:S01]  /*38b0*/  STG.E.U8 desc[UR36][R16.64], R3 ;  /* 0x0000000310007986 */ /* 0x0011e2000c101124 */
[----:B------:R-:W-:Y:S05]  /*38c0*/  BRA `(.L_x_997) ;  /* 0x0000000c00947947 */ /* 0x000fea0003800000 */
.L_x_995:
[----:B------:R-:W-:-:S06]  /*38d0*/  HADD2.F32 R3, -RZ, R19.H0_H0 ;  /* 0x20000013ff037230 */ /* 0x000fcc0000004100 */
[----:B------:R-:W0:Y:S02]  /*38e0*/  F2I.S64.TRUNC R2, R3 ;  /* 0x0000000300027311 */ /* 0x000e24000020d900 */
[----:B0-----:R1:W-:Y:S01]  /*38f0*/  STG.E.U8 desc[UR36][R16.64], R2 ;  /* 0x0000000210007986 */ /* 0x0013e2000c101124 */
[----:B------:R-:W-:Y:S05]  /*3900*/  BRA `(.L_x_997) ;  /* 0x0000000c00847947 */ /* 0x000fea0003800000 */
.L_x_994:
[----:B------:R-:W-:-:S13]  /*3910*/  ISETP.NE.AND P0, PT, R4, 0x2, PT ;  /* 0x000000020400780c */ /* 0x000fda0003f05270 */
[----:B------:R-:W-:Y:S05]  /*3920*/  @!P0 BRA `(.L_x_998) ;  /* 0x0000000000308947 */ /* 0x000fea0003800000 */
[----:B------:R-:W-:-:S13]  /*3930*/  ISETP.NE.AND P0, PT, R4, 0x3, PT ;  /* 0x000000030400780c */ /* 0x000fda0003f05270 */
[----:B------:R-:W-:Y:S05]  /*3940*/  @!P0 BRA `(.L_x_999) ;  /* 0x0000000000188947 */ /* 0x000fea0003800000 */
[----:B------:R-:W-:-:S13]  /*3950*/  ISETP.NE.AND P0, PT, R4, 0x4, PT ;  /* 0x000000040400780c */ /* 0x000fda0003f05270 */
[----:B------:R-:W-:Y:S05]  /*3960*/  @P0 BRA `(.L_x_996) ;  /* 0x0000000c000c0947 */ /* 0x000fea0003800000 */
[----:B------:R-:W-:-:S06]  /*3970*/  HADD2.F32 R2, -RZ, R19.H0_H0 ;  /* 0x20000013ff027230 */ /* 0x000fcc0000004100 */
[----:B------:R-:W0:Y:S02]  /*3980*/  F2I.S64.TRUNC R2, R2 ;  /* 0x0000000200027311 */ /* 0x000e24000020d900 */
[----:B0-----:R4:W-:Y:S01]  /*3990*/  STG.E.64 desc[UR36][R16.64], R2 ;  /* 0x0000000210007986 */ /* 0x0019e2000c101b24 */
[----:B------:R-:W-:Y:S05]  /*39a0*/  BRA `(.L_x_997) ;  /* 0x0000000c005c7947 */ /* 0x000fea0003800000 */
.L_x_999:
[----:B------:R-:W-:-:S06]  /*39b0*/  HADD2.F32 R19, -RZ, R19.H0_H0 ;  /* 0x20000013ff137230 */ /* 0x000fcc0000004100 */
[----:B------:R-:W0:Y:S02]  /*39c0*/  F2I.FTZ.TRUNC.NTZ R19, R19 ;  /* 0x0000001300137305 */ /* 0x000e24000021f100 */
[----:B0-----:R3:W-:Y:S01]  /*39d0*/  STG.E desc[UR36][R16.64], R19 ;  /* 0x0000001310007986 */ /* 0x0017e2000c101924 */
[----:B------:R-:W-:Y:S05]  /*39e0*/  BRA `(.L_x_997) ;  /* 0x0000000c004c7947 */ /* 0x000fea0003800000 */
.L_x_998:
[----:B------:R-:W-:-:S06]  /*39f0*/  HADD2.F32 R19, -RZ, R19.H0_H0 ;  /* 0x20000013ff137230 */ /* 0x000fcc0000004100 */
[----:B------:R-:W0:Y:S02]  /*3a00*/  F2I.FTZ.TRUNC.NTZ R19, R19 ;  /* 0x0000001300137305 */ /* 0x000e24000021f100 */
[----:B0-----:R2:W-:Y:S01]  /*3a10*/  STG.E.U16 desc[UR36][R16.64], R19 ;  /* 0x0000001310007986 */ /* 0x0015e2000c101524 */
[----:B------:R-:W-:Y:S05]  /*3a20*/  BRA `(.L_x_997) ;  /* 0x0000000c003c7947 */ /* 0x000fea0003800000 */
.L_x_993:
[----:B------:R-:W-:-:S13]  /*3a30*/  ISETP.GT.AND P0, PT, R4, 0x6, PT ;  /* 0x000000060400780c */ /* 0x000fda0003f04270 */
[----:B------:R-:W-:Y:S05]  /*3a40*/  @P0 BRA `(.L_x_1000) ;  /* 0x0000000000240947 */ /* 0x000fea0003800000 */
[----:B------:R-:W-:-:S13]  /*3a50*/  ISETP.NE.AND P0, PT, R4, 0x5, PT ;  /* 0x000000050400780c */ /* 0x000fda0003f05270 */
[----:B------:R-:W-:Y:S05]  /*3a60*/  @!P0 BRA `(.L_x_1001) ;  /* 0x0000000000148947 */ /* 0x000fea0003800000 */
[----:B------:R-:W-:-:S13]  /*3a70*/  ISETP.NE.AND P0, PT, R4, 0x6, PT ;  /* 0x000000060400780c */ /* 0x000fda0003f05270 */
[----:B------:R-:W-:Y:S05]  /*3a80*/  @P0 BRA `(.L_x_996) ;  /* 0x0000000800c40947 */ /* 0x000fea0003800000 */
[----:B------:R-:W-:-:S05]  /*3a90*/  HADD2.F32 R19, -RZ, R19.H0_H0 ;  /* 0x20000013ff137230 */ /* 0x000fca0000004100 */
[----:B------:R0:W-:Y:S01]  /*3aa0*/  STG.E desc[UR36][R16.64], R19 ;  /* 0x0000001310007986 */ /* 0x0001e2000c101924 */
[----:B------:R-:W-:Y:S05]  /*3ab0*/  BRA `(.L_x_997) ;  /* 0x0000000c00187947 */ /* 0x000fea0003800000 */
.L_x_1001:
[----:B------:R0:W-:Y:S01]  /*3ac0*/  STG.E.U16 desc[UR36][R16.64], R19 ;  /* 0x0000001310007986 */ /* 0x0001e2000c101524 */
[----:B------:R-:W-:Y:S05]  /*3ad0*/  BRA `(.L_x_997) ;  /* 0x0000000c00107947 */ /* 0x000fea0003800000 */
.L_x_1000:
[----:B------:R-:W-:-:S13]  /*3ae0*/  ISETP.NE.AND P0, PT, R4, 0x7, PT ;  /* 0x000000070400780c */ /* 0x000fda0003f05270 */
[----:B------:R-:W-:Y:S05]  /*3af0*/  @!P0 BRA `(.L_x_1002) ;  /* 0x0000000000348947 */ /* 0x000fea0003800000 */
[----:B------:R-:W-:-:S13]  /*3b00*/  ISETP.NE.AND P0, PT, R4, 0x8, PT ;  /* 0x000000080400780c */ /* 0x000fda0003f05270 */
[----:B------:R-:W-:Y:S05]  /*3b10*/  @!P0 BRA `(.L_x_1003) ;  /* 0x0000000000188947 */ /* 0x000fea0003800000 */
[----:B------:R-:W-:-:S13]  /*3b20*/  ISETP.NE.AND P0, PT, R4, 0x9, PT ;  /* 0x000000090400780c */ /* 0x000fda0003f05270 */
[----:B------:R-:W-:Y:S05]  /*3b30*/  @P0 BRA `(.L_x_996) ;  /* 0x0000000800980947 */ /* 0x000fea0003800000 */
[----:B------:R-:W-:Y:S02]  /*3b40*/  HADD2.F32 R2, -RZ, R19.H0_H0 ;  /* 0x20000013ff027230 */ /* 0x000fe40000004100 */
[----:B------:R-:W-:-:S05]  /*3b50*/  IMAD.MOV.U32 R3, RZ, RZ, RZ ;  /* 0x000000ffff037224 */ /* 0x000fca00078e00ff */
[----:B------:R0:W-:Y:S01]  /*3b60*/  STG.E.64 desc[UR36][R16.64], R2 ;  /* 0x0000000210007986 */ /* 0x0001e2000c101b24 */
[----:B------:R-:W-:Y:S05]  /*3b70*/  BRA `(.L_x_997) ;  /* 0x0000000800e87947 */ /* 0x000fea0003800000 */
.L_x_1003:
[----:B------:R-:W-:-:S05]  /*3b80*/  HADD2.F32 R0, -RZ, R19.H0_H0 ;  /* 0x20000013ff007230 */ /* 0x000fca0000004100 */
[----:B------:R-:W-:-:S04]  /*3b90*/  F2FP.F16.F32.PACK_AB R0, RZ, R0 ;  /* 0x00000000ff00723e */ /* 0x000fc800000000ff */
[----:B------:R-:W-:-:S05]  /*3ba0*/  PRMT R0, R0, 0x5410, RZ ;  /* 0x0000541000007816 */ /* 0x000fca00000000ff */
[----:B------:R0:W-:Y:S01]  /*3bb0*/  STG.E desc[UR36][R16.64], R0 ;  /* 0x0000000010007986 */ /* 0x0001e2000c101924 */
[----:B------:R-:W-:Y:S05]  /*3bc0*/  BRA `(.L_x_997) ;  /* 0x0000000800d47947 */ /* 0x000fea0003800000 */
.L_x_1002:
[----:B------:R-:W-:-:S05]  /*3bd0*/  HADD2.F32 R2, -RZ, R19.H0_H0 ;  /* 0x20000013ff027230 */ /* 0x000fca0000004100 */
[----:B------:R-:W-:-:S06]  /*3be0*/  FMUL.FTZ R2, R2, 1 ;  /* 0x3f80000002027820 */ /* 0x000fcc0000410000 */
[----:B------:R-:W0:Y:S02]  /*3bf0*/  F2F.F64.F32 R2, R2 ;  /* 0x0000000200027310 */ /* 0x000e240000201800 */
[----:B0-----:R0:W-:Y:S01]  /*3c00*/  STG.E.64 desc[UR36][R16.64], R2 ;  /* 0x0000000210007986 */ /* 0x0011e2000c101b24 */
[----:B------:R-:W-:Y:S05]  /*3c10*/  BRA `(.L_x_997) ;  /* 0x0000000800c07947 */ /* 0x000fea0003800000 */
.L_x_992:
        /* <DEDUP_REMOVED lines=8> */
[----:B------:R-:W-:-:S05]  /*3ca0*/  HADD2.F32 R19, -RZ, R19.H0_H0 ;  /* 0x20000013ff137230 */ /* 0x000fca0000004100 */
[----:B------:R-:W-:-:S04]  /*3cb0*/  FSETP.NEU.FTZ.AND P0, PT, R19, RZ, PT ;  /* 0x000000ff1300720b */ /* 0x000fc80003f1d000 */
[----:B------:R-:W-:-:S05]  /*3cc0*/  SEL R3, RZ, 0x1, !P0 ;  /* 0x00000001ff037807 */ /* 0x000fca0004000000 */
[----:B------:R0:W-:Y:S01]  /*3cd0*/  STG.E.U8 desc[UR36][R16.64], R3 ;  /* 0x0000000310007986 */ /* 0x0001e2000c101124 */
[----:B------:R-:W-:Y:S05]  /*3ce0*/  BRA `(.L_x_997) ;  /* 0x00000008008c7947 */ /* 0x000fea0003800000 */
.L_x_1006:
[----:B------:R-:W-:Y:S01]  /*3cf0*/  HADD2.F32 R19, -RZ, R19.H0_H0 ;  /* 0x20000013ff137230 */ /* 0x000fe20000004100 */
[----:B------:R-:W-:-:S04]  /*3d00*/  CS2R R6, SRZ ;  /* 0x0000000000067805 */ /* 0x000fc8000001ff00 */
[----:B------:R-:W-:-:S06]  /*3d10*/  FMUL.FTZ R4, R19, 1 ;  /* 0x3f80000013047820 */ /* 0x000fcc0000410000 */
[----:B------:R-:W0:Y:S02]  /*3d20*/  F2F.F64.F32 R4, R4 ;  /* 0x0000000400047310 */ /* 0x000e240000201800 */
[----:B0-----:R0:W-:Y:S01]  /*3d30*/  STG.E.128 desc[UR36][R16.64], R4 ;  /* 0x0000000410007986 */ /* 0x0011e2000c101d24 */
[----:B------:R-:W-:Y:S05]  /*3d40*/  BRA `(.L_x_997) ;  /* 0x0000000800747947 */ /* 0x000fea0003800000 */
.L_x_1005:
[----:B------:R-:W-:-:S13]  /*3d50*/  ISETP.NE.AND P0, PT, R4, 0xf, PT ;  /* 0x0000000f0400780c */ /* 0x000fda0003f05270 */
[----:B------:R-:W-:Y:S05]  /*3d60*/  @!P0 BRA `(.L_x_1007) ;  /* 0x0000000000b48947 */ /* 0x000fea0003800000 */
[----:B------:R-:W-:-:S13]  /*3d70*/  ISETP.NE.AND P0, PT, R4, 0x17, PT ;  /* 0x000000170400780c */ /* 0x000fda0003f05270 */
[----:B------:R-:W-:Y:S05]  /*3d80*/  @!P0 BRA `(.L_x_1008) ;  /* 0x0000000000548947 */ /* 0x000fea0003800000 */
[----:B------:R-:W-:-:S13]  /*3d90*/  ISETP.NE.AND P0, PT, R4, 0x18, PT ;  /* 0x000000180400780c */ /* 0x000fda0003f05270 */
[----:B------:R-:W-:Y:S05]  /*3da0*/  @P0 BRA `(.L_x_996) ;  /* 0x0000000400fc0947 */ /* 0x000fea0003800000 */
[----:B------:R-:W-:Y:S01]  /*3db0*/  HADD2.F32 R19, -RZ, R19.H0_H0 ;  /* 0x20000013ff137230 */ /* 0x000fe20000004100 */
        /* <DEDUP_REMOVED lines=14> */
.L_x_1010:
[----:B------:R-:W-:Y:S05]  /*3ea0*/  BSYNC B0 ;  /* 0x0000000000007941 */ /* 0x000fea0003800000 */
.L_x_1009:
[----:B------:R-:W-:-:S05]  /*3eb0*/  LOP3.LUT R3, R0, R3, RZ, 0xfc, !PT ;  /* 0x0000000300037212 */ /* 0x000fca00078efcff */
[----:B------:R0:W-:Y:S01]  /*3ec0*/  STG.E.U8 desc[UR36][R16.64], R3 ;  /* 0x0000000310007986 */ /* 0x0001e2000c101124 */
[----:B------:R-:W-:Y:S05]  /*3ed0*/  BRA `(.L_x_997) ;  /* 0x0000000800107947 */ /* 0x000fea0003800000 */
.L_x_1008:
[----:B------:R-:W-:Y:S01]  /*3ee0*/  HADD2.F32 R19, -RZ, R19.H0_H0 ;  /* 0x20000013ff137230 */ /* 0x000fe20000004100 */
        /* <DEDUP_REMOVED lines=12> */
.L_x_1012:
[----:B------:R-:W-:Y:S01]  /*3fb0*/  IMAD.MOV.U32 R0, RZ, RZ, 0x7f ;  /* 0x0000007fff007424 */ /* 0x000fe200078e00ff */
[----:B------:R-:W-:-:S04]  /*3fc0*/  ISETP.GT.U32.AND P0, PT, R2, 0x7f800000, PT ;  /* 0x7f8000000200780c */ /* 0x000fc80003f04070 */
[----:B------:R-:W-:-:S09]  /*3fd0*/  SEL R0, R0, 0x7c, P0 ;  /* 0x0000007c00007807 */ /* 0x000fd20000000000 */
.L_x_1013:
[----:B------:R-:W-:Y:S05]  /*3fe0*/  BSYNC B0 ;  /* 0x0000000000007941 */ /* 0x000fea0003800000 */
.L_x_1011:
[----:B------:R-:W-:-:S04]  /*3ff0*/  LOP3.LUT R2, R19, 0x80000000, RZ, 0xc0, !PT ;  /* 0x8000000013027812 */ /* 0x000fc800078ec0ff */
[----:B------:R-:W-:-:S04]  /*4000*/  SHF.R.U32.HI R3, RZ, 0x18, R2 ;  /* 0x00000018ff037819 */ /* 0x000fc80000011602 */
[----:B------:R-:W-:-:S05]  /*4010*/  LOP3.LUT R3, R0, R3, RZ, 0xfc, !PT ;  /* 0x0000000300037212 */ /* 0x000fca00078efcff */
[----:B------:R0:W-:Y:S01]  /*4020*/  STG.E.U8 desc[UR36][R16.64], R3 ;  /* 0x0000000310007986 */ /* 0x0001e2000c101124 */
[----:B------:R-:W-:Y:S05]  /*4030*/  BRA `(.L_x_997) ;  /* 0x0000000400b87947 */ /* 0x000fea0003800000 */
.L_x_1007:
[----:B------:R-:W-:-:S05]  /*4040*/  HADD2.F32 R0, -RZ, R19.H0_H0 ;  /* 0x20000013ff007230 */ /* 0x000fca0000004100 */
[----:B------:R-:W-:-:S05]  /*4050*/  F2FP.BF16.F32.PACK_AB R0, RZ, R0 ;  /* 0x00000000ff00723e */ /* 0x000fca00000010ff */
[----:B------:R0:W-:Y:S01]  /*4060*/  STG.E.U16 desc[UR36][R16.64], R0 ;  /* 0x0000000010007986 */ /* 0x0001e2000c101524 */
[----:B------:R-:W-:Y:S05]  /*4070*/  BRA `(.L_x_997) ;  /* 0x0000000400a87947 */ /* 0x000fea0003800000 */
.L_x_1004:
        /* <DEDUP_REMOVED lines=8> */
[----:B------:R-:W-:-:S06]  /*4100*/  HADD2.F32 R3, -RZ, R19.H0_H0 ;  /* 0x20000013ff037230 */ /* 0x000fcc0000004100 */
[----:B------:R-:W0:Y:S02]  /*4110*/  F2I.FTZ.U32.TRUNC.NTZ R3, R3 ;  /* 0x0000000300037305 */ /* 0x000e24000021f000 */
[----:B0-----:R0:W-:Y:S01]  /*4120*/  STG.E.U16 desc[UR36][R16.64], R3 ;  /* 0x0000000310007986 */ /* 0x0011e2000c101524 */
[----:B------:R-:W-:Y:S05]  /*4130*/  BRA `(.L_x_997) ;  /* 0x0000000400787947 */ /* 0x000fea0003800000 */
.L_x_1016:
[----:B------:R-:W-:Y:S01]  /*4140*/  HADD2.F32 R19, -RZ, R19.H0_H0 ;  /* 0x20000013ff137230 */ /* 0x000fe20000004100 */
        /* <DEDUP_REMOVED lines=16> */
.L_x_1019:
[----:B------:R-:W-:-:S04]  /*4250*/  LOP3.LUT R2, R19, 0x80000000, RZ, 0xc0, !PT ;  /* 0x8000000013027812 */ /* 0x000fc800078ec0ff */
[----:B------:R-:W-:-:S04]  /*4260*/  SHF.R.U32.HI R3, RZ, 0x18, R2 ;  /* 0x00000018ff037819 */ /* 0x000fc80000011602 */
[----:B------:R-:W-:-:S04]  /*4270*/  LOP3.LUT R0, R0, R3, RZ, 0xfc, !PT ;  /* 0x0000000300007212 */ /* 0x000fc800078efcff */
[----:B------:R-:W-:-:S07]  /*4280*/  PRMT R8, R0, 0x7610, R8 ;  /* 0x0000761000087816 */ /* 0x000fce0000000008 */
.L_x_1018:
[----:B------:R-:W-:Y:S05]  /*4290*/  BSYNC B0 ;  /* 0x0000000000007941 */ /* 0x000fea0003800000 */
.L_x_1017:
[----:B------:R0:W-:Y:S01]  /*42a0*/  STG.E.U8 desc[UR36][R16.64], R8 ;  /* 0x0000000810007986 */ /* 0x0001e2000c101124 */
[----:B------:R-:W-:Y:S05]  /*42b0*/  BRA `(.L_x_997) ;  /* 0x0000000400187947 */ /* 0x000fea0003800000 */
.L_x_1015:
        /* <DEDUP_REMOVED lines=17> */
.L_x_1022:
[----:B------:R-:W-:-:S04]  /*43d0*/  LOP3.LUT R2, R19, 0x80000000, RZ, 0xc0, !PT ;  /* 0x8000000013027812 */ /* 0x000fc800078ec0ff */
[----:B------:R-:W-:-:S04]  /*43e0*/  SHF.R.U32.HI R3, RZ, 0x18, R2 ;  /* 0x00000018ff037819 */ /* 0x000fc80000011602 */
[----:B------:R-:W-:-:S04]  /*43f0*/  LOP3.LUT R0, R0, R3, RZ, 0xfc, !PT ;  /* 0x0000000300007212 */ /* 0x000fc800078efcff */
[----:B------:R-:W-:-:S07]  /*4400*/  PRMT R8, R0, 0x7610, R8 ;  /* 0x0000761000087816 */ /* 0x000fce0000000008 */
.L_x_1021:
[----:B------:R-:W-:Y:S05]  /*4410*/  BSYNC B0 ;  /* 0x0000000000007941 */ /* 0x000fea0003800000 */
.L_x_1020:
[----:B------:R0:W-:Y:S01]  /*4420*/  STG.E.U8 desc[UR36][R16.64], R8 ;  /* 0x0000000810007986 */ /* 0x0001e2000c101124 */
[----:B------:R-:W-:Y:S05]  /*4430*/  BRA `(.L_x_997) ;  /* 0x0000000000b87947 */ /* 0x000fea0003800000 */
.L_x_1014:
[----:B------:R-:W-:-:S13]  /*4440*/  ISETP.NE.AND P0, PT, R4, 0x1c, PT ;  /* 0x0000001c0400780c */ /* 0x000fda0003f05270 */
[----:B------:R-:W-:Y:S05]  /*4450*/  @!P0 BRA `(.L_x_1023) ;  /* 0x0000000000a48947 */ /* 0x000fea0003800000 */
[----:B------:R-:W-:-:S13]  /*4460*/  ISETP.NE.AND P0, PT, R4, 0x1d, PT ;  /* 0x0000001d0400780c */ /* 0x000fda0003f05270 */
[----:B------:R-:W-:Y:S05]  /*4470*/  @!P0 BRA `(.L_x_1024) ;  /* 0x00000000008c8947 */ /* 0x000fea0003800000 */
[----:B------:R-:W-:-:S13]  /*4480*/  ISETP.NE.AND P0, PT, R4, 0x2c, PT ;  /* 0x0000002c0400780c */ /* 0x000fda0003f05270 */
[----:B------:R-:W-:Y:S05]  /*4490*/  @P0 BRA `(.L_x_996) ;  /* 0x0000000000400947 */ /* 0x000fea0003800000 */
[----:B------:R-:W-:Y:S02]  /*44a0*/  HADD2.F32 R19, -RZ, R19.H0_H0 ;  /* 0x20000013ff137230 */ /* 0x000fe40000004100 */
        /* <DEDUP_REMOVED lines=15> */
.L_x_996:
        /* <DEDUP_REMOVED lines=16> */
.L_x_1025:
[----:B------:R-:W-:Y:S05]  /*46a0*/  BRA `(.L_x_997) ;  /* 0x00000000001c7947 */ /* 0x000fea0003800000 */
.L_x_1024:
[----:B------:R-:W-:-:S06]  /*46b0*/  HADD2.F32 R2, -RZ, R19.H0_H0 ;  /* 0x20000013ff027230 */ /* 0x000fcc0000004100 */
[----:B------:R-:W0:Y:S02]  /*46c0*/  F2I.U64.TRUNC R2, R2 ;  /* 0x0000000200027311 */ /* 0x000e24000020d800 */
[----:B0-----:R0:W-:Y:S01]  /*46d0*/  STG.E.64 desc[UR36][R16.64], R2 ;  /* 0x0000000210007986 */ /* 0x0011e2000c101b24 */
[----:B------:R-:W-:Y:S05]  /*46e0*/  BRA `(.L_x_997) ;  /* 0x00000000000c7947 */ /* 0x000fea0003800000 */
.L_x_1023:
[----:B------:R-:W-:-:S06]  /*46f0*/  HADD2.F32 R19, -RZ, R19.H0_H0 ;  /* 0x20000013ff137230 */ /* 0x000fcc0000004100 */
[----:B------:R-:W0:Y:S02]  /*4700*/  F2I.FTZ.U32.TRUNC.NTZ R19, R19 ;  /* 0x0000001300137305 */ /* 0x000e24000021f000 */
[----:B0-----:R0:W-:Y:S02]  /*4710*/  STG.E desc[UR36][R16.64], R19 ;  /* 0x0000001310007986 */ /* 0x0011e4000c101924 */
.L_x_997:
[----:B------:R-:W-:-:S04]  /*4720*/  IMAD R18, R18, 0x200, R23 ;  /* 0x0000020012127824 */ /* 0x000fc800078e0217 */
[----:B0-23--:R-:W-:-:S07]  /*4730*/  VIADD R19, R18, 0x80 ;  /* 0x0000008012137836 */ /* 0x00dfce0000000000 */
.L_x_924:
[----:B------:R-:W-:Y:S05]  /*4740*/  BSYNC B6 ;  /* 0x0000000000067941 */ /* 0x000fea0003800000 */
.L_x_923:
        /* <DEDUP_REMOVED lines=358> */
.L_x_1028:
        /* <DEDUP_REMOVED lines=23> */
.L_x_1032:
[----:B------:R-:W2:Y:S02]  /*5f20*/  LDG.E.U8 R2, desc[UR36][R2.64] ;  /* 0x0000002402027981 */ /* 0x000ea4000c1e1100 */
[----:B--2---:R-:W-:-:S04]  /*5f30*/  I2FP.F32.U32 R0, R2 ;  /* 0x0000000200007245 */ /* 0x004fc80000201000 */
[----:B------:R-:W-:-:S04]  /*5f40*/  F2FP.F16.F32.PACK_AB R0, RZ, R0 ;  /* 0x00000000ff00723e */ /* 0x000fc800000000ff */
[----:B------:R-:W-:Y:S01]  /*5f50*/  PRMT R22, R0, 0x7610, R22 ;  /* 0x0000761000167816 */ /* 0x000fe20000000016 */
[----:B------:R-:W-:Y:S06]  /*5f60*/  BRA `(.L_x_1034) ;  /* 0x0000000c00bc7947 */ /* 0x000fec0003800000 */
.L_x_1031:
        /* <DEDUP_REMOVED lines=11> */
.L_x_1036:
[----:B------:R-:W2:Y:S02]  /*6020*/  LDG.E R2, desc[UR36][R2.64] ;  /* 0x0000002402027981 */ /* 0x000ea4000c1e1900 */
[----:B--2---:R-:W-:-:S04]  /*6030*/  I2FP.F32.S32 R0, R2 ;  /* 0x0000000200007245 */ /* 0x004fc80000201400 */
[----:B------:R-:W-:-:S04]  /*6040*/  F2FP.F16.F32.PACK_AB R0, RZ, R0 ;  /* 0x00000000ff00723e */ /* 0x000fc800000000ff */
[----:B------:R-:W-:Y:S01]  /*6050*/  PRMT R22, R0, 0x7610, R22 ;  /* 0x0000761000167816 */ /* 0x000fe20000000016 */
[----:B------:R-:W-:Y:S06]  /*6060*/  BRA `(.L_x_1034) ;  /* 0x0000000c007c7947 */ /* 0x000fec0003800000 */
.L_x_1035:
[----:B------:R-:W2:Y:S02]  /*6070*/  LDG.E.U16 R2, desc[UR36][R2.64] ;  /* 0x0000002402027981 */ /* 0x000ea4000c1e1500 */
[----:B--2---:R-:W0:Y:S02]  /*6080*/  I2F.S16 R0, R2 ;  /* 0x0000000200007306 */ /* 0x004e240000101400 */
[----:B0-----:R-:W-:-:S04]  /*6090*/  F2FP.F16.F32.PACK_AB R0, RZ, R0 ;  /* 0x00000000ff00723e */ /* 0x001fc800000000ff */
[----:B------:R-:W-:Y:S01]  /*60a0*/  PRMT R22, R0, 0x7610, R22 ;  /* 0x0000761000167816 */ /* 0x000fe20000000016 */
[----:B------:R-:W-:Y:S06]  /*60b0*/  BRA `(.L_x_1034) ;  /* 0x0000000c00687947 */ /* 0x000fec0003800000 */
.L_x_1030:
        /* <DEDUP_REMOVED lines=9> */
.L_x_1038:
[----:B------:R1:W5:Y:S01]  /*6150*/  LDG.E.U16 R22, desc[UR36][R2.64] ;  /* 0x0000002402167981 */ /* 0x000362000c1e1500 */
[----:B------:R-:W-:Y:S05]  /*6160*/  BRA `(.L_x_1034) ;  /* 0x0000000c003c7947 */ /* 0x000fea0003800000 */
.L_x_1037:
        /* <DEDUP_REMOVED lines=9> */
.L_x_1040:
[----:B------:R0:W5:Y:S01]  /*6200*/  LDG.E.U16 R22, desc[UR36][R2.64] ;  /* 0x0000002402167981 */ /* 0x000162000c1e1500 */
[----:B------:R-:W-:Y:S05]  /*6210*/  BRA `(.L_x_1034) ;  /* 0x0000000c00107947 */ /* 0x000fea0003800000 */
.L_x_1039:
        /* <DEDUP_REMOVED lines=9> */
.L_x_1029:
        /* <DEDUP_REMOVED lines=14> */
.L_x_1043:
        /* <DEDUP_REMOVED lines=9> */
.L_x_1042:
        /* <DEDUP_REMOVED lines=28> */
.L_x_1045:
        /* <DEDUP_REMOVED lines=15> */
.L_x_1044:
[----:B------:R-:W2:Y:S02]  /*66d0*/  LDG.E.U16 R0, desc[UR36][R2.64] ;  /* 0x0000002402007981 */ /* 0x000ea4000c1e1500 */
[----:B--2---:R-:W-:-:S05]  /*66e0*/  IMAD.U32 R0, R0, 0x10000, RZ ;  /* 0x0001000000007824 */ /* 0x004fca00078e00ff */
[----:B------:R-:W-:-:S04]  /*66f0*/  F2FP.F16.F32.PACK_AB R0, RZ, R0 ;  /* 0x00000000ff00723e */ /* 0x000fc800000000ff */
[----:B------:R-:W-:Y:S01]  /*6700*/  PRMT R22, R0, 0x7610, R22 ;  /* 0x0000761000167816 */ /* 0x000fe20000000016 */
[----:B------:R-:W-:Y:S06]  /*6710*/  BRA `(.L_x_1034) ;  /* 0x0000000400d07947 */ /* 0x000fec0003800000 */
.L_x_1041:
        /* <DEDUP_REMOVED lines=13> */
.L_x_1048:
        /* <DEDUP_REMOVED lines=21> */
.L_x_1052:
[----:B------:R-:W-:Y:S05]  /*6940*/  BSYNC B1 ;  /* 0x0000000000017941 */ /* 0x000fea0003800000 */
.L_x_1051:
[----:B------:R-:W-:Y:S01]  /*6950*/  LEA R3, R0, 0x3b800000, 0x17 ;  /* 0x3b80000000037811 */ /* 0x000fe200078eb8ff */
[----:B------:R-:W-:-:S05]  /*6960*/  IMAD.SHL.U32 R0, R2, 0x100000, RZ ;  /* 0x0010000002007824 */ /* 0x000fca00078e00ff */
[----:B------:R-:W-:-:S07]  /*6970*/  LOP3.LUT R0, R3, R0, R4, 0xfe, !PT ;  /* 0x0000000003007212 */ /* 0x000fce00078efe04 */
.L_x_1050:
[----:B------:R-:W-:Y:S05]  /*6980*/  BSYNC B0 ;  /* 0x0000000000007941 */ /* 0x000fea0003800000 */
.L_x_1049:
[----:B------:R-:W-:-:S04]  /*6990*/  F2FP.F16.F32.PACK_AB R0, RZ, R0 ;  /* 0x00000000ff00723e */ /* 0x000fc800000000ff */
[----:B------:R-:W-:Y:S01]  /*69a0*/  PRMT R22, R0, 0x7610, R22 ;  /* 0x0000761000167816 */ /* 0x000fe20000000016 */
[----:B------:R-:W-:Y:S06]  /*69b0*/  BRA `(.L_x_1034) ;  /* 0x0000000400287947 */ /* 0x000fec0003800000 */
.L_x_1047:
        /* <DEDUP_REMOVED lines=21> */
.L_x_1056:
[----:B------:R-:W-:Y:S05]  /*6b10*/  BSYNC B1 ;  /* 0x0000000000017941 */ /* 0x000fea0003800000 */
.L_x_1055:
[----:B------:R-:W-:Y:S01]  /*6b20*/  LEA R3, R0, 0x37800000, 0x17 ;  /* 0x3780000000037811 */ /* 0x000fe200078eb8ff */
[----:B------:R-:W-:-:S05]  /*6b30*/  IMAD.SHL.U32 R0, R2, 0x200000, RZ ;  /* 0x0020000002007824 */ /* 0x000fca00078e00ff */
[----:B------:R-:W-:-:S07]  /*6b40*/  LOP3.LUT R0, R3, R0, R4, 0xfe, !PT ;  /* 0x0000000003007212 */ /* 0x000fce00078efe04 */
.L_x_1054:
[----:B------:R-:W-:Y:S05]  /*6b50*/  BSYNC B0 ;  /* 0x0000000000007941 */ /* 0x000fea0003800000 */
.L_x_1053:
[----:B------:R-:W-:-:S04]  /*6b60*/  F2FP.F16.F32.PACK_AB R0, RZ, R0 ;  /* 0x00000000ff00723e */ /* 0x000fc800000000ff */
[----:B------:R-:W-:Y:S01]  /*6b70*/  PRMT R22, R0, 0x7610, R22 ;  /* 0x0000761000167816 */ /* 0x000fe20000000016 */
[----:B------:R-:W-:Y:S06]  /*6b80*/  BRA `(.L_x_1034) ;  /* 0x0000000000b47947 */ /* 0x000fec0003800000 */
.L_x_1046:
        /* <DEDUP_REMOVED lines=14> */
.L_x_1060:
[----:B------:R-:W-:Y:S05]  /*6c70*/  BSYNC B0 ;  /* 0x0000000000007941 */ /* 0x000fea0003800000 */
.L_x_1059:
[----:B------:R-:W-:-:S04]  /*6c80*/  F2FP.F16.F32.PACK_AB R0, RZ, R0 ;  /* 0x00000000ff00723e */ /* 0x000fc800000000ff */
[----:B------:R-:W-:Y:S01]  /*6c90*/  PRMT R22, R0, 0x7610, R22 ;  /* 0x0000761000167816 */ /* 0x000fe20000000016 */
[----:B------:R-:W-:Y:S06]  /*6ca0*/  BRA `(.L_x_1034) ;  /* 0x00000000006c7947 */ /* 0x000fec0003800000 */
.L_x_1033:
        /* <DEDUP_REMOVED lines=16> */
.L_x_1061:
[----:B------:R-:W-:Y:S01]  /*6db0*/  PRMT R22, RZ, 0x7610, R22 ;  /* 0x00007610ff167816 */ /* 0x000fe20000000016 */
[----:B------:R-:W-:Y:S06]  /*6dc0*/  BRA `(.L_x_1034) ;  /* 0x0000000000247947 */ /* 0x000fec0003800000 */
.L_x_1058:
[----:B------:R-:W2:Y:S02]  /*6dd0*/  LDG.E.64 R2, desc[UR36][R2.64] ;  /* 0x0000002402027981 */ /* 0x000ea4000c1e1b00 */
[----:B--2---:R-:W0:Y:S02]  /*6de0*/  I2F.U64 R0, R2 ;  /* 0x0000000200007312 */ /* 0x004e240000301000 */
[----:B0-----:R-:W-:-:S04]  /*6df0*/  F2FP.F16.F32.PACK_AB R0, RZ, R0 ;  /* 0x00000000ff00723e */ /* 0x001fc800000000ff */
[----:B------:R-:W-:Y:S01]  /*6e00*/  PRMT R22, R0, 0x7610, R22 ;  /* 0x0000761000167816 */ /* 0x000fe20000000016 */
[----:B------:R-:W-:Y:S06]  /*6e10*/  BRA `(.L_x_1034) ;  /* 0x0000000000107947 */ /* 0x000fec0003800000 */
.L_x_1057:
[----:B------:R-:W2:Y:S02]  /*6e20*/  LDG.E R2, desc[UR36][R2.64] ;  /* 0x0000002402027981 */ /* 0x000ea4000c1e1900 */
[----:B--2---:R-:W-:-:S04]  /*6e30*/  I2FP.F32.U32 R0, R2 ;  /* 0x0000000200007245 */ /* 0x004fc80000201000 */
[----:B------:R-:W-:-:S04]  /*6e40*/  F2FP.F16.F32.PACK_AB R0, RZ, R0 ;  /* 0x00000000ff00723e */ /* 0x000fc800000000ff */
[----:B------:R-:W-:-:S07]  /*6e50*/  PRMT R22, R0, 0x7610, R22 ;  /* 0x0000761000167816 */ /* 0x000fce0000000016 */
.L_x_1034:
        /* <DEDUP_REMOVED lines=19> */
.L_x_1065:
[----:B------:R-:W2:Y:S02]  /*6f90*/  LDG.E.U8 R2, desc[UR36][R2.64] ;  /* 0x0000002402027981 */ /* 0x000ea4000c1e1100 */
[----:B--2---:R-:W-:-:S04]  /*6fa0*/  I2FP.F32.U32 R0, R2 ;  /* 0x0000000200007245 */ /* 0x004fc80000201000 */
[----:B------:R-:W-:Y:S01]  /*6fb0*/  F2FP.F16.F32.PACK_AB R0, RZ, R0 ;  /* 0x00000000ff00723e */ /* 0x000fe200000000ff */
[----:B------:R-:W-:Y:S06]  /*6fc0*/  BRA `(.L_x_1067) ;  /* 0x0000000c00887947 */ /* 0x000fec0003800000 */
.L_x_1064:
        /* <DEDUP_REMOVED lines=10> */
.L_x_1069:
[----:B------:R-:W2:Y:S02]  /*7070*/  LDG.E R2, desc[UR36][R2.64] ;  /* 0x0000002402027981 */ /* 0x000ea4000c1e1900 */
[----:B--2---:R-:W-:-:S04]  /*7080*/  I2FP.F32.S32 R0, R2 ;  /* 0x0000000200007245 */ /* 0x004fc80000201400 */
[----:B------:R-:W-:Y:S01]  /*7090*/  F2FP.F16.F32.PACK_AB R0, RZ, R0 ;  /* 0x00000000ff00723e */ /* 0x000fe200000000ff */
[----:B------:R-:W-:Y:S06]  /*70a0*/  BRA `(.L_x_1067) ;  /* 0x0000000c00507947 */ /* 0x000fec0003800000 */
.L_x_1068:
[----:B------:R-:W2:Y:S02]  /*70b0*/  LDG.E.U16 R2, desc[UR36][R2.64] ;  /* 0x0000002402027981 */ /* 0x000ea4000c1e1500 */
[----:B--2---:R-:W0:Y:S02]  /*70c0*/  I2F.S16 R0, R2 ;  /* 0x0000000200007306 */ /* 0x004e240000101400 */
[----:B0-----:R-:W-:Y:S01]  /*70d0*/  F2FP.F16.F32.PACK_AB R0, RZ, R0 ;  /* 0x00000000ff00723e */ /* 0x001fe200000000ff */
[----:B------:R-:W-:Y:S06]  /*70e0*/  BRA `(.L_x_1067) ;  /* 0x0000000c00407947 */ /* 0x000fec0003800000 */
.L_x_1063:
        /* <DEDUP_REMOVED lines=9> */
.L_x_1071:
[----:B------:R1:W5:Y:S01]  /*7180*/  LDG.E.U16 R0, desc[UR36][R2.64] ;  /* 0x0000002402007981 */ /* 0x000362000c1e1500 */
[----:B------:R-:W-:Y:S05]  /*7190*/  BRA `(.L_x_1067) ;  /* 0x0000000c00147947 */ /* 0x000fea0003800000 */
.L_x_1070:
        /* <DEDUP_REMOVED lines=9> */
.L_x_1073:
[----:B------:R0:W5:Y:S01]  /*7230*/  LDG.E.U16 R0, desc[UR36][R2.64] ;  /* 0x0000002402007981 */ /* 0x000162000c1e1500 */
[----:B------:R-:W-:Y:S05]  /*7240*/  BRA `(.L_x_1067) ;  /* 0x0000000800e87947 */ /* 0x000fea0003800000 */
.L_x_1072:
        /* <DEDUP_REMOVED lines=8> */
.L_x_1062:
        /* <DEDUP_REMOVED lines=13> */
.L_x_1076:
        /* <DEDUP_REMOVED lines=8> */
.L_x_1075:
        /* <DEDUP_REMOVED lines=28> */
.L_x_1078:
        /* <DEDUP_REMOVED lines=15> */
.L_x_1077:
[----:B------:R-:W2:Y:S02]  /*76d0*/  LDG.E.U16 R0, desc[UR36][R2.64] ;  /* 0x0000002402007981 */ /* 0x000ea4000c1e1500 */
[----:B--2---:R-:W-:-:S05]  /*76e0*/  IMAD.U32 R0, R0, 0x10000, RZ ;  /* 0x0001000000007824 */ /* 0x004fca00078e00ff */
[----:B------:R-:W-:Y:S01]  /*76f0*/  F2FP.F16.F32.PACK_AB R0, RZ, R0 ;  /* 0x00000000ff00723e */ /* 0x000fe200000000ff */
[----:B------:R-:W-:Y:S06]  /*7700*/  BRA `(.L_x_1067) ;  /* 0x0000000400b87947 */ /* 0x000fec0003800000 */
.L_x_1074:
        /* <DEDUP_REMOVED lines=12> */
.L_x_1081:
        /* <DEDUP_REMOVED lines=21> */
.L_x_1085:
[----:B------:R-:W-:Y:S05]  /*7920*/  BSYNC B1 ;  /* 0x0000000000017941 */ /* 0x000fea0003800000 */
.L_x_1084:
[----:B------:R-:W-:Y:S01]  /*7930*/  LEA R3, R0, 0x3b800000, 0x17 ;  /* 0x3b80000000037811 */ /* 0x000fe200078eb8ff */
[----:B------:R-:W-:-:S05]  /*7940*/  IMAD.SHL.U32 R0, R2, 0x100000, RZ ;  /* 0x0010000002007824 */ /* 0x000fca00078e00ff */
[----:B------:R-:W-:-:S07]  /*7950*/  LOP3.LUT R0, R3, R0, R4, 0xfe, !PT ;  /* 0x0000000003007212 */ /* 0x000fce00078efe04 */
.L_x_1083:
[----:B------:R-:W-:Y:S05]  /*7960*/  BSYNC B0 ;  /* 0x0000000000007941 */ /* 0x000fea0003800000 */
.L_x_1082:
[----:B------:R-:W-:Y:S01]  /*7970*/  F2FP.F16.F32.PACK_AB R0, RZ, R0 ;  /* 0x00000000ff00723e */ /* 0x000fe200000000ff */
[----:B------:R-:W-:Y:S06]  /*7980*/  BRA `(.L_x_1067) ;  /* 0x0000000400187947 */ /* 0x000fec0003800000 */
.L_x_1080:
        /* <DEDUP_REMOVED lines=21> */
.L_x_1089:
[----:B------:R-:W-:Y:S05]  /*7ae0*/  BSYNC B1 ;  /* 0x0000000000017941 */ /* 0x000fea0003800000 */
.L_x_1088:
[----:B------:R-:W-:Y:S01]  /*7af0*/  LEA R3, R0, 0x37800000, 0x17 ;  /* 0x3780000000037811 */ /* 0x000fe200078eb8ff */
[----:B------:R-:W-:-:S05]  /*7b00*/  IMAD.SHL.U32 R0, R2, 0x200000, RZ ;  /* 0x0020000002007824 */ /* 0x000fca00078e00ff */
[----:B------:R-:W-:-:S07]  /*7b10*/  LOP3.LUT R0, R3, R0, R4, 0xfe, !PT ;  /* 0x0000000003007212 */ /* 0x000fce00078efe04 */
.L_x_1087:
[----:B------:R-:W-:Y:S05]  /*7b20*/  BSYNC B0 ;  /* 0x0000000000007941 */ /* 0x000fea0003800000 */
.L_x_1086:
[----:B------:R-:W-:Y:S01]  /*7b30*/  F2FP.F16.F32.PACK_AB R0, RZ, R0 ;  /* 0x00000000ff00723e */ /* 0x000fe200000000ff */
[----:B------:R-:W-:Y:S06]  /*7b40*/  BRA `(.L_x_1067) ;  /* 0x0000000000a87947 */ /* 0x000fec0003800000 */
.L_x_1079:
        /* <DEDUP_REMOVED lines=14> */
.L_x_1093:
[----:B------:R-:W-:Y:S05]  /*7c30*/  BSYNC B0 ;  /* 0x0000000000007941 */ /* 0x000fea0003800000 */
.L_x_1092:
[----:B------:R-:W-:Y:S01]  /*7c40*/  F2FP.F16.F32.PACK_AB R0, RZ, R0 ;  /* 0x00000000ff00723e */ /* 0x000fe200000000ff */
[----:B------:R-:W-:Y:S06]  /*7c50*/  BRA `(.L_x_1067) ;  /* 0x0000000000647947 */ /* 0x000fec0003800000 */
.L_x_1066:
        /* <DEDUP_REMOVED lines=16> */
.L_x_1094:
[----:B------:R-:W-:Y:S01]  /*7d60*/  PRMT R0, RZ, 0x7610, R0 ;  /* 0x00007610ff007816 */ /* 0x000fe20000000000 */
[----:B------:R-:W-:Y:S06]  /*7d70*/  BRA `(.L_x_1067) ;  /* 0x00000000001c7947 */ /* 0x000fec0003800000 */
.L_x_1091:
[----:B------:R-:W2:Y:S02]  /*7d80*/  LDG.E.64 R2, desc[UR36][R2.64] ;  /* 0x0000002402027981 */ /* 0x000ea4000c1e1b00 */
[----:B--2---:R-:W0:Y:S02]  /*7d90*/  I2F.U64 R0, R2 ;  /* 0x0000000200007312 */ /* 0x004e240000301000 */
[----:B0-----:R-:W-:Y:S01]  /*7da0*/  F2FP.F16.F32.PACK_AB R0, RZ, R0 ;  /* 0x00000000ff00723e */ /* 0x001fe200000000ff */
[----:B------:R-:W-:Y:S06]  /*7db0*/  BRA `(.L_x_1067) ;  /* 0x00000000000c7947 */ /* 0x000fec0003800000 */
.L_x_1090:
[----:B------:R-:W2:Y:S02]  /*7dc0*/  LDG.E R2, desc[UR36][R2.64] ;  /* 0x0000002402027981 */ /* 0x000ea4000c1e1900 */
[----:B--2---:R-:W-:-:S04]  /*7dd0*/  I2FP.F32.U32 R0, R2 ;  /* 0x0000000200007245 */ /* 0x004fc80000201000 */
[----:B------:R-:W-:-:S07]  /*7de0*/  F2FP.F16.F32.PACK_AB R0, RZ, R0 ;  /* 0x00000000ff00723e */ /* 0x000fce00000000ff */
.L_x_1067:
[----:B-----5:R-:W-:Y:S01]  /*7df0*/  HADD2.F32 R0, -RZ, R0.H0_H0 ;  /* 0x20000000ff007230 */ /* 0x020fe20000004100 */
[----:B------:R-:W-:Y:S01]  /*7e00*/  ULDC.64 UR4, c[0x0][0x490] ;  /* 0x0001240000047ab9 */ /* 0x000fe20000000a00 */
[----:B------:R-:W2:Y:S01]  /*7e10*/  LDC.U8 R4, c[0x0][0x4a0] ;  /* 0x00012800ff047b82 */ /* 0x000ea20000000000 */
[----:B------:R-:W-:Y:S02]  /*7e20*/  HADD2.F32 R22, -RZ, R22.H0_H0 ;  /* 0x20000016ff167230 */ /* 0x000fe40000004100 */
[----:B------:R-:W-:-:S05]  /*7e30*/  FMUL.FTZ R0, R0, UR4 ;  /* 0x0000000400007c20 */ /* 0x000fca0008410000 */
[----:B------:R-:W-:-:S13]  /*7e40*/  FSETP.GT.FTZ.AND P0, PT, R0, UR5, PT ;  /* 0x0000000500007c0b */ /* 0x000fda000bf14000 */
[----:B------:R-:W-:Y:S01]  /*7e50*/  @!P0 FMUL.FTZ R0, R0, 1.4426950216293334961 ;  /* 0x3fb8aa3b00008820 */ /* 0x000fe20000410000 */
[----:B--2---:R-:W-:-:S03]  /*7e60*/  PRMT R5, R4, 0x9910, RZ ;  /* 0x0000991004057816 */ /* 0x004fc600000000ff */
[----:B01----:R-:W0:Y:S01]  /*7e70*/  @!P0 MUFU.EX2 R3, R0 ;  /* 0x0000000000038308 */ /* 0x003e220000000800 */
[----:B------:R-:W-:Y:S01]  /*7e80*/  ISETP.GT.AND P1, PT, R5, 0x9, PT ;  /* 0x000000090500780c */ /* 0x000fe20003f24270 */
[----:B0-----:R-:W-:Y:S01]  /*7e90*/  @!P0 FADD.FTZ R2, R3, 1 ;  /* 0x3f80000003028421 */ /* 0x001fe20000010000 */
        /* <DEDUP_REMOVED lines=17> */
.L_x_1098:
[----:B------:R-:W-:-:S06]  /*7fb0*/  HADD2.F32 R3, -RZ, R22.H0_H0 ;  /* 0x20000016ff037230 */ /* 0x000fcc0000004100 */
[----:B------:R-:W0:Y:S02]  /*7fc0*/  F2I.S64.TRUNC R2, R3 ;  /* 0x0000000300027311 */ /* 0x000e24000020d900 */
[----:B0-----:R0:W-:Y:S01]  /*7fd0*/  STG.E.U8 desc[UR36][R16.64], R2 ;  /* 0x0000000210007986 */ /* 0x0011e2000c101124 */
[----:B------:R-:W-:Y:S05]  /*7fe0*/  BRA `(.L_x_1100) ;  /* 0x0000000c00847947 */ /* 0x000fea0003800000 */
.L_x_1097:
        /* <DEDUP_REMOVED lines=10> */
.L_x_1102:
[----:B------:R-:W-:-:S04]  /*8090*/  HADD2.F32 R22, -RZ, R22.H0_H0 ;  /* 0x20000016ff167230 */ /* 0x000fc80000004100 */
[----:B------:R-:W0:Y:S02]  /*80a0*/  F2I.FTZ.TRUNC.NTZ R3, R22 ;  /* 0x0000001600037305 */ /* 0x000e24000021f100 */
[----:B0-----:R3:W-:Y:S01]  /*80b0*/  STG.E desc[UR36][R16.64], R3 ;  /* 0x0000000310007986 */ /* 0x0017e2000c101924 */
[----:B------:R-:W-:Y:S05]  /*80c0*/  BRA `(.L_x_1100) ;  /* 0x0000000c004c7947 */ /* 0x000fea0003800000 */
.L_x_1101:
[----:B------:R-:W-:-:S04]  /*80d0*/  HADD2.F32 R22, -RZ, R22.H0_H0 ;  /* 0x20000016ff167230 */ /* 0x000fc80000004100 */
[----:B------:R-:W0:Y:S02]  /*80e0*/  F2I.FTZ.TRUNC.NTZ R3, R22 ;  /* 0x0000001600037305 */ /* 0x000e24000021f100 */
[----:B0-----:R2:W-:Y:S01]  /*80f0*/  STG.E.U16 desc[UR36][R16.64], R3 ;  /* 0x0000000310007986 */ /* 0x0015e2000c101524 */
[----:B------:R-:W-:Y:S05]  /*8100*/  BRA `(.L_x_1100) ;  /* 0x0000000c003c7947 */ /* 0x000fea0003800000 */
.L_x_1096:
        /* <DEDUP_REMOVED lines=9> */
.L_x_1104:
[----:B------:R0:W-:Y:S01]  /*81a0*/  STG.E.U16 desc[UR36][R16.64], R22 ;  /* 0x0000001610007986 */ /* 0x0001e2000c101524 */
[----:B------:R-:W-:Y:S05]  /*81b0*/  BRA `(.L_x_1100) ;  /* 0x0000000c00107947 */ /* 0x000fea0003800000 */
.L_x_1103:
        /* <DEDUP_REMOVED lines=10> */
.L_x_1106:
[----:B------:R-:W-:-:S05]  /*8260*/  HADD2.F32 R0, -RZ, R22.H0_H0 ;  /* 0x20000016ff007230 */ /* 0x000fca0000004100 */
[----:B------:R-:W-:-:S04]  /*8270*/  F2FP.F16.F32.PACK_AB R0, RZ, R0 ;  /* 0x00000000ff00723e */ /* 0x000fc800000000ff */
[----:B------:R-:W-:-:S05]  /*8280*/  PRMT R0, R0, 0x5410, RZ ;  /* 0x0000541000007816 */ /* 0x000fca00000000ff */
[----:B------:R0:W-:Y:S01]  /*8290*/  STG.E desc[UR36][R16.64], R0 ;  /* 0x0000000010007986 */ /* 0x0001e2000c101924 */
[----:B------:R-:W-:Y:S05]  /*82a0*/  BRA `(.L_x_1100) ;  /* 0x0000000800d47947 */ /* 0x000fea0003800000 */
.L_x_1105:
[----:B------:R-:W-:-:S05]  /*82b0*/  HADD2.F32 R2, -RZ, R22.H0_H0 ;  /* 0x20000016ff027230 */ /* 0x000fca0000004100 */
[----:B------:R-:W-:-:S06]  /*82c0*/  FMUL.FTZ R2, R2, 1 ;  /* 0x3f80000002027820 */ /* 0x000fcc0000410000 */
[----:B------:R-:W0:Y:S02]  /*82d0*/  F2F.F64.F32 R2, R2 ;  /* 0x0000000200027310 */ /* 0x000e240000201800 */
[----:B0-----:R0:W-:Y:S01]  /*82e0*/  STG.E.64 desc[UR36][R16.64], R2 ;  /* 0x0000000210007986 */ /* 0x0011e2000c101b24 */
[----:B------:R-:W-:Y:S05]  /*82f0*/  BRA `(.L_x_1100) ;  /* 0x0000000800c07947 */ /* 0x000fea0003800000 */
.L_x_1095:
        /* <DEDUP_REMOVED lines=13> */
.L_x_1109:
[----:B------:R-:W-:Y:S01]  /*83d0*/  HADD2.F32 R22, -RZ, R22.H0_H0 ;  /* 0x20000016ff167230 */ /* 0x000fe20000004100 */
[----:B------:R-:W-:-:S04]  /*83e0*/  CS2R R6, SRZ ;  /* 0x0000000000067805 */ /* 0x000fc8000001ff00 */
[----:B------:R-:W-:-:S06]  /*83f0*/  FMUL.FTZ R4, R22, 1 ;  /* 0x3f80000016047820 */ /* 0x000fcc0000410000 */
[----:B------:R-:W0:Y:S02]  /*8400*/  F2F.F64.F32 R4, R4 ;  /* 0x0000000400047310 */ /* 0x000e240000201800 */
[----:B0-----:R0:W-:Y:S01]  /*8410*/  STG.E.128 desc[UR36][R16.64], R4 ;  /* 0x0000000410007986 */ /* 0x0011e2000c101d24 */
[----:B------:R-:W-:Y:S05]  /*8420*/  BRA `(.L_x_1100) ;  /* 0x0000000800747947 */ /* 0x000fea0003800000 */
.L_x_1108:
        /* <DEDUP_REMOVED lines=21> */
.L_x_1113:
[----:B------:R-:W-:Y:S05]  /*8580*/  BSYNC B0 ;  /* 0x0000000000007941 */ /* 0x000fea0003800000 */
.L_x_1112:
[----:B------:R-:W-:-:S05]  /*8590*/  LOP3.LUT R3, R0, R3, RZ, 0xfc, !PT ;  /* 0x0000000300037212 */ /* 0x000fca00078efcff */
[----:B------:R0:W-:Y:S01]  /*85a0*/  STG.E.U8 desc[UR36][R16.64], R3 ;  /* 0x0000000310007986 */ /* 0x0001e2000c101124 */
[----:B------:R-:W-:Y:S05]  /*85b0*/  BRA `(.L_x_1100) ;  /* 0x0000000800107947 */ /* 0x000fea0003800000 */
.L_x_1111:
        /* <DEDUP_REMOVED lines=13> */
.L_x_1115:
[----:B------:R-:W-:Y:S01]  /*8690*/  IMAD.MOV.U32 R0, RZ, RZ, 0x7f ;  /* 0x0000007fff007424 */ /* 0x000fe200078e00ff */
[----:B------:R-:W-:-:S04]  /*86a0*/  ISETP.GT.U32.AND P0, PT, R2, 0x7f800000, PT ;  /* 0x7f8000000200780c */ /* 0x000fc80003f04070 */
[----:B------:R-:W-:-:S09]  /*86b0*/  SEL R0, R0, 0x7c, P0 ;  /* 0x0000007c00007807 */ /* 0x000fd20000000000 */
.L_x_1116:
[----:B------:R-:W-:Y:S05]  /*86c0*/  BSYNC B0 ;  /* 0x0000000000007941 */ /* 0x000fea0003800000 */
.L_x_1114:
[----:B------:R-:W-:-:S04]  /*86d0*/  LOP3.LUT R2, R3, 0x80000000, RZ, 0xc0, !PT ;  /* 0x8000000003027812 */ /* 0x000fc800078ec0ff */
[----:B------:R-:W-:-:S04]  /*86e0*/  SHF.R.U32.HI R3, RZ, 0x18, R2 ;  /* 0x00000018ff037819 */ /* 0x000fc80000011602 */
[----:B------:R-:W-:-:S05]  /*86f0*/  LOP3.LUT R3, R0, R3, RZ, 0xfc, !PT ;  /* 0x0000000300037212 */ /* 0x000fca00078efcff */
[----:B------:R0:W-:Y:S01]  /*8700*/  STG.E.U8 desc[UR36][R16.64], R3 ;  /* 0x0000000310007986 */ /* 0x0001e2000c101124 */
[----:B------:R-:W-:Y:S05]  /*8710*/  BRA `(.L_x_1100) ;  /* 0x0000000400b87947 */ /* 0x000fea0003800000 */
.L_x_1110:
[----:B------:R-:W-:-:S05]  /*8720*/  HADD2.F32 R0, -RZ, R22.H0_H0 ;  /* 0x20000016ff007230 */ /* 0x000fca0000004100 */
[----:B------:R-:W-:-:S05]  /*8730*/  F2FP.BF16.F32.PACK_AB R0, RZ, R0 ;  /* 0x00000000ff00723e */ /* 0x000fca00000010ff */
[----:B------:R0:W-:Y:S01]  /*8740*/  STG.E.U16 desc[UR36][R16.64], R0 ;  /* 0x0000000010007986 */ /* 0x0001e2000c101524 */
[----:B------:R-:W-:Y:S05]  /*8750*/  BRA `(.L_x_1100) ;  /* 0x0000000400a87947 */ /* 0x000fea0003800000 */
.L_x_1107:
        /* <DEDUP_REMOVED lines=12> */
.L_x_1119:
        /* <DEDUP_REMOVED lines=17> */
.L_x_1122:
[----:B------:R-:W-:-:S04]  /*8930*/  LOP3.LUT R2, R3, 0x80000000, RZ, 0xc0, !PT ;  /* 0x8000000003027812 */ /* 0x000fc800078ec0ff */
[----:B------:R-:W-:-:S04]  /*8940*/  SHF.R.U32.HI R3, RZ, 0x18, R2 ;  /* 0x00000018ff037819 */ /* 0x000fc80000011602 */
[----:B------:R-:W-:-:S04]  /*8950*/  LOP3.LUT R0, R0, R3, RZ, 0xfc, !PT ;  /* 0x0000000300007212 */ /* 0x000fc800078efcff */
[----:B------:R-:W-:-:S07]  /*8960*/  PRMT R8, R0, 0x7610, R8 ;  /* 0x0000761000087816 */ /* 0x000fce0000000008 */
.L_x_1121:
[----:B------:R-:W-:Y:S05]  /*8970*/  BSYNC B0 ;  /* 0x0000000000007941 */ /* 0x000fea0003800000 */
.L_x_1120:
[----:B------:R0:W-:Y:S01]  /*8980*/  STG.E.U8 desc[UR36][R16.64], R8 ;  /* 0x0000000810007986 */ /* 0x0001e2000c101124 */
[----:B------:R-:W-:Y:S05]  /*8990*/  BRA `(.L_x_1100) ;  /* 0x0000000400187947 */ /* 0x000fea0003800000 */
.L_x_1118:
        /* <DEDUP_REMOVED lines=17> */
.L_x_1125:
[----:B------:R-:W-:-:S04]  /*8ab0*/  LOP3.LUT R2, R3, 0x80000000, RZ, 0xc0, !PT ;  /* 0x8000000003027812 */ /* 0x000fc800078ec0ff */
[----:B------:R-:W-:-:S04]  /*8ac0*/  SHF.R.U32.HI R3, RZ, 0x18, R2 ;  /* 0x00000018ff037819 */ /* 0x000fc80000011602 */
[----:B------:R-:W-:-:S04]  /*8ad0*/  LOP3.LUT R0, R0, R3, RZ, 0xfc, !PT ;  /* 0x0000000300007212 */ /* 0x000fc800078efcff */
[----:B------:R-:W-:-:S07]  /*8ae0*/  PRMT R8, R0, 0x7610, R8 ;  /* 0x0000761000087816 */ /* 0x000fce0000000008 */
.L_x_1124:
[----:B------:R-:W-:Y:S05]  /*8af0*/  BSYNC B0 ;  /* 0x0000000000007941 */ /* 0x000fea0003800000 */
.L_x_1123:
[----:B------:R0:W-:Y:S01]  /*8b00*/  STG.E.U8 desc[UR36][R16.64], R8 ;  /* 0x0000000810007986 */ /* 0x0001e2000c101124 */
[----:B------:R-:W-:Y:S05]  /*8b10*/  BRA `(.L_x_1100) ;  /* 0x0000000000b87947 */ /* 0x000fea0003800000 */
.L_x_1117:
[----:B------:R-:W-:-:S13]  /*8b20*/  ISETP.NE.AND P0, PT, R5, 0x1c, PT ;  /* 0x0000001c0500780c */ /* 0x000fda0003f05270 */
[----:B------:R-:W-:Y:S05]  /*8b30*/  @!P0 BRA `(.L_x_1126) ;  /* 0x0000000000a48947 */ /* 0x000fea0003800000 */
[----:B------:R-:W-:-:S13]  /*8b40*/  ISETP.NE.AND P0, PT, R5, 0x1d, PT ;  /* 0x0000001d0500780c */ /* 0x000fda0003f05270 */
[----:B------:R-:W-:Y:S05]  /*8b50*/  @!P0 BRA `(.L_x_1127) ;  /* 0x00000000008c8947 */ /* 0x000fea0003800000 */
[----:B------:R-:W-:-:S13]  /*8b60*/  ISETP.NE.AND P0, PT, R5, 0x2c, PT ;  /* 0x0000002c0500780c */ /* 0x000fda0003f05270 */
[----:B------:R-:W-:Y:S05]  /*8b70*/  @P0 BRA `(.L_x_1099) ;  /* 0x0000000000400947 */ /* 0x000fea0003800000 */
[----:B------:R-:W-:-:S05]  /*8b80*/  HADD2.F32 R3, -RZ, R22.H0_H0 ;  /* 0x20000016ff037230 */ /* 0x000fca0000004100 */
        /* <DEDUP_REMOVED lines=15> */
.L_x_1099:
        /* <DEDUP_REMOVED lines=15> */
[----:B-1----:R-:W-:Y:S05]  /*8d70*/  CALL.ABS.NOINC R2 ;  /* 0x0000000002007343 */ /* 0x002fea0003c00000 */
.L_x_1128:
[----:B------:R-:W-:Y:S05]  /*8d80*/  BRA `(.L_x_1100) ;  /* 0x00000000001c7947 */ /* 0x000fea0003800000 */
.L_x_1127:
[----:B------:R-:W-:-:S06]  /*8d90*/  HADD2.F32 R2, -RZ, R22.H0_H0 ;  /* 0x20000016ff027230 */ /* 0x000fcc0000004100 */
[----:B------:R-:W0:Y:S02]  /*8da0*/  F2I.U64.TRUNC R2, R2 ;  /* 0x0000000200027311 */ /* 0x000e24000020d800 */
[----:B0-----:R0:W-:Y:S01]  /*8db0*/  STG.E.64 desc[UR36][R16.64], R2 ;  /* 0x0000000210007986 */ /* 0x0011e2000c101b24 */
[----:B------:R-:W-:Y:S05]  /*8dc0*/  BRA `(.L_x_1100) ;  /* 0x00000000000c7947 */ /* 0x000fea0003800000 */
.L_x_1126:
[----:B------:R-:W-:-:S04]  /*8dd0*/  HADD2.F32 R22, -RZ, R22.H0_H0 ;  /* 0x20000016ff167230 */ /* 0x000fc80000004100 */
[----:B------:R-:W0:Y:S02]  /*8de0*/  F2I.FTZ.U32.TRUNC.NTZ R3, R22 ;  /* 0x0000001600037305 */ /* 0x000e24000021f000 */
[----:B0-----:R0:W-:Y:S02]  /*8df0*/  STG.E desc[UR36][R16.64], R3 ;  /* 0x0000000310007986 */ /* 0x0011e4000c101924 */
.L_x_1100:
[----:B------:R-:W-:-:S07]  /*8e00*/  VIADD R19, R19, 0x80 ;  /* 0x0000008013137836 */ /* 0x000fce0000000000 */
.L_x_1027:
[----:B------:R-:W-:Y:S05]  /*8e10*/  BSYNC B6 ;  /* 0x0000000000067941 */ /* 0x000fea0003800000 */
.L_x_1026:
[----:B------:R-:W-:Y:S01]  /*8e20*/  ULDC UR4, c[0x0][0x210] ;  /* 0x0000840000047ab9 */ /* 0x000fe20000000800 */
[----:B------:R-:W-:Y:S01]  /*8e30*/  BSSY B6, `(.L_x_1129) ;  /* 0x000046b000067945 */ /* 0x000fe20003800000 */
[----:B------:R-:W-:-:S13]  /*8e40*/  ISETP.GE.AND P0, PT, R19, UR4, PT ;  /* 0x0000000413007c0c */ /* 0x000fda000bf06270 */
[----:B------:R-:W-:Y:S05]  /*8e50*/  @P0 BRA `(.L_x_1130) ;  /* 0x0000004400a00947 */ /* 0x000fea0003800000 */
[----:B0-----:R-:W0:Y:S01]  /*8e60*/  LDC R6, c[0x0][0x218] ;  /* 0x00008600ff067b82 */ /* 0x001e220000000800 */
[----:B------:R-:W-:Y:S02]  /*8e70*/  IMAD.MOV.U32 R18, RZ, RZ, RZ ;  /* 0x000000ffff127224 */ /* 0x000fe400078e00ff */
[----:B------:R-:W-:Y:S02]  /*8e80*/  IMAD.MOV.U32 R0, RZ, RZ, RZ ;  /* 0x000000ffff007224 */ /* 0x000fe400078e00ff */
[----:B-1234-:R-:W-:Y:S01]  /*8e90*/  IMAD.MOV.U32 R16, RZ, RZ, RZ ;  /* 0x000000ffff107224 */ /* 0x01efe200078e00ff */
        /* <DEDUP_REMOVED lines=350> */
.L_x_1131:
        /* <DEDUP_REMOVED lines=23> */
.L_x_1135:
[----:B------:R-:W2:Y:S02]  /*a5f0*/  LDG.E.U8 R2, desc[UR36][R2.64] ;  /* 0x0000002402027981 */ /* 0x000ea4000c1e1100 */
[----:B--2---:R-:W-:-:S04]  /*a600*/  I2FP.F32.U32 R0, R2 ;  /* 0x0000000200007245 */ /* 0x004fc80000201000 */
[----:B------:R-:W-:-:S04]  /*a610*/  F2FP.F16.F32.PACK_AB R0, RZ, R0 ;  /* 0x00000000ff00723e */ /* 0x000fc800000000ff */
[----:B------:R-:W-:Y:S01]  /*a620*/  PRMT R22, R0, 0x7610, R22 ;  /* 0x0000761000167816 */ /* 0x000fe20000000016 */
[----:B------:R-:W-:Y:S06]  /*a630*/  BRA `(.L_x_1137) ;  /* 0x0000000c00bc7947 */ /* 0x000fec0003800000 */
.L_x_1134:
        /* <DEDUP_REMOVED lines=11> */
.L_x_1139:
[----:B------:R-:W2:Y:S02]  /*a6f0*/  LDG.E R2, desc[UR36][R2.64] ;  /* 0x0000002402027981 */ /* 0x000ea4000c1e1900 */
[----:B--2---:R-:W-:-:S04]  /*a700*/  I2FP.F32.S32 R0, R2 ;  /* 0x0000000200007245 */ /* 0x004fc80000201400 */
[----:B------:R-:W-:-:S04]  /*a710*/  F2FP.F16.F32.PACK_AB R0, RZ, R0 ;  /* 0x00000000ff00723e */ /* 0x000fc800000000ff */
[----:B------:R-:W-:Y:S01]  /*a720*/  PRMT R22, R0, 0x7610, R22 ;  /* 0x0000761000167816 */ /* 0x000fe20000000016 */
[----:B------:R-:W-:Y:S06]  /*a730*/  BRA `(.L_x_1137) ;  /* 0x0000000c007c7947 */ /* 0x000fec0003800000 */
.L_x_1138:
[----:B------:R-:W2:Y:S02]  /*a740*/  LDG.E.U16 R2, desc[UR36][R2.64] ;  /* 0x0000002402027981 */ /* 0x000ea4000c1e1500 */
[----:B--2---:R-:W0:Y:S02]  /*a750*/  I2F.S16 R0, R2 ;  /* 0x0000000200007306 */ /* 0x004e240000101400 */
[----:B0-----:R-:W-:-:S04]  /*a760*/  F2FP.F16.F32.PACK_AB R0, RZ, R0 ;  /* 0x00000000ff00723e */ /* 0x001fc800000000ff */
[----:B------:R-:W-:Y:S01]  /*a770*/  PRMT R22, R0, 0x7610, R22 ;  /* 0x0000761000167816 */ /* 0x000fe20000000016 */
[----:B------:R-:W-:Y:S06]  /*a780*/  BRA `(.L_x_1137) ;  /* 0x0000000c00687947 */ /* 0x000fec0003800000 */
.L_x_1133:
        /* <DEDUP_REMOVED lines=9> */
.L_x_1141:
[----:B------:R0:W5:Y:S01]  /*a820*/  LDG.E.U16 R22, desc[UR36][R2.64] ;  /* 0x0000002402167981 */ /* 0x000162000c1e1500 */
[----:B------:R-:W-:Y:S05]  /*a830*/  BRA `(.L_x_1137) ;  /* 0x0000000c003c7947 */ /* 0x000fea0003800000 */
.L_x_1140:
        /* <DEDUP_REMOVED lines=9> */
.L_x_1143:
[----:B------:R1:W5:Y:S01]  /*a8d0*/  LDG.E.U16 R22, desc[UR36][R2.64] ;  /* 0x0000002402167981 */ /* 0x000362000c1e1500 */
[----:B------:R-:W-:Y:S05]  /*a8e0*/  BRA `(.L_x_1137) ;  /* 0x0000000c00107947 */ /* 0x000fea0003800000 */
.L_x_1142:
        /* <DEDUP_REMOVED lines=9> */
.L_x_1132:
        /* <DEDUP_REMOVED lines=14> */
.L_x_1146:
        /* <DEDUP_REMOVED lines=9> */
.L_x_1145:
        /* <DEDUP_REMOVED lines=28> */
.L_x_1148:
        /* <DEDUP_REMOVED lines=15> */
.L_x_1147:
[----:B------:R-:W2:Y:S02]  /*ada0*/  LDG.E.U16 R0, desc[UR36][R2.64] ;  /* 0x0000002402007981 */ /* 0x000ea4000c1e1500 */
[----:B--2---:R-:W-:-:S05]  /*adb0*/  IMAD.U32 R0, R0, 0x10000, RZ ;  /* 0x0001000000007824 */ /* 0x004fca00078e00ff */
[----:B------:R-:W-:-:S04]  /*adc0*/  F2FP.F16.F32.PACK_AB R0, RZ, R0 ;  /* 0x00000000ff00723e */ /* 0x000fc800000000ff */
[----:B------:R-:W-:Y:S01]  /*add0*/  PRMT R22, R0, 0x7610, R22 ;  /* 0x0000761000167816 */ /* 0x000fe20000000016 */
[----:B------:R-:W-:Y:S06]  /*ade0*/  BRA `(.L_x_1137) ;  /* 0x0000000400d07947 */ /* 0x000fec0003800000 */
.L_x_1144:
        /* <DEDUP_REMOVED lines=13> */
.L_x_1151:
        /* <DEDUP_REMOVED lines=21> */
.L_x_1155:
[----:B------:R-:W-:Y:S05]  /*b010*/  BSYNC B1 ;  /* 0x0000000000017941 */ /* 0x000fea0003800000 */
.L_x_1154:
[----:B------:R-:W-:Y:S01]  /*b020*/  LEA R3, R0, 0x3b800000, 0x17 ;  /* 0x3b80000000037811 */ /* 0x000fe200078eb8ff */
[----:B------:R-:W-:-:S05]  /*b030*/  IMAD.SHL.U32 R0, R2, 0x100000, RZ ;  /* 0x0010000002007824 */ /* 0x000fca00078e00ff */
[----:B------:R-:W-:-:S07]  /*b040*/  LOP3.LUT R0, R3, R0, R4, 0xfe, !PT ;  /* 0x0000000003007212 */ /* 0x000fce00078efe04 */
.L_x_1153:
[----:B------:R-:W-:Y:S05]  /*b050*/  BSYNC B0 ;  /* 0x0000000000007941 */ /* 0x000fea0003800000 */
.L_x_1152:
[----:B------:R-:W-:-:S04]  /*b060*/  F2FP.F16.F32.PACK_AB R0, RZ, R0 ;  /* 0x00000000ff00723e */ /* 0x000fc800000000ff */
[----:B------:R-:W-:Y:S01]  /*b070*/  PRMT R22, R0, 0x7610, R22 ;  /* 0x0000761000167816 */ /* 0x000fe20000000016 */
[----:B------:R-:W-:Y:S06]  /*b080*/  BRA `(.L_x_1137) ;  /* 0x0000000400287947 */ /* 0x000fec0003800000 */
.L_x_1150:
        /* <DEDUP_REMOVED lines=21> */
.L_x_1159:
[----:B------:R-:W-:Y:S05]  /*b1e0*/  BSYNC B1 ;  /* 0x0000000000017941 */ /* 0x000fea0003800000 */
.L_x_1158:
[----:B------:R-:W-:Y:S01]  /*b1f0*/  LEA R3, R0, 0x37800000, 0x17 ;  /* 0x3780000000037811 */ /* 0x000fe200078eb8ff */
[----:B------:R-:W-:-:S05]  /*b200*/  IMAD.SHL.U32 R0, R2, 0x200000, RZ ;  /* 0x0020000002007824 */ /* 0x000fca00078e00ff */
[----:B------:R-:W-:-:S07]  /*b210*/  LOP3.LUT R0, R3, R0, R4, 0xfe, !PT ;  /* 0x0000000003007212 */ /* 0x000fce00078efe04 */
.L_x_1157:
[----:B------:R-:W-:Y:S05]  /*b220*/  BSYNC B0 ;  /* 0x0000000000007941 */ /* 0x000fea0003800000 */
.L_x_1156:
[----:B------:R-:W-:-:S04]  /*b230*/  F2FP.F16.F32.PACK_AB R0, RZ, R0 ;  /* 0x00000000ff00723e */ /* 0x000fc800000000ff */
[----:B------:R-:W-:Y:S01]  /*b240*/  PRMT R22, R0, 0x7610, R22 ;  /* 0x0000761000167816 */ /* 0x000fe20000000016 */
[----:B------:R-:W-:Y:S06]  /*b250*/  BRA `(.L_x_1137) ;  /* 0x0000000000b47947 */ /* 0x000fec0003800000 */
.L_x_1149:
        /* <DEDUP_REMOVED lines=14> */
.L_x_1163:
[----:B------:R-:W-:Y:S05]  /*b340*/  BSYNC B0 ;  /* 0x0000000000007941 */ /* 0x000fea0003800000 */
.L_x_1162:
[----:B------:R-:W-:-:S04]  /*b350*/  F2FP.F16.F32.PACK_AB R0, RZ, R0 ;  /* 0x00000000ff00723e */ /* 0x000fc800000000ff */
[----:B------:R-:W-:Y:S01]  /*b360*/  PRMT R22, R0, 0x7610, R22 ;  /* 0x0000761000167816 */ /* 0x000fe20000000016 */
[----:B------:R-:W-:Y:S06]  /*b370*/  BRA `(.L_x_1137) ;  /* 0x00000000006c7947 */ /* 0x000fec0003800000 */
.L_x_1136:
        /* <DEDUP_REMOVED lines=16> */
.L_x_1164:
[----:B------:R-:W-:Y:S01]  /*b480*/  PRMT R22, RZ, 0x7610, R22 ;  /* 0x00007610ff167816 */ /* 0x000fe20000000016 */
[----:B------:R-:W-:Y:S06]  /*b490*/  BRA `(.L_x_1137) ;  /* 0x0000000000247947 */ /* 0x000fec0003800000 */
.L_x_1161:
[----:B------:R-:W2:Y:S02]  /*b4a0*/  LDG.E.64 R2, desc[UR36][R2.64] ;  /* 0x0000002402027981 */ /* 0x000ea4000c1e1b00 */
[----:B--2---:R-:W0:Y:S02]  /*b4b0*/  I2F.U64 R0, R2 ;  /* 0x0000000200007312 */ /* 0x004e240000301000 */
[----:B0-----:R-:W-:-:S04]  /*b4c0*/  F2FP.F16.F32.PACK_AB R0, RZ, R0 ;  /* 0x00000000ff00723e */ /* 0x001fc800000000ff */
[----:B------:R-:W-:Y:S01]  /*b4d0*/  PRMT R22, R0, 0x7610, R22 ;  /* 0x0000761000167816 */ /* 0x000fe20000000016 */
[----:B------:R-:W-:Y:S06]  /*b4e0*/  BRA `(.L_x_1137) ;  /* 0x0000000000107947 */ /* 0x000fec0003800000 */
.L_x_1160:
[----:B------:R-:W2:Y:S02]  /*b4f0*/  LDG.E R2, desc[UR36][R2.64] ;  /* 0x0000002402027981 */ /* 0x000ea4000c1e1900 */
[----:B--2---:R-:W-:-:S04]  /*b500*/  I2FP.F32.U32 R0, R2 ;  /* 0x0000000200007245 */ /* 0x004fc80000201000 */
[----:B------:R-:W-:-:S04]  /*b510*/  F2FP.F16.F32.PACK_AB R0, RZ, R0 ;  /* 0x00000000ff00723e */ /* 0x000fc800000000ff */
[----:B------:R-:W-:-:S07]  /*b520*/  PRMT R22, R0, 0x7610, R22 ;  /* 0x0000761000167816 */ /* 0x000fce0000000016 */
.L_x_1137:
        /* <DEDUP_REMOVED lines=19> */
.L_x_1168:
[----:B------:R-:W2:Y:S02]  /*b660*/  LDG.E.U8 R2, desc[UR36][R2.64] ;  /* 0x0000002402027981 */ /* 0x000ea4000c1e1100 */
[----:B--2---:R-:W-:-:S04]  /*b670*/  I2FP.F32.U32 R0, R2 ;  /* 0x0000000200007245 */ /* 0x004fc80000201000 */
[----:B------:R-:W-:Y:S01]  /*b680*/  F2FP.F16.F32.PACK_AB R0, RZ, R0 ;  /* 0x00000000ff00723e */ /* 0x000fe200000000ff */
[----:B------:R-:W-:Y:S06]  /*b690*/  BRA `(.L_x_1170) ;  /* 0x0000000c00887947 */ /* 0x000fec0003800000 */
.L_x_1167:
        /* <DEDUP_REMOVED lines=10> */
.L_x_1172:
[----:B------:R-:W2:Y:S02]  /*b740*/  LDG.E R2, desc[UR36][R2.64] ;  /* 0x0000002402027981 */ /* 0x000ea4000c1e1900 */
[----:B--2---:R-:W-:-:S04]  /*b750*/  I2FP.F32.S32 R0, R2 ;  /* 0x0000000200007245 */ /* 0x004fc80000201400 */
[----:B------:R-:W-:Y:S01]  /*b760*/  F2FP.F16.F32.PACK_AB R0, RZ, R0 ;  /* 0x00000000ff00723e */ /* 0x000fe200000000ff */
[----:B------:R-:W-:Y:S06]  /*b770*/  BRA `(.L_x_1170) ;  /* 0x0000000c00507947 */ /* 0x000fec0003800000 */
.L_x_1171:
[----:B------:R-:W2:Y:S02]  /*b780*/  LDG.E.U16 R2, desc[UR36][R2.64] ;  /* 0x0000002402027981 */ /* 0x000ea4000c1e1500 */
[----:B--2---:R-:W0:Y:S02]  /*b790*/  I2F.S16 R0, R2 ;  /* 0x0000000200007306 */ /* 0x004e240000101400 */
[----:B0-----:R-:W-:Y:S01]  /*b7a0*/  F2FP.F16.F32.PACK_AB R0, RZ, R0 ;  /* 0x00000000ff00723e */ /* 0x001fe200000000ff */
[----:B------:R-:W-:Y:S06]  /*b7b0*/  BRA `(.L_x_1170) ;  /* 0x0000000c00407947 */ /* 0x000fec0003800000 */
.L_x_1166:
        /* <DEDUP_REMOVED lines=9> */
.L_x_1174:
[----:B------:R0:W5:Y:S01]  /*b850*/  LDG.E.U16 R0, desc[UR36][R2.64] ;  /* 0x0000002402007981 */ /* 0x000162000c1e1500 */
[----:B------:R-:W-:Y:S05]  /*b860*/  BRA `(.L_x_1170) ;  /* 0x0000000c00147947 */ /* 0x000fea0003800000 */
.L_x_1173:
        /* <DEDUP_REMOVED lines=9> */
.L_x_1176:
[----:B------:R1:W5:Y:S01]  /*b900*/  LDG.E.U16 R0, desc[UR36][R2.64] ;  /* 0x0000002402007981 */ /* 0x000362000c1e1500 */
[----:B------:R-:W-:Y:S05]  /*b910*/  BRA `(.L_x_1170) ;  /* 0x0000000800e87947 */ /* 0x000fea0003800000 */
.L_x_1175:
        /* <DEDUP_REMOVED lines=8> */
.L_x_1165:
        /* <DEDUP_REMOVED lines=13> */
.L_x_1179:
        /* <DEDUP_REMOVED lines=8> */
.L_x_1178:
        /* <DEDUP_REMOVED lines=28> */
.L_x_1181:
        /* <DEDUP_REMOVED lines=15> */
.L_x_1180:
[----:B------:R-:W2:Y:S02]  /*bda0*/  LDG.E.U16 R0, desc[UR36][R2.64] ;  /* 0x0000002402007981 */ /* 0x000ea4000c1e1500 */
[----:B--2---:R-:W-:-:S05]  /*bdb0*/  IMAD.U32 R0, R0, 0x10000, RZ ;  /* 0x0001000000007824 */ /* 0x004fca00078e00ff */
[----:B------:R-:W-:Y:S01]  /*bdc0*/  F2FP.F16.F32.PACK_AB R0, RZ, R0 ;  /* 0x00000000ff00723e */ /* 0x000fe200000000ff */
[----:B------:R-:W-:Y:S06]  /*bdd0*/  BRA `(.L_x_1170) ;  /* 0x0000000400b87947 */ /* 0x000fec0003800000 */
.L_x_1177:
        /* <DEDUP_REMOVED lines=12> */
.L_x_1184:
        /* <DEDUP_REMOVED lines=21> */
.L_x_1188:
[----:B------:R-:W-:Y:S05]  /*bff0*/  BSYNC B1 ;  /* 0x0000000000017941 */ /* 0x000fea0003800000 */
.L_x_1187:
[----:B------:R-:W-:Y:S01]  /*c000*/  LEA R3, R0, 0x3b800000, 0x17 ;  /* 0x3b80000000037811 */ /* 0x000fe200078eb8ff */
[----:B------:R-:W-:-:S05]  /*c010*/  IMAD.SHL.U32 R0, R2, 0x100000, RZ ;  /* 0x0010000002007824 */ /* 0x000fca00078e00ff */
[----:B------:R-:W-:-:S07]  /*c020*/  LOP3.LUT R0, R3, R0, R4, 0xfe, !PT ;  /* 0x0000000003007212 */ /* 0x000fce00078efe04 */
.L_x_1186:
[----:B------:R-:W-:Y:S05]  /*c030*/  BSYNC B0 ;  /* 0x0000000000007941 */ /* 0x000fea0003800000 */
.L_x_1185:
[----:B------:R-:W-:Y:S01]  /*c040*/  F2FP.F16.F32.PACK_AB R0, RZ, R0 ;  /* 0x00000000ff00723e */ /* 0x000fe200000000ff */
[----:B------:R-:W-:Y:S06]  /*c050*/  BRA `(.L_x_1170) ;  /* 0x0000000400187947 */ /* 0x000fec0003800000 */
.L_x_1183:
        /* <DEDUP_REMOVED lines=21> */
.L_x_1192:
[----:B------:R-:W-:Y:S05]  /*c1b0*/  BSYNC B1 ;  /* 0x0000000000017941 */ /* 0x000fea0003800000 */
.L_x_1191:
[----:B------:R-:W-:Y:S01]  /*c1c0*/  LEA R3, R0, 0x37800000, 0x17 ;  /* 0x3780000000037811 */ /* 0x000fe200078eb8ff */
[----:B------:R-:W-:-:S05]  /*c1d0*/  IMAD.SHL.U32 R0, R2, 0x200000, RZ ;  /* 0x0020000002007824 */ /* 0x000fca00078e00ff */
[----:B------:R-:W-:-:S07]  /*c1e0*/  LOP3.LUT R0, R3, R0, R4, 0xfe, !PT ;  /* 0x0000000003007212 */ /* 0x000fce00078efe04 */
.L_x_1190:
[----:B------:R-:W-:Y:S05]  /*c1f0*/  BSYNC B0 ;  /* 0x0000000000007941 */ /* 0x000fea0003800000 */
.L_x_1189:
[----:B------:R-:W-:Y:S01]  /*c200*/  F2FP.F16.F32.PACK_AB R0, RZ, R0 ;  /* 0x00000000ff00723e */ /* 0x000fe200000000ff */
[----:B------:R-:W-:Y:S06]  /*c210*/  BRA `(.L_x_1170) ;  /* 0x0000000000a87947 */ /* 0x000fec0003800000 */
.L_x_1182:
        /* <DEDUP_REMOVED lines=14> */
.L_x_1196:
[----:B------:R-:W-:Y:S05]  /*c300*/  BSYNC B0 ;  /* 0x0000000000007941 */ /* 0x000fea0003800000 */
.L_x_1195:
[----:B------:R-:W-:Y:S01]  /*c310*/  F2FP.F16.F32.PACK_AB R0, RZ, R0 ;  /* 0x00000000ff00723e */ /* 0x000fe200000000ff */
[----:B------:R-:W-:Y:S06]  /*c320*/  BRA `(.L_x_1170) ;  /* 0x0000000000647947 */ /* 0x000fec0003800000 */
.L_x_1169:
        /* <DEDUP_REMOVED lines=16> */
.L_x_1197:
[----:B------:R-:W-:Y:S01]  /*c430*/  PRMT R0, RZ, 0x7610, R0 ;  /* 0x00007610ff007816 */ /* 0x000fe20000000000 */
[----:B------:R-:W-:Y:S06]  /*c440*/  BRA `(.L_x_1170) ;  /* 0x00000000001c7947 */ /* 0x000fec0003800000 */
.L_x_1194:
[----:B------:R-:W2:Y:S02]  /*c450*/  LDG.E.64 R2, desc[UR36][R2.64] ;  /* 0x0000002402027981 */ /* 0x000ea4000c1e1b00 */
[----:B--2---:R-:W0:Y:S02]  /*c460*/  I2F.U64 R0, R2 ;  /* 0x0000000200007312 */ /* 0x004e240000301000 */
[----:B0-----:R-:W-:Y:S01]  /*c470*/  F2FP.F16.F32.PACK_AB R0, RZ, R0 ;  /* 0x00000000ff00723e */ /* 0x001fe200000000ff */
[----:B------:R-:W-:Y:S06]  /*c480*/  BRA `(.L_x_1170) ;  /* 0x00000000000c7947 */ /* 0x000fec0003800000 */
.L_x_1193:
[----:B------:R-:W2:Y:S02]  /*c490*/  LDG.E R2, desc[UR36][R2.64] ;  /* 0x0000002402027981 */ /* 0x000ea4000c1e1900 */
[----:B--2---:R-:W-:-:S04]  /*c4a0*/  I2FP.F32.U32 R0, R2 ;  /* 0x0000000200007245 */ /* 0x004fc80000201000 */
[----:B------:R-:W-:-:S07]  /*c4b0*/  F2FP.F16.F32.PACK_AB R0, RZ, R0 ;  /* 0x00000000ff00723e */ /* 0x000fce00000000ff */
.L_x_1170:
        /* <DEDUP_REMOVED lines=28> */
.L_x_1201:
[----:B------:R-:W-:-:S06]  /*c680*/  HADD2.F32 R3, -RZ, R22.H0_H0 ;  /* 0x20000016ff037230 */ /* 0x000fcc0000004100 */
[----:B------:R-:W0:Y:S02]  /*c690*/  F2I.S64.TRUNC R2, R3 ;  /* 0x0000000300027311 */ /* 0x000e24000020d900 */
[----:B0-----:R0:W-:Y:S01]  /*c6a0*/  STG.E.U8 desc[UR36][R16.64], R2 ;  /* 0x0000000210007986 */ /* 0x0011e2000c101124 */
[----:B------:R-:W-:Y:S05]  /*c6b0*/  BRA `(.L_x_1203) ;  /* 0x0000000c00847947 */ /* 0x000fea0003800000 */
.L_x_1200:
        /* <DEDUP_REMOVED lines=10> */
.L_x_1205:
[----:B------:R-:W-:-:S04]  /*c760*/  HADD2.F32 R22, -RZ, R22.H0_H0 ;  /* 0x20000016ff167230 */ /* 0x000fc80000004100 */
[----:B------:R-:W0:Y:S02]  /*c770*/  F2I.FTZ.TRUNC.NTZ R3, R22 ;  /* 0x0000001600037305 */ /* 0x000e24000021f100 */
[----:B0-----:R0:W-:Y:S01]  /*c780*/  STG.E desc[UR36][R16.64], R3 ;  /* 0x0000000310007986 */ /* 0x0011e2000c101924 */
[----:B------:R-:W-:Y:S05]  /*c790*/  BRA `(.L_x_1203) ;  /* 0x0000000c004c7947 */ /* 0x000fea0003800000 */
.L_x_1204:
[----:B------:R-:W-:-:S04]  /*c7a0*/  HADD2.F32 R22, -RZ, R22.H0_H0 ;  /* 0x20000016ff167230 */ /* 0x000fc80000004100 */
[----:B------:R-:W0:Y:S02]  /*c7b0*/  F2I.FTZ.TRUNC.NTZ R3, R22 ;  /* 0x0000001600037305 */ /* 0x000e24000021f100 */
[----:B0-----:R0:W-:Y:S01]  /*c7c0*/  STG.E.U16 desc[UR36][R16.64], R3 ;  /* 0x0000000310007986 */ /* 0x0011e2000c101524 */
[----:B------:R-:W-:Y:S05]  /*c7d0*/  BRA `(.L_x_1203) ;  /* 0x0000000c003c7947 */ /* 0x000fea0003800000 */
.L_x_1199:
        /* <DEDUP_REMOVED lines=9> */
.L_x_1207:
[----:B------:R0:W-:Y:S01]  /*c870*/  STG.E.U16 desc[UR36][R16.64], R22 ;  /* 0x0000001610007986 */ /* 0x0001e2000c101524 */
[----:B------:R-:W-:Y:S05]  /*c880*/  BRA `(.L_x_1203) ;  /* 0x0000000c00107947 */ /* 0x000fea0003800000 */
.L_x_1206:
        /* <DEDUP_REMOVED lines=10> */
.L_x_1209:
[----:B------:R-:W-:-:S05]  /*c930*/  HADD2.F32 R0, -RZ, R22.H0_H0 ;  /* 0x20000016ff007230 */ /* 0x000fca0000004100 */
[----:B------:R-:W-:-:S04]  /*c940*/  F2FP.F16.F32.PACK_AB R0, RZ, R0 ;  /* 0x00000000ff00723e */ /* 0x000fc800000000ff */
[----:B------:R-:W-:-:S05]  /*c950*/  PRMT R0, R0, 0x5410, RZ ;  /* 0x0000541000007816 */ /* 0x000fca00000000ff */
[----:B------:R0:W-:Y:S01]  /*c960*/  STG.E desc[UR36][R16.64], R0 ;  /* 0x0000000010007986 */ /* 0x0001e2000c101924 */
[----:B------:R-:W-:Y:S05]  /*c970*/  BRA `(.L_x_1203) ;  /* 0x0000000800d47947 */ /* 0x000fea0003800000 */
.L_x_1208:
[----:B------:R-:W-:-:S05]  /*c980*/  HADD2.F32 R2, -RZ, R22.H0_H0 ;  /* 0x20000016ff027230 */ /* 0x000fca0000004100 */
[----:B------:R-:W-:-:S06]  /*c990*/  FMUL.FTZ R2, R2, 1 ;  /* 0x3f80000002027820 */ /* 0x000fcc0000410000 */
[----:B------:R-:W0:Y:S02]  /*c9a0*/  F2F.F64.F32 R2, R2 ;  /* 0x0000000200027310 */ /* 0x000e240000201800 */
[----:B0-----:R0:W-:Y:S01]  /*c9b0*/  STG.E.64 desc[UR36][R16.64], R2 ;  /* 0x0000000210007986 */ /* 0x0011e2000c101b24 */
[----:B------:R-:W-:Y:S05]  /*c9c0*/  BRA `(.L_x_1203) ;  /* 0x0000000800c07947 */ /* 0x000fea0003800000 */
.L_x_1198:
        /* <DEDUP_REMOVED lines=13> */
.L_x_1212:
[----:B------:R-:W-:Y:S01]  /*caa0*/  HADD2.F32 R22, -RZ, R22.H0_H0 ;  /* 0x20000016ff167230 */ /* 0x000fe20000004100 */
[----:B------:R-:W-:-:S04]  /*cab0*/  CS2R R6, SRZ ;  /* 0x0000000000067805 */ /* 0x000fc8000001ff00 */
[----:B------:R-:W-:-:S06]  /*cac0*/  FMUL.FTZ R4, R22, 1 ;  /* 0x3f80000016047820 */ /* 0x000fcc0000410000 */
[----:B------:R-:W0:Y:S02]  /*cad0*/  F2F.F64.F32 R4, R4 ;  /* 0x0000000400047310 */ /* 0x000e240000201800 */
[----:B0-----:R0:W-:Y:S01]  /*cae0*/  STG.E.128 desc[UR36][R16.64], R4 ;  /* 0x0000000410007986 */ /* 0x0011e2000c101d24 */
[----:B------:R-:W-:Y:S05]  /*caf0*/  BRA `(.L_x_1203) ;  /* 0x0000000800747947 */ /* 0x000fea0003800000 */
.L_x_1211:
        /* <DEDUP_REMOVED lines=21> */
.L_x_1216:
[----:B------:R-:W-:Y:S05]  /*cc50*/  BSYNC B0 ;  /* 0x0000000000007941 */ /* 0x000fea0003800000 */
.L_x_1215:
[----:B------:R-:W-:-:S05]  /*cc60*/  LOP3.LUT R3, R0, R3, RZ, 0xfc, !PT ;  /* 0x0000000300037212 */ /* 0x000fca00078efcff */
[----:B------:R0:W-:Y:S01]  /*cc70*/  STG.E.U8 desc[UR36][R16.64], R3 ;  /* 0x0000000310007986 */ /* 0x0001e2000c101124 */
[----:B------:R-:W-:Y:S05]  /*cc80*/  BRA `(.L_x_1203) ;  /* 0x0000000800107947 */ /* 0x000fea0003800000 */
.L_x_1214:
        /* <DEDUP_REMOVED lines=13> */
.L_x_1218:
[----:B------:R-:W-:Y:S01]  /*cd60*/  IMAD.MOV.U32 R0, RZ, RZ, 0x7f ;  /* 0x0000007fff007424 */ /* 0x000fe200078e00ff */
[----:B------:R-:W-:-:S04]  /*cd70*/  ISETP.GT.U32.AND P0, PT, R2, 0x7f800000, PT ;  /* 0x7f8000000200780c */ /* 0x000fc80003f04070 */
[----:B------:R-:W-:-:S09]  /*cd80*/  SEL R0, R0, 0x7c, P0 ;  /* 0x0000007c00007807 */ /* 0x000fd20000000000 */
.L_x_1219:
[----:B------:R-:W-:Y:S05]  /*cd90*/  BSYNC B0 ;  /* 0x0000000000007941 */ /* 0x000fea0003800000 */
.L_x_1217:
[----:B------:R-:W-:-:S04]  /*cda0*/  LOP3.LUT R2, R3, 0x80000000, RZ, 0xc0, !PT ;  /* 0x8000000003027812 */ /* 0x000fc800078ec0ff */
[----:B------:R-:W-:-:S04]  /*cdb0*/  SHF.R.U32.HI R3, RZ, 0x18, R2 ;  /* 0x00000018ff037819 */ /* 0x000fc80000011602 */
[----:B------:R-:W-:-:S05]  /*cdc0*/  LOP3.LUT R3, R0, R3, RZ, 0xfc, !PT ;  /* 0x0000000300037212 */ /* 0x000fca00078efcff */
[----:B------:R0:W-:Y:S01]  /*cdd0*/  STG.E.U8 desc[UR36][R16.64], R3 ;  /* 0x0000000310007986 */ /* 0x0001e2000c101124 */
[----:B------:R-:W-:Y:S05]  /*cde0*/  BRA `(.L_x_1203) ;  /* 0x0000000400b87947 */ /* 0x000fea0003800000 */
.L_x_1213:
[----:B------:R-:W-:-:S05]  /*cdf0*/  HADD2.F32 R0, -RZ, R22.H0_H0 ;  /* 0x20000016ff007230 */ /* 0x000fca0000004100 */
[----:B------:R-:W-:-:S05]  /*ce00*/  F2FP.BF16.F32.PACK_AB R0, RZ, R0 ;  /* 0x00000000ff00723e */ /* 0x000fca00000010ff */
[----:B------:R0:W-:Y:S01]  /*ce10*/  STG.E.U16 desc[UR36][R16.64], R0 ;  /* 0x0000000010007986 */ /* 0x0001e2000c101524 */
[----:B------:R-:W-:Y:S05]  /*ce20*/  BRA `(.L_x_1203) ;  /* 0x0000000400a87947 */ /* 0x000fea0003800000 */
.L_x_1210:
        /* <DEDUP_REMOVED lines=12> */
.L_x_1222:
        /* <DEDUP_REMOVED lines=17> */
.L_x_1225:
[----:B------:R-:W-:-:S04]  /*d000*/  LOP3.LUT R2, R3, 0x80000000, RZ, 0xc0, !PT ;  /* 0x8000000003027812 */ /* 0x000fc800078ec0ff */
[----:B------:R-:W-:-:S04]  /*d010*/  SHF.R.U32.HI R3, RZ, 0x18, R2 ;  /* 0x00000018ff037819 */ /* 0x000fc80000011602 */
[----:B------:R-:W-:-:S04]  /*d020*/  LOP3.LUT R0, R0, R3, RZ, 0xfc, !PT ;  /* 0x0000000300007212 */ /* 0x000fc800078efcff */
[----:B------:R-:W-:-:S07]  /*d030*/  PRMT R8, R0, 0x7610, R8 ;  /* 0x0000761000087816 */ /* 0x000fce0000000008 */
.L_x_1224:
[----:B------:R-:W-:Y:S05]  /*d040*/  BSYNC B0 ;  /* 0x0000000000007941 */ /* 0x000fea0003800000 */
.L_x_1223:
[----:B------:R3:W-:Y:S01]  /*d050*/  STG.E.U8 desc[UR36][R16.64], R8 ;  /* 0x0000000810007986 */ /* 0x0007e2000c101124 */
[----:B------:R-:W-:Y:S05]  /*d060*/  BRA `(.L_x_1203) ;  /* 0x0000000400187947 */ /* 0x000fea0003800000 */
.L_x_1221:
        /* <DEDUP_REMOVED lines=17> */
.L_x_1228:
[----:B------:R-:W-:-:S04]  /*d180*/  LOP3.LUT R2, R3, 0x80000000, RZ, 0xc0, !PT ;  /* 0x8000000003027812 */ /* 0x000fc800078ec0ff */
[----:B------:R-:W-:-:S04]  /*d190*/  SHF.R.U32.HI R3, RZ, 0x18, R2 ;  /* 0x00000018ff037819 */ /* 0x000fc80000011602 */
[----:B------:R-:W-:-:S04]  /*d1a0*/  LOP3.LUT R0, R0, R3, RZ, 0xfc, !PT ;  /* 0x0000000300007212 */ /* 0x000fc800078efcff */
[----:B------:R-:W-:-:S07]  /*d1b0*/  PRMT R8, R0, 0x7610, R8 ;  /* 0x0000761000087816 */ /* 0x000fce0000000008 */
.L_x_1227:
[----:B------:R-:W-:Y:S05]  /*d1c0*/  BSYNC B0 ;  /* 0x0000000000007941 */ /* 0x000fea0003800000 */
.L_x_1226:
[----:B------:R0:W-:Y:S01]  /*d1d0*/  STG.E.U8 desc[UR36][R16.64], R8 ;  /* 0x0000000810007986 */ /* 0x0001e2000c101124 */
[----:B------:R-:W-:Y:S05]  /*d1e0*/  BRA `(.L_x_1203) ;  /* 0x0000000000b87947 */ /* 0x000fea0003800000 */
.L_x_1220:
        /* <DEDUP_REMOVED lines=22> */
.L_x_1202:
        /* <DEDUP_REMOVED lines=16> */
.L_x_1231:
[----:B------:R-:W-:Y:S05]  /*d450*/  BRA `(.L_x_1203) ;  /* 0x00000000001c7947 */ /* 0x000fea0003800000 */
.L_x_1230:
[----:B------:R-:W-:-:S06]  /*d460*/  HADD2.F32 R2, -RZ, R22.H0_H0 ;  /* 0x20000016ff027230 */ /* 0x000fcc0000004100 */
[----:B------:R-:W0:Y:S02]  /*d470*/  F2I.U64.TRUNC R2, R2 ;  /* 0x0000000200027311 */ /* 0x000e24000020d800 */
[----:B0-----:R1:W-:Y:S01]  /*d480*/  STG.E.64 desc[UR36][R16.64], R2 ;  /* 0x0000000210007986 */ /* 0x0013e2000c101b24 */
[----:B------:R-:W-:Y:S05]  /*d490*/  BRA `(.L_x_1203) ;  /* 0x00000000000c7947 */ /* 0x000fea0003800000 */
.L_x_1229:
[----:B------:R-:W-:-:S04]  /*d4a0*/  HADD2.F32 R22, -RZ, R22.H0_H0 ;  /* 0x20000016ff167230 */ /* 0x000fc80000004100 */
[----:B------:R-:W0:Y:S02]  /*d4b0*/  F2I.FTZ.U32.TRUNC.NTZ R3, R22 ;  /* 0x0000001600037305 */ /* 0x000e24000021f000 */
[----:B0-----:R0:W-:Y:S02]  /*d4c0*/  STG.E desc[UR36][R16.64], R3 ;  /* 0x0000000310007986 */ /* 0x0011e4000c101924 */
.L_x_1203:
[----:B------:R-:W-:-:S07]  /*d4d0*/  VIADD R19, R19, 0x80 ;  /* 0x0000008013137836 */ /* 0x000fce0000000000 */
.L_x_1130:
[----:B------:R-:W-:Y:S05]  /*d4e0*/  BSYNC B6 ;  /* 0x0000000000067941 */ /* 0x000fea0003800000 */
.L_x_1129:
[----:B------:R-:W-:Y:S02]  /*d4f0*/  ULDC UR4, c[0x0][0x210] ;  /* 0x0000840000047ab9 */ /* 0x000fe40000000800 */
[----:B------:R-:W-:-:S13]  /*d500*/  ISETP.GE.AND P0, PT, R19, UR4, PT ;  /* 0x0000000413007c0c */ /* 0x000fda000bf06270 */
[----:B------:R-:W-:Y:S05]  /*d510*/  @P0 EXIT ;  /* 0x000000000000094d */ /* 0x000fea0003800000 */
        /* <DEDUP_REMOVED lines=354> */
.L_x_1232:
        /* <DEDUP_REMOVED lines=23> */
.L_x_1236:
[----:B------:R-:W2:Y:S02]  /*ecb0*/  LDG.E.U8 R2, desc[UR36][R2.64] ;  /* 0x0000002402027981 */ /* 0x000ea4000c1e1100 */
[----:B--2---:R-:W-:-:S04]  /*ecc0*/  I2FP.F32.U32 R0, R2 ;  /* 0x0000000200007245 */ /* 0x004fc80000201000 */
[----:B------:R-:W-:-:S04]  /*ecd0*/  F2FP.F16.F32.PACK_AB R0, RZ, R0 ;  /* 0x00000000ff00723e */ /* 0x000fc800000000ff */
[----:B------:R-:W-:Y:S01]  /*ece0*/  PRMT R19, R0, 0x7610, R19 ;  /* 0x0000761000137816 */ /* 0x000fe20000000013 */
[----:B------:R-:W-:Y:S06]  /*ecf0*/  BRA `(.L_x_1238) ;  /* 0x0000000c00bc7947 */ /* 0x000fec0003800000 */
.L_x_1235:
        /* <DEDUP_REMOVED lines=11> */
.L_x_1240:
[----:B------:R-:W2:Y:S02]  /*edb0*/  LDG.E R2, desc[UR36][R2.64] ;  /* 0x0000002402027981 */ /* 0x000ea4000c1e1900 */
[----:B--2---:R-:W-:-:S04]  /*edc0*/  I2FP.F32.S32 R0, R2 ;  /* 0x0000000200007245 */ /* 0x004fc80000201400 */
[----:B------:R-:W-:-:S04]  /*edd0*/  F2FP.F16.F32.PACK_AB R0, RZ, R0 ;  /* 0x00000000ff00723e */ /* 0x000fc800000000ff */
[----:B------:R-:W-:Y:S01]  /*ede0*/  PRMT R19, R0, 0x7610, R19 ;  /* 0x0000761000137816 */ /* 0x000fe20000000013 */
[----:B------:R-:W-:Y:S06]  /*edf0*/  BRA `(.L_x_1238) ;  /* 0x0000000c007c7947 */ /* 0x000fec0003800000 */
.L_x_1239:
[----:B------:R-:W2:Y:S02]  /*ee00*/  LDG.E.U16 R2, desc[UR36][R2.64] ;  /* 0x0000002402027981 */ /* 0x000ea4000c1e1500 */
[----:B--2---:R-:W0:Y:S02]  /*ee10*/  I2F.S16 R0, R2 ;  /* 0x0000000200007306 */ /* 0x004e240000101400 */
[----:B0-----:R-:W-:-:S04]  /*ee20*/  F2FP.F16.F32.PACK_AB R0, RZ, R0 ;  /* 0x00000000ff00723e */ /* 0x001fc800000000ff */
[----:B------:R-:W-:Y:S01]  /*ee30*/  PRMT R19, R0, 0x7610, R19 ;  /* 0x0000761000137816 */ /* 0x000fe20000000013 */
[----:B------:R-:W-:Y:S06]  /*ee40*/  BRA `(.L_x_1238) ;  /* 0x0000000c00687947 */ /* 0x000fec0003800000 */
.L_x_1234:
        /* <DEDUP_REMOVED lines=9> */
.L_x_1242:
[----:B------:R1:W5:Y:S01]  /*eee0*/  LDG.E.U16 R19, desc[UR36][R2.64] ;  /* 0x0000002402137981 */ /* 0x000362000c1e1500 */
[----:B------:R-:W-:Y:S05]  /*eef0*/  BRA `(.L_x_1238) ;  /* 0x0000000c003c7947 */ /* 0x000fea0003800000 */
.L_x_1241:
        /* <DEDUP_REMOVED lines=9> */
.L_x_1244:
[----:B------:R0:W5:Y:S01]  /*ef90*/  LDG.E.U16 R19, desc[UR36][R2.64] ;  /* 0x0000002402137981 */ /* 0x000162000c1e1500 */
[----:B------:R-:W-:Y:S05]  /*efa0*/  BRA `(.L_x_1238) ;  /* 0x0000000c00107947 */ /* 0x000fea0003800000 */
.L_x_1243:
        /* <DEDUP_REMOVED lines=9> */
.L_x_1233:
        /* <DEDUP_REMOVED lines=14> */
.L_x_1247:
        /* <DEDUP_REMOVED lines=9> */
.L_x_1246:
        /* <DEDUP_REMOVED lines=28> */
.L_x_1249:
        /* <DEDUP_REMOVED lines=15> */
.L_x_1248:
[----:B------:R-:W2:Y:S02]  /*f460*/  LDG.E.U16 R0, desc[UR36][R2.64] ;  /* 0x0000002402007981 */ /* 0x000ea4000c1e1500 */
[----:B--2---:R-:W-:-:S05]  /*f470*/  IMAD.U32 R0, R0, 0x10000, RZ ;  /* 0x0001000000007824 */ /* 0x004fca00078e00ff */
[----:B------:R-:W-:-:S04]  /*f480*/  F2FP.F16.F32.PACK_AB R0, RZ, R0 ;  /* 0x00000000ff00723e */ /* 0x000fc800000000ff */
[----:B------:R-:W-:Y:S01]  /*f490*/  PRMT R19, R0, 0x7610, R19 ;  /* 0x0000761000137816 */ /* 0x000fe20000000013 */
[----:B------:R-:W-:Y:S06]  /*f4a0*/  BRA `(.L_x_1238) ;  /* 0x0000000400d07947 */ /* 0x000fec0003800000 */
.L_x_1245:
        /* <DEDUP_REMOVED lines=13> */
.L_x_1252:
        /* <DEDUP_REMOVED lines=21> */
.L_x_1256:
[----:B------:R-:W-:Y:S05]  /*f6d0*/  BSYNC B1 ;  /* 0x0000000000017941 */ /* 0x000fea0003800000 */
.L_x_1255:
[----:B------:R-:W-:Y:S01]  /*f6e0*/  LEA R3, R0, 0x3b800000, 0x17 ;  /* 0x3b80000000037811 */ /* 0x000fe200078eb8ff */
[----:B------:R-:W-:-:S05]  /*f6f0*/  IMAD.SHL.U32 R0, R2, 0x100000, RZ ;  /* 0x0010000002007824 */ /* 0x000fca00078e00ff */
[----:B------:R-:W-:-:S07]  /*f700*/  LOP3.LUT R0, R3, R0, R4, 0xfe, !PT ;  /* 0x0000000003007212 */ /* 0x000fce00078efe04 */
.L_x_1254:
[----:B------:R-:W-:Y:S05]  /*f710*/  BSYNC B0 ;  /* 0x0000000000007941 */ /* 0x000fea0003800000 */
.L_x_1253:
[----:B------:R-:W-:-:S04]  /*f720*/  F2FP.F16.F32.PACK_AB R0, RZ, R0 ;  /* 0x00000000ff00723e */ /* 0x000fc800000000ff */
[----:B------:R-:W-:Y:S01]  /*f730*/  PRMT R19, R0, 0x7610, R19 ;  /* 0x0000761000137816 */ /* 0x000fe20000000013 */
[----:B------:R-:W-:Y:S06]  /*f740*/  BRA `(.L_x_1238) ;  /* 0x0000000400287947 */ /* 0x000fec0003800000 */
.L_x_1251:
        /* <DEDUP_REMOVED lines=21> */
.L_x_1260:
[----:B------:R-:W-:Y:S05]  /*f8a0*/  BSYNC B1 ;  /* 0x0000000000017941 */ /* 0x000fea0003800000 */
.L_x_1259:
[----:B------:R-:W-:Y:S01]  /*f8b0*/  LEA R3, R0, 0x37800000, 0x17 ;  /* 0x3780000000037811 */ /* 0x000fe200078eb8ff */
[----:B------:R-:W-:-:S05]  /*f8c0*/  IMAD.SHL.U32 R0, R2, 0x200000, RZ ;  /* 0x0020000002007824 */ /* 0x000fca00078e00ff */
[----:B------:R-:W-:-:S07]  /*f8d0*/  LOP3.LUT R0, R3, R0, R4, 0xfe, !PT ;  /* 0x0000000003007212 */ /* 0x000fce00078efe04 */
.L_x_1258:
[----:B------:R-:W-:Y:S05]  /*f8e0*/  BSYNC B0 ;  /* 0x0000000000007941 */ /* 0x000fea0003800000 */
.L_x_1257:
[----:B------:R-:W-:-:S04]  /*f8f0*/  F2FP.F16.F32.PACK_AB R0, RZ, R0 ;  /* 0x00000000ff00723e */ /* 0x000fc800000000ff */
[----:B------:R-:W-:Y:S01]  /*f900*/  PRMT R19, R0, 0x7610, R19 ;  /* 0x0000761000137816 */ /* 0x000fe20000000013 */
[----:B------:R-:W-:Y:S06]  /*f910*/  BRA `(.L_x_1238) ;  /* 0x0000000000b47947 */ /* 0x000fec0003800000 */
.L_x_1250:
        /* <DEDUP_REMOVED lines=14> */
.L_x_1264:
[----:B------:R-:W-:Y:S05]  /*fa00*/  BSYNC B0 ;  /* 0x0000000000007941 */ /* 0x000fea0003800000 */
.L_x_1263:
[----:B------:R-:W-:-:S04]  /*fa10*/  F2FP.F16.F32.PACK_AB R0, RZ, R0 ;  /* 0x00000000ff00723e */ /* 0x000fc800000000ff */
[----:B------:R-:W-:Y:S01]  /*fa20*/  PRMT R19, R0, 0x7610, R19 ;  /* 0x0000761000137816 */ /* 0x000fe20000000013 */
[----:B------:R-:W-:Y:S06]  /*fa30*/  BRA `(.L_x_1238) ;  /* 0x00000000006c7947 */ /* 0x000fec0003800000 */
.L_x_1237:
        /* <DEDUP_REMOVED lines=16> */
.L_x_1265:
[----:B------:R-:W-:Y:S01]  /*fb40*/  PRMT R19, RZ, 0x7610, R19 ;  /* 0x00007610ff137816 */ /* 0x000fe20000000013 */
[----:B------:R-:W-:Y:S06]  /*fb50*/  BRA `(.L_x_1238) ;  /* 0x0000000000247947 */ /* 0x000fec0003800000 */
.L_x_1262:
[----:B------:R-:W2:Y:S02]  /*fb60*/  LDG.E.64 R2, desc[UR36][R2.64] ;  /* 0x0000002402027981 */ /* 0x000ea4000c1e1b00 */
[----:B--2---:R-:W0:Y:S02]  /*fb70*/  I2F.U64 R0, R2 ;  /* 0x0000000200007312 */ /* 0x004e240000301000 */
[----:B0-----:R-:W-:-:S04]  /*fb80*/  F2FP.F16.F32.PACK_AB R0, RZ, R0 ;  /* 0x00000000ff00723e */ /* 0x001fc800000000ff */
[----:B------:R-:W-:Y:S01]  /*fb90*/  PRMT R19, R0, 0x7610, R19 ;  /* 0x0000761000137816 */ /* 0x000fe20000000013 */
[----:B------:R-:W-:Y:S06]  /*fba0*/  BRA `(.L_x_1238) ;  /* 0x0000000000107947 */ /* 0x000fec0003800000 */
.L_x_1261:
[----:B------:R-:W2:Y:S02]  /*fbb0*/  LDG.E R2, desc[UR36][R2.64] ;  /* 0x0000002402027981 */ /* 0x000ea4000c1e1900 */
[----:B--2---:R-:W-:-:S04]  /*fbc0*/  I2FP.F32.U32 R0, R2 ;  /* 0x0000000200007245 */ /* 0x004fc80000201000 */
[----:B------:R-:W-:-:S04]  /*fbd0*/  F2FP.F16.F32.PACK_AB R0, RZ, R0 ;  /* 0x00000000ff00723e */ /* 0x000fc800000000ff */
[----:B------:R-:W-:-:S07]  /*fbe0*/  PRMT R19, R0, 0x7610, R19 ;  /* 0x0000761000137816 */ /* 0x000fce0000000013 */
.L_x_1238:
        /* <DEDUP_REMOVED lines=19> */
.L_x_1269:
[----:B------:R-:W2:Y:S02]  /*fd20*/  LDG.E.U8 R2, desc[UR36][R2.64] ;  /* 0x0000002402027981 */ /* 0x000ea4000c1e1100 */
[----:B--2---:R-:W-:-:S04]  /*fd30*/  I2FP.F32.U32 R0, R2 ;  /* 0x0000000200007245 */ /* 0x004fc80000201000 */
[----:B------:R-:W-:Y:S01]  /*fd40*/  F2FP.F16.F32.PACK_AB R0, RZ, R0 ;  /* 0x00000000ff00723e */ /* 0x000fe200000000ff */
[----:B------:R-:W-:Y:S06]  /*fd50*/  BRA `(.L_x_1271) ;  /* 0x0000000c00887947 */ /* 0x000fec0003800000 */
.L_x_1268:
        /* <DEDUP_REMOVED lines=10> */
.L_x_1273:
[----:B------:R-:W2:Y:S02]  /*fe00*/  LDG.E R2, desc[UR36][R2.64] ;  /* 0x0000002402027981 */ /* 0x000ea4000c1e1900 */
[----:B--2---:R-:W-:-:S04]  /*fe10*/  I2FP.F32.S32 R0, R2 ;  /* 0x0000000200007245 */ /* 0x004fc80000201400 */
[----:B------:R-:W-:Y:S01]  /*fe20*/  F2FP.F16.F32.PACK_AB R0, RZ, R0 ;  /* 0x00000000ff00723e */ /* 0x000fe200000000ff */
[----:B------:R-:W-:Y:S06]  /*fe30*/  BRA `(.L_x_1271) ;  /* 0x0000000c00507947 */ /* 0x000fec0003800000 */
.L_x_1272:
[----:B------:R-:W2:Y:S02]  /*fe40*/  LDG.E.U16 R2, desc[UR36][R2.64] ;  /* 0x0000002402027981 */ /* 0x000ea4000c1e1500 */
[----:B--2---:R-:W0:Y:S02]  /*fe50*/  I2F.S16 R0, R2 ;  /* 0x0000000200007306 */ /* 0x004e240000101400 */
[----:B0-----:R-:W-:Y:S01]  /*fe60*/  F2FP.F16.F32.PACK_AB R0, RZ, R0 ;  /* 0x00000000ff00723e */ /* 0x001fe200000000ff */
[----:B------:R-:W-:Y:S06]  /*fe70*/  BRA `(.L_x_1271) ;  /* 0x0000000c00407947 */ /* 0x000fec0003800000 */
.L_x_1267:
        /* <DEDUP_REMOVED lines=9> */
.L_x_1275:
[----:B------:R1:W5:Y:S01]  /*ff10*/  LDG.E.U16 R0, desc[UR36][R2.64] ;  /* 0x0000002402007981 */ /* 0x000362000c1e1500 */
[----:B------:R-:W-:Y:S05]  /*ff20*/  BRA `(.L_x_1271) ;  /* 0x0000000c00147947 */ /* 0x000fea0003800000 */
.L_x_1274:
        /* <DEDUP_REMOVED lines=9> */
.L_x_1277:
[----:B------:R0:W5:Y:S01]  /*ffc0*/  LDG.E.U16 R0, desc[UR36][R2.64] ;  /* 0x0000002402007981 */ /* 0x000162000c1e1500 */
[----:B------:R-:W-:Y:S05]  /*ffd0*/  BRA `(.L_x_1271) ;  /* 0x0000000800e87947 */ /* 0x000fea0003800000 */
.L_x_1276:
        /* <DEDUP_REMOVED lines=8> */
.L_x_1266:
        /* <DEDUP_REMOVED lines=13> */
.L_x_1280:
        /* <DEDUP_REMOVED lines=8> */
.L_x_1279:
        /* <DEDUP_REMOVED lines=28> */
.L_x_1282:
        /* <DEDUP_REMOVED lines=15> */
.L_x_1281:
[----:B------:R-:W2:Y:S02]  /*10460*/  LDG.E.U16 R0, desc[UR36][R2.64] ;  /* 0x0000002402007981 */ /* 0x000ea4000c1e1500 */
[----:B--2---:R-:W-:-:S05]  /*10470*/  IMAD.U32 R0, R0, 0x10000, RZ ;  /* 0x0001000000007824 */ /* 0x004fca00078e00ff */
[----:B------:R-:W-:Y:S01]  /*10480*/  F2FP.F16.F32.PACK_AB R0, RZ, R0 ;  /* 0x00000000ff00723e */ /* 0x000fe200000000ff */
[----:B------:R-:W-:Y:S06]  /*10490*/  BRA `(.L_x_1271) ;  /* 0x0000000400b87947 */ /* 0x000fec0003800000 */
.L_x_1278:
        /* <DEDUP_REMOVED lines=12> */
.L_x_1285:
        /* <DEDUP_REMOVED lines=21> */
.L_x_1289:
[----:B------:R-:W-:Y:S05]  /*106b0*/  BSYNC B1 ;  /* 0x0000000000017941 */ /* 0x000fea0003800000 */
.L_x_1288:
[----:B------:R-:W-:Y:S01]  /*106c0*/  LEA R3, R0, 0x3b800000, 0x17 ;  /* 0x3b80000000037811 */ /* 0x000fe200078eb8ff */
[----:B------:R-:W-:-:S05]  /*106d0*/  IMAD.SHL.U32 R0, R2, 0x100000, RZ ;  /* 0x0010000002007824 */ /* 0x000fca00078e00ff */
[----:B------:R-:W-:-:S07]  /*106e0*/  LOP3.LUT R0, R3, R0, R4, 0xfe, !PT ;  /* 0x0000000003007212 */ /* 0x000fce00078efe04 */
.L_x_1287:
[----:B------:R-:W-:Y:S05]  /*106f0*/  BSYNC B0 ;  /* 0x0000000000007941 */ /* 0x000fea0003800000 */
.L_x_1286:
[----:B------:R-:W-:Y:S01]  /*10700*/  F2FP.F16.F32.PACK_AB R0, RZ, R0 ;  /* 0x00000000ff00723e */ /* 0x000fe200000000ff */
[----:B------:R-:W-:Y:S06]  /*10710*/  BRA `(.L_x_1271) ;  /* 0x0000000400187947 */ /* 0x000fec0003800000 */
.L_x_1284:
        /* <DEDUP_REMOVED lines=21> */
.L_x_1293:
[----:B------:R-:W-:Y:S05]  /*10870*/  BSYNC B1 ;  /* 0x0000000000017941 */ /* 0x000fea0003800000 */
.L_x_1292:
[----:B------:R-:W-:Y:S01]  /*10880*/  LEA R3, R0, 0x37800000, 0x17 ;  /* 0x3780000000037811 */ /* 0x000fe200078eb8ff */
[----:B------:R-:W-:-:S05]  /*10890*/  IMAD.SHL.U32 R0, R2, 0x200000, RZ ;  /* 0x0020000002007824 */ /* 0x000fca00078e00ff */
[----:B------:R-:W-:-:S07]  /*108a0*/  LOP3.LUT R0, R3, R0, R4, 0xfe, !PT ;  /* 0x0000000003007212 */ /* 0x000fce00078efe04 */
.L_x_1291:
[----:B------:R-:W-:Y:S05]  /*108b0*/  BSYNC B0 ;  /* 0x0000000000007941 */ /* 0x000fea0003800000 */
.L_x_1290:
[----:B------:R-:W-:Y:S01]  /*108c0*/  F2FP.F16.F32.PACK_AB R0, RZ, R0 ;  /* 0x00000000ff00723e */ /* 0x000fe200000000ff */
[----:B------:R-:W-:Y:S06]  /*108d0*/  BRA `(.L_x_1271) ;  /* 0x0000000000a87947 */ /* 0x000fec0003800000 */
.L_x_1283:
        /* <DEDUP_REMOVED lines=14> */
.L_x_1297:
[----:B------:R-:W-:Y:S05]  /*109c0*/  BSYNC B0 ;  /* 0x0000000000007941 */ /* 0x000fea0003800000 */
.L_x_1296:
[----:B------:R-:W-:Y:S01]  /*109d0*/  F2FP.F16.F32.PACK_AB R0, RZ, R0 ;  /* 0x00000000ff00723e */ /* 0x000fe200000000ff */
[----:B------:R-:W-:Y:S06]  /*109e0*/  BRA `(.L_x_1271) ;  /* 0x0000000000647947 */ /* 0x000fec0003800000 */
.L_x_1270:
        /* <DEDUP_REMOVED lines=16> */
.L_x_1298:
[----:B------:R-:W-:Y:S01]  /*10af0*/  PRMT R0, RZ, 0x7610, R0 ;  /* 0x00007610ff007816 */ /* 0x000fe20000000000 */
[----:B------:R-:W-:Y:S06]  /*10b00*/  BRA `(.L_x_1271) ;  /* 0x00000000001c7947 */ /* 0x000fec0003800000 */
.L_x_1295:
[----:B------:R-:W2:Y:S02]  /*10b10*/  LDG.E.64 R2, desc[UR36][R2.64] ;  /* 0x0000002402027981 */ /* 0x000ea4000c1e1b00 */
[----:B--2---:R-:W0:Y:S02]  /*10b20*/  I2F.U64 R0, R2 ;  /* 0x0000000200007312 */ /* 0x004e240000301000 */
[----:B0-----:R-:W-:Y:S01]  /*10b30*/  F2FP.F16.F32.PACK_AB R0, RZ, R0 ;  /* 0x00000000ff00723e */ /* 0x001fe200000000ff */
[----:B------:R-:W-:Y:S06]  /*10b40*/  BRA `(.L_x_1271) ;  /* 0x00000000000c7947 */ /* 0x000fec0003800000 */
.L_x_1294:
[----:B------:R-:W2:Y:S02]  /*10b50*/  LDG.E R2, desc[UR36][R2.64] ;  /* 0x0000002402027981 */ /* 0x000ea4000c1e1900 */
[----:B--2---:R-:W-:-:S04]  /*10b60*/  I2FP.F32.U32 R0, R2 ;  /* 0x0000000200007245 */ /* 0x004fc80000201000 */
[----:B------:R-:W-:-:S07]  /*10b70*/  F2FP.F16.F32.PACK_AB R0, RZ, R0 ;  /* 0x00000000ff00723e */ /* 0x000fce00000000ff */
.L_x_1271:
        /* <DEDUP_REMOVED lines=26> */
[----:B0-----:R-:W-:Y:S01]  /*10d20*/  STG.E.U8 desc[UR36][R16.64], R3 ;  /* 0x0000000310007986 */ /* 0x001fe2000c101124 */
[----:B------:R-:W-:Y:S05]  /*10d30*/  EXIT ;  /* 0x000000000000794d */ /* 0x000fea0003800000 */
.L_x_1302:
[----:B------:R-:W-:-:S06]  /*10d40*/  HADD2.F32 R3, -RZ, R19.H0_H0 ;  /* 0x20000013ff037230 */ /* 0x000fcc0000004100 */
[----:B------:R-:W0:Y:S02]  /*10d50*/  F2I.S64.TRUNC R2, R3 ;  /* 0x0000000300027311 */ /* 0x000e24000020d900 */
[----:B0-----:R-:W-:Y:S01]  /*10d60*/  STG.E.U8 desc[UR36][R16.64], R2 ;  /* 0x0000000210007986 */ /* 0x001fe2000c101124 */
[----:B------:R-:W-:Y:S05]  /*10d70*/  EXIT ;  /* 0x000000000000794d */ /* 0x000fea0003800000 */
.L_x_1301:
        /* <DEDUP_REMOVED lines=8> */
[----:B0-----:R-:W-:Y:S01]  /*10e00*/  STG.E.64 desc[UR36][R16.64], R2 ;  /* 0x0000000210007986 */ /* 0x001fe2000c101b24 */
[----:B------:R-:W-:Y:S05]  /*10e10*/  EXIT ;  /* 0x000000000000794d */ /* 0x000fea0003800000 */
.L_x_1305:
[----:B------:R-:W-:-:S06]  /*10e20*/  HADD2.F32 R19, -RZ, R19.H0_H0 ;  /* 0x20000013ff137230 */ /* 0x000fcc0000004100 */
[----:B------:R-:W0:Y:S02]  /*10e30*/  F2I.FTZ.TRUNC.NTZ R19, R19 ;  /* 0x0000001300137305 */ /* 0x000e24000021f100 */
[----:B0-----:R-:W-:Y:S01]  /*10e40*/  STG.E desc[UR36][R16.64], R19 ;  /* 0x0000001310007986 */ /* 0x001fe2000c101924 */
[----:B------:R-:W-:Y:S05]  /*10e50*/  EXIT ;  /* 0x000000000000794d */ /* 0x000fea0003800000 */
.L_x_1304:
[----:B------:R-:W-:-:S06]  /*10e60*/  HADD2.F32 R19, -RZ, R19.H0_H0 ;  /* 0x20000013ff137230 */ /* 0x000fcc0000004100 */
[----:B------:R-:W0:Y:S02]  /*10e70*/  F2I.FTZ.TRUNC.NTZ R19, R19 ;  /* 0x0000001300137305 */ /* 0x000e24000021f100 */
[----:B0-----:R-:W-:Y:S01]  /*10e80*/  STG.E.U16 desc[UR36][R16.64], R19 ;  /* 0x0000001310007986 */ /* 0x001fe2000c101524 */
[----:B------:R-:W-:Y:S05]  /*10e90*/  EXIT ;  /* 0x000000000000794d */ /* 0x000fea0003800000 */
.L_x_1300:
[----:B------:R-:W-:-:S13]  /*10ea0*/  ISETP.GT.AND P0, PT, R5, 0x6, PT ;  /* 0x000000060500780c */ /* 0x000fda0003f04270 */
[----:B------:R-:W-:Y:S05]  /*10eb0*/  @P0 BRA `(.L_x_1306) ;  /* 0x0000000000240947 */ /* 0x000fea0003800000 */
[----:B------:R-:W-:-:S13]  /*10ec0*/  ISETP.NE.AND P0, PT, R5, 0x5, PT ;  /* 0x000000050500780c */ /* 0x000fda0003f05270 */
[----:B------:R-:W-:Y:S05]  /*10ed0*/  @!P0 BRA `(.L_x_1307) ;  /* 0x0000000000148947 */ /* 0x000fea0003800000 */
[----:B------:R-:W-:-:S13]  /*10ee0*/  ISETP.NE.AND P0, PT, R5, 0x6, PT ;  /* 0x000000060500780c */ /* 0x000fda0003f05270 */
[----:B------:R-:W-:Y:S05]  /*10ef0*/  @P0 BRA `(.L_x_1303) ;  /* 0x0000000800c40947 */ /* 0x000fea0003800000 */
[----:B------:R-:W-:-:S05]  /*10f00*/  HADD2.F32 R19, -RZ, R19.H0_H0 ;  /* 0x20000013ff137230 */ /* 0x000fca0000004100 */
[----:B------:R-:W-:Y:S01]  /*10f10*/  STG.E desc[UR36][R16.64], R19 ;  /* 0x0000001310007986 */ /* 0x000fe2000c101924 */
[----:B------:R-:W-:Y:S05]  /*10f20*/  EXIT ;  /* 0x000000000000794d */ /* 0x000fea0003800000 */
.L_x_1307:
[----:B------:R-:W-:Y:S01]  /*10f30*/  STG.E.U16 desc[UR36][R16.64], R19 ;  /* 0x0000001310007986 */ /* 0x000fe2000c101524 */
[----:B------:R-:W-:Y:S05]  /*10f40*/  EXIT ;  /* 0x000000000000794d */ /* 0x000fea0003800000 */
.L_x_1306:
        /* <DEDUP_REMOVED lines=8> */
[----:B------:R-:W-:Y:S01]  /*10fd0*/  STG.E.64 desc[UR36][R16.64], R2 ;  /* 0x0000000210007986 */ /* 0x000fe2000c101b24 */
[----:B------:R-:W-:Y:S05]  /*10fe0*/  EXIT ;  /* 0x000000000000794d */ /* 0x000fea0003800000 */
.L_x_1309:
[----:B------:R-:W-:-:S05]  /*10ff0*/  HADD2.F32 R0, -RZ, R19.H0_H0 ;  /* 0x20000013ff007230 */ /* 0x000fca0000004100 */
[----:B------:R-:W-:-:S04]  /*11000*/  F2FP.F16.F32.PACK_AB R0, RZ, R0 ;  /* 0x00000000ff00723e */ /* 0x000fc800000000ff */
[----:B------:R-:W-:-:S05]  /*11010*/  PRMT R0, R0, 0x5410, RZ ;  /* 0x0000541000007816 */ /* 0x000fca00000000ff */
[----:B------:R-:W-:Y:S01]  /*11020*/  STG.E desc[UR36][R16.64], R0 ;  /* 0x0000000010007986 */ /* 0x000fe2000c101924 */
[----:B------:R-:W-:Y:S05]  /*11030*/  EXIT ;  /* 0x000000000000794d */ /* 0x000fea0003800000 */
.L_x_1308:
[----:B------:R-:W-:-:S05]  /*11040*/  HADD2.F32 R2, -RZ, R19.H0_H0 ;  /* 0x20000013ff027230 */ /* 0x000fca0000004100 */
[----:B------:R-:W-:-:S06]  /*11050*/  FMUL.FTZ R2, R2, 1 ;  /* 0x3f80000002027820 */ /* 0x000fcc0000410000 */
[----:B------:R-:W0:Y:S02]  /*11060*/  F2F.F64.F32 R2, R2 ;  /* 0x0000000200027310 */ /* 0x000e240000201800 */
[----:B0-----:R-:W-:Y:S01]  /*11070*/  STG.E.64 desc[UR36][R16.64], R2 ;  /* 0x0000000210007986 */ /* 0x001fe2000c101b24 */
[----:B------:R-:W-:Y:S05]  /*11080*/  EXIT ;  /* 0x000000000000794d */ /* 0x000fea0003800000 */
.L_x_1299:
        /* <DEDUP_REMOVED lines=11> */
[----:B------:R-:W-:Y:S01]  /*11140*/  STG.E.U8 desc[UR36][R16.64], R3 ;  /* 0x0000000310007986 */ /* 0x000fe2000c101124 */
[----:B------:R-:W-:Y:S05]  /*11150*/  EXIT ;  /* 0x000000000000794d */ /* 0x000fea0003800000 */
.L_x_1312:
[----:B------:R-:W-:Y:S01]  /*11160*/  HADD2.F32 R19, -RZ, R19.H0_H0 ;  /* 0x20000013ff137230 */ /* 0x000fe20000004100 */
[----:B------:R-:W-:-:S04]  /*11170*/  CS2R R6, SRZ ;  /* 0x0000000000067805 */ /* 0x000fc8000001ff00 */
[----:B------:R-:W-:-:S06]  /*11180*/  FMUL.FTZ R4, R19, 1 ;  /* 0x3f80000013047820 */ /* 0x000fcc0000410000 */
[----:B------:R-:W0:Y:S02]  /*11190*/  F2F.F64.F32 R4, R4 ;  /* 0x0000000400047310 */ /* 0x000e240000201800 */
[----:B0-----:R-:W-:Y:S01]  /*111a0*/  STG.E.128 desc[UR36][R16.64], R4 ;  /* 0x0000000410007986 */ /* 0x001fe2000c101d24 */
[----:B------:R-:W-:Y:S05]  /*111b0*/  EXIT ;  /* 0x000000000000794d */ /* 0x000fea0003800000 */
.L_x_1311:
        /* <DEDUP_REMOVED lines=21> */
.L_x_1316:
[----:B------:R-:W-:Y:S05]  /*11310*/  BSYNC B0 ;  /* 0x0000000000007941 */ /* 0x000fea0003800000 */
.L_x_1315:
[----:B------:R-:W-:-:S05]  /*11320*/  LOP3.LUT R3, R0, R3, RZ, 0xfc, !PT ;  /* 0x0000000300037212 */ /* 0x000fca00078efcff */
[----:B------:R-:W-:Y:S01]  /*11330*/  STG.E.U8 desc[UR36][R16.64], R3 ;  /* 0x0000000310007986 */ /* 0x000fe2000c101124 */
[----:B------:R-:W-:Y:S05]  /*11340*/  EXIT ;  /* 0x000000000000794d */ /* 0x000fea0003800000 */
.L_x_1314:
        /* <DEDUP_REMOVED lines=13> */
.L_x_1318:
[----:B------:R-:W-:Y:S01]  /*11420*/  IMAD.MOV.U32 R0, RZ, RZ, 0x7f ;  /* 0x0000007fff007424 */ /* 0x000fe200078e00ff */
[----:B------:R-:W-:-:S04]  /*11430*/  ISETP.GT.U32.AND P0, PT, R2, 0x7f800000, PT ;  /* 0x7f8000000200780c */ /* 0x000fc80003f04070 */
[----:B------:R-:W-:-:S09]  /*11440*/  SEL R0, R0, 0x7c, P0 ;  /* 0x0000007c00007807 */ /* 0x000fd20000000000 */
.L_x_1319:
[----:B------:R-:W-:Y:S05]  /*11450*/  BSYNC B0 ;  /* 0x0000000000007941 */ /* 0x000fea0003800000 */
.L_x_1317:
[----:B------:R-:W-:-:S04]  /*11460*/  LOP3.LUT R2, R19, 0x80000000, RZ, 0xc0, !PT ;  /* 0x8000000013027812 */ /* 0x000fc800078ec0ff */
[----:B------:R-:W-:-:S04]  /*11470*/  SHF.R.U32.HI R3, RZ, 0x18, R2 ;  /* 0x00000018ff037819 */ /* 0x000fc80000011602 */
[----:B------:R-:W-:-:S05]  /*11480*/  LOP3.LUT R3, R0, R3, RZ, 0xfc, !PT ;  /* 0x0000000300037212 */ /* 0x000fca00078efcff */
[----:B------:R-:W-:Y:S01]  /*11490*/  STG.E.U8 desc[UR36][R16.64], R3 ;  /* 0x0000000310007986 */ /* 0x000fe2000c101124 */
[----:B------:R-:W-:Y:S05]  /*114a0*/  EXIT ;  /* 0x000000000000794d */ /* 0x000fea0003800000 */
.L_x_1313:
[----:B------:R-:W-:-:S05]  /*114b0*/  HADD2.F32 R0, -RZ, R19.H0_H0 ;  /* 0x20000013ff007230 */ /* 0x000fca0000004100 */
[----:B------:R-:W-:-:S05]  /*114c0*/  F2FP.BF16.F32.PACK_AB R0, RZ, R0 ;  /* 0x00000000ff00723e */ /* 0x000fca00000010ff */
[----:B------:R-:W-:Y:S01]  /*114d0*/  STG.E.U16 desc[UR36][R16.64], R0 ;  /* 0x0000000010007986 */ /* 0x000fe2000c101524 */
[----:B------:R-:W-:Y:S05]  /*114e0*/  EXIT ;  /* 0x000000000000794d */ /* 0x000fea0003800000 */
.L_x_1310:
        /* <DEDUP_REMOVED lines=10> */
[----:B0-----:R-:W-:Y:S01]  /*11590*/  STG.E.U16 desc[UR36][R16.64], R3 ;  /* 0x0000000310007986 */ /* 0x001fe2000c101524 */
[----:B------:R-:W-:Y:S05]  /*115a0*/  EXIT ;  /* 0x000000000000794d */ /* 0x000fea0003800000 */
.L_x_1322:
        /* <DEDUP_REMOVED lines=17> */
.L_x_1325:
[----:B------:R-:W-:-:S04]  /*116c0*/  LOP3.LUT R2, R19, 0x80000000, RZ, 0xc0, !PT ;  /* 0x8000000013027812 */ /* 0x000fc800078ec0ff */
[----:B------:R-:W-:-:S04]  /*116d0*/  SHF.R.U32.HI R3, RZ, 0x18, R2 ;  /* 0x00000018ff037819 */ /* 0x000fc80000011602 */
[----:B------:R-:W-:-:S04]  /*116e0*/  LOP3.LUT R0, R0, R3, RZ, 0xfc, !PT ;  /* 0x0000000300007212 */ /* 0x000fc800078efcff */
[----:B------:R-:W-:-:S07]  /*116f0*/  PRMT R8, R0, 0x7610, R8 ;  /* 0x0000761000087816 */ /* 0x000fce0000000008 */
.L_x_1324:
[----:B------:R-:W-:Y:S05]  /*11700*/  BSYNC B0 ;  /* 0x0000000000007941 */ /* 0x000fea0003800000 */
.L_x_1323:
[----:B------:R-:W-:Y:S01]  /*11710*/  STG.E.U8 desc[UR36][R16.64], R8 ;  /* 0x0000000810007986 */ /* 0x000fe2000c101124 */
[----:B------:R-:W-:Y:S05]  /*11720*/  EXIT ;  /* 0x000000000000794d */ /* 0x000fea0003800000 */
.L_x_1321:
        /* <DEDUP_REMOVED lines=17> */
.L_x_1328:
[----:B------:R-:W-:-:S04]  /*11840*/  LOP3.LUT R2, R19, 0x80000000, RZ, 0xc0, !PT ;  /* 0x8000000013027812 */ /* 0x000fc800078ec0ff */
[----:B------:R-:W-:-:S04]  /*11850*/  SHF.R.U32.HI R3, RZ, 0x18, R2 ;  /* 0x00000018ff037819 */ /* 0x000fc80000011602 */
[----:B------:R-:W-:-:S04]  /*11860*/  LOP3.LUT R0, R0, R3, RZ, 0xfc, !PT ;  /* 0x0000000300007212 */ /* 0x000fc800078efcff */
[----:B------:R-:W-:-:S07]  /*11870*/  PRMT R8, R0, 0x7610, R8 ;  /* 0x0000761000087816 */ /* 0x000fce0000000008 */
.L_x_1327:
[----:B------:R-:W-:Y:S05]  /*11880*/  BSYNC B0 ;  /* 0x0000000000007941 */ /* 0x000fea0003800000 */
.L_x_1326:
[----:B------:R-:W-:Y:S01]  /*11890*/  STG.E.U8 desc[UR36][R16.64], R8 ;  /* 0x0000000810007986 */ /* 0x000fe2000c101124 */
[----:B------:R-:W-:Y:S05]  /*118a0*/  EXIT ;  /* 0x000000000000794d */ /* 0x000fea0003800000 */
.L_x_1320:
        /* <DEDUP_REMOVED lines=22> */
.L_x_1303:
        /* <DEDUP_REMOVED lines=16> */
.L_x_1331:
[----:B------:R-:W-:Y:S05]  /*11b10*/  EXIT ;  /* 0x000000000000794d */ /* 0x000fea0003800000 */
.L_x_1330:
[----:B------:R-:W-:-:S06]  /*11b20*/  HADD2.F32 R2, -RZ, R19.H0_H0 ;  /* 0x20000013ff027230 */ /* 0x000fcc0000004100 */
[----:B------:R-:W0:Y:S02]  /*11b30*/  F2I.U64.TRUNC R2, R2 ;  /* 0x0000000200027311 */ /* 0x000e24000020d800 */
[----:B0-----:R-:W-:Y:S01]  /*11b40*/  STG.E.64 desc[UR36][R16.64], R2 ;  /* 0x0000000210007986 */ /* 0x001fe2000c101b24 */
[----:B------:R-:W-:Y:S05]  /*11b50*/  EXIT ;  /* 0x000000000000794d */ /* 0x000fea0003800000 */
.L_x_1329:
[----:B------:R-:W-:-:S06]  /*11b60*/  HADD2.F32 R19, -RZ, R19.H0_H0 ;  /* 0x20000013ff137230 */ /* 0x000fcc0000004100 */
[----:B------:R-:W0:Y:S02]  /*11b70*/  F2I.FTZ.U32.TRUNC.NTZ R19, R19 ;  /* 0x0000001300137305 */ /* 0x000e24000021f000 */
[----:B0-----:R-:W-:Y:S01]  /*11b80*/  STG.E desc[UR36][R16.64], R19 ;  /* 0x0000001310007986 */ /* 0x001fe2000c101924 */
[----:B------:R-:W-:Y:S05]  /*11b90*/  EXIT ;  /* 0x000000000000794d */ /* 0x000fea0003800000 */
.L_x_1332:
        /* <DEDUP_REMOVED lines=14> */
.L_x_7911:


//--------------------- .text._ZN2at6native27unrolled_elementwise_kernelIZZZNS0_65_GLOBAL__N__cd49fe81_27_ActivationSoftplusKernel_cu_f5210f67_354524softplus_backward_kernelERNS_18TensorIteratorBaseERKN3c106ScalarES8_ENKUlvE_clEvENKUlvE1_clEvEUlNS5_4HalfESB_E_St5arrayIPcLm3EELi4E23TrivialOffsetCalculatorILi2EjESG_ILi1EjENS0_6memory12LoadWithCastILi2EEENSJ_13StoreWithCastILi1EEEEEviT_T0_T2_T3_T4_T5_ --------------------------
	.section	.text._ZN2at6native27unrolled_elementwise_kernelIZZZNS0_65_GLOBAL__N__cd49fe81_27_ActivationSoftplusKernel_cu_f5210f67_354524softplus_backward_kernelERNS_18TensorIteratorBaseERKN3c106ScalarES8_ENKUlvE_clEvENKUlvE1_clEvEUlNS5_4HalfESB_E_St5arrayIPcLm3EELi4E23TrivialOffsetCalculatorILi2EjESG_ILi1EjENS0_6memory12LoadWithCastILi2EEENSJ_13StoreWithCastILi1EEEEEviT_T0_T2_T3_T4_T5_,"ax",@progbits
	.align	128
        .global         _ZN2at6native27unrolled_elementwise_kernelIZZZNS0_65_GLOBAL__N__cd49fe81_27_ActivationSoftplusKernel_cu_f5210f67_354524softplus_backward_kernelERNS_18TensorIteratorBaseERKN3c106ScalarES8_ENKUlvE_clEvENKUlvE1_clEvEUlNS5_4HalfESB_E_St5arrayIPcLm3EELi4E23TrivialOffsetCalculatorILi2EjESG_ILi1EjENS0_6memory12LoadWithCastILi2EEENSJ_13StoreWithCastILi1EEEEEviT_T0_T2_T3_T4_T5_
        .type           _ZN2at6native27unrolled_elementwise_kernelIZZZNS0_65_GLOBAL__N__cd49fe81_27_ActivationSoftplusKernel_cu_f5210f67_354524softplus_backward_kernelERNS_18TensorIteratorBaseERKN3c106ScalarES8_ENKUlvE_clEvENKUlvE1_clEvEUlNS5_4HalfESB_E_St5arrayIPcLm3EELi4E23TrivialOffsetCalculatorILi2EjESG_ILi1EjENS0_6memory12LoadWithCastILi2EEENSJ_13StoreWithCastILi1EEEEEviT_T0_T2_T3_T4_T5_,@function
        .size           _ZN2at6native27unrolled_elementwise_kernelIZZZNS0_65_GLOBAL__N__cd49fe81_27_ActivationSoftplusKernel_cu_f5210f67_354524softplus_backward_kernelERNS_18TensorIteratorBaseERKN3c106ScalarES8_ENKUlvE_clEvENKUlvE1_clEvEUlNS5_4HalfESB_E_St5arrayIPcLm3EELi4E23TrivialOffsetCalculatorILi2EjESG_ILi1EjENS0_6memory12LoadWithCastILi2EEENSJ_13StoreWithCastILi1EEEEEviT_T0_T2_T3_T4_T5_,(.L_x_7912 - _ZN2at6native27unrolled_elementwise_kernelIZZZNS0_65_GLOBAL__N__cd49fe81_27_ActivationSoftplusKernel_cu_f5210f67_354524softplus_backward_kernelERNS_18TensorIteratorBaseERKN3c106ScalarES8_ENKUlvE_clEvENKUlvE1_clEvEUlNS5_4HalfESB_E_St5arrayIPcLm3EELi4E23TrivialOffsetCalculatorILi2EjESG_ILi1EjENS0_6memory12LoadWithCastILi2EEENSJ_13StoreWithCastILi1EEEEEviT_T0_T2_T3_T4_T5_)
        .other          _ZN2at6native27unrolled_elementwise_kernelIZZZNS0_65_GLOBAL__N__cd49fe81_27_ActivationSoftplusKernel_cu_f5210f67_354524softplus_backward_kernelERNS_18TensorIteratorBaseERKN3c106ScalarES8_ENKUlvE_clEvENKUlvE1_clEvEUlNS5_4HalfESB_E_St5arrayIPcLm3EELi4E23TrivialOffsetCalculatorILi2EjESG_ILi1EjENS0_6memory12LoadWithCastILi2EEENSJ_13StoreWithCastILi1EEEEEviT_T0_T2_T3_T4_T5_,@"STO_CUDA_ENTRY STV_DEFAULT"
_ZN2at6native27unrolled_elementwise_kernelIZZZNS0_65_GLOBAL__N__cd49fe81_27_ActivationSoftplusKernel_cu_f5210f67_354524softplus_backward_kernelERNS_18TensorIteratorBaseERKN3c106ScalarES8_ENKUlvE_clEvENKUlvE1_clEvEUlNS5_4HalfESB_E_St5arrayIPcLm3EELi4E23TrivialOffsetCalculatorILi2EjESG_ILi1EjENS0_6memory12LoadWithCastILi2EEENSJ_13StoreWithCastILi1EEEEEviT_T0_T2_T3_T4_T5_:
.text._ZN2at6native27unrolled_elementwise_kernelIZZZNS0_65_GLOBAL__N__cd49fe81_27_ActivationSoftplusKernel_cu_f5210f67_354524softplus_backward_kernelERNS_18TensorIteratorBaseERKN3c106ScalarES8_ENKUlvE_clEvENKUlvE1_clEvEUlNS5_4HalfESB_E_St5arrayIPcLm3EELi4E23TrivialOffsetCalculatorILi2EjESG_ILi1EjENS0_6memory12LoadWithCastILi2EEENSJ_13StoreWithCastILi1EEEEEviT_T0_T2_T3_T4_T5_:
        /* <DEDUP_REMOVED lines=36> */
.L_x_1338:
[----:B------:R-:W2:Y:S02]  /*0240*/  LDG.E.U8 R4, desc[UR36][R4.64] ;  /* 0x0000002404047981 */ /* 0x000ea4000c1e1100 */
[----:B--2---:R-:W-:-:S04]  /*0250*/  I2FP.F32.U32 R0, R4 ;  /* 0x0000000400007245 */ /* 0x004fc80000201000 */
[----:B------:R-:W-:-:S04]  /*0260*/  F2FP.F16.F32.PACK_AB R0, RZ, R0 ;  /* 0x00000000ff00723e */ /* 0x000fc800000000ff */
[----:B------:R-:W-:Y:S01]  /*0270*/  PRMT R17, R0, 0x7610, R17 ;  /* 0x0000761000117816 */ /* 0x000fe20000000011 */
[----:B------:R-:W-:Y:S06]  /*0280*/  BRA `(.L_x_1340) ;  /* 0x0000000c00bc7947 */ /* 0x000fec0003800000 */
.L_x_1337:
        /* <DEDUP_REMOVED lines=11> */
.L_x_1342:
[----:B------:R-:W2:Y:S02]  /*0340*/  LDG.E R4, desc[UR36][R4.64] ;  /* 0x0000002404047981 */ /* 0x000ea4000c1e1900 */
[----:B--2---:R-:W-:-:S04]  /*0350*/  I2FP.F32.S32 R0, R4 ;  /* 0x0000000400007245 */ /* 0x004fc80000201400 */
[----:B------:R-:W-:-:S04]  /*0360*/  F2FP.F16.F32.PACK_AB R0, RZ, R0 ;  /* 0x00000000ff00723e */ /* 0x000fc800000000ff */
[----:B------:R-:W-:Y:S01]  /*0370*/  PRMT R17, R0, 0x7610, R17 ;  /* 0x0000761000117816 */ /* 0x000fe20000000011 */
[----:B------:R-:W-:Y:S06]  /*0380*/  BRA `(.L_x_1340) ;  /* 0x0000000c007c7947 */ /* 0x000fec0003800000 */
.L_x_1341:
[----:B------:R-:W2:Y:S02]  /*0390*/  LDG.E.U16 R4, desc[UR36][R4.64] ;  /* 0x0000002404047981 */ /* 0x000ea4000c1e1500 */
[----:B--2---:R-:W0:Y:S02]  /*03a0*/  I2F.S16 R0, R4 ;  /* 0x0000000400007306 */ /* 0x004e240000101400 */
[----:B0-----:R-:W-:-:S04]  /*03b0*/  F2FP.F16.F32.PACK_AB R0, RZ, R0 ;  /* 0x00000000ff00723e */ /* 0x001fc800000000ff */
[----:B------:R-:W-:Y:S01]  /*03c0*/  PRMT R17, R0, 0x7610, R17 ;  /* 0x0000761000117816 */ /* 0x000fe20000000011 */
[----:B------:R-:W-:Y:S06]  /*03d0*/  BRA `(.L_x_1340) ;  /* 0x0000000c00687947 */ /* 0x000fec0003800000 */
.L_x_1336:
        /* <DEDUP_REMOVED lines=9> */
.L_x_1344:
[----:B------:R1:W5:Y:S01]  /*0470*/  LDG.E.U16 R17, desc[UR36][R4.64] ;  /* 0x0000002404117981 */ /* 0x000362000c1e1500 */
[----:B------:R-:W-:Y:S05]  /*0480*/  BRA `(.L_x_1340) ;  /* 0x0000000c003c7947 */ /* 0x000fea0003800000 */
.L_x_1343:
        /* <DEDUP_REMOVED lines=9> */
.L_x_1346:
[----:B------:R0:W5:Y:S01]  /*0520*/  LDG.E.U16 R17, desc[UR36][R4.64] ;  /* 0x0000002404117981 */ /* 0x000162000c1e1500 */
[----:B------:R-:W-:Y:S05]  /*0530*/  BRA `(.L_x_1340) ;  /* 0x0000000c00107947 */ /* 0x000fea0003800000 */
.L_x_1345:
        /* <DEDUP_REMOVED lines=9> */
.L_x_1335:
        /* <DEDUP_REMOVED lines=14> */
.L_x_1349:
        /* <DEDUP_REMOVED lines=9> */
.L_x_1348:
        /* <DEDUP_REMOVED lines=28> */
.L_x_1351:
        /* <DEDUP_REMOVED lines=12> */
[----:B------:R-:W-:-:S04]  /*09c0*/  F2FP.F16.F32.PACK_AB R0, RZ, R0 ;  /* 0x00000000ff00723e */ /* 0x000fc800000000ff */
[----:B------:R-:W-:Y:S01]  /*09d0*/  PRMT R17, R0, 0x7610, R17 ;  /* 0x0000761000117816 */ /* 0x000fe20000000011 */
[----:B------:R-:W-:Y:S06]  /*09e0*/  BRA `(.L_x_1340) ;  /* 0x0000000400e47947 */ /* 0x000fec0003800000 */
.L_x_1350:
[----:B------:R-:W2:Y:S02]  /*09f0*/  LDG.E.U16 R0, desc[UR36][R4.64] ;  /* 0x0000002404007981 */ /* 0x000ea4000c1e1500 */
[----:B--2---:R-:W-:-:S05]  /*0a00*/  IMAD.U32 R0, R0, 0x10000, RZ ;  /* 0x0001000000007824 */ /* 0x004fca00078e00ff */
[----:B------:R-:W-:-:S04]  /*0a10*/  F2FP.F16.F32.PACK_AB R0, RZ, R0 ;  /* 0x00000000ff00723e */ /* 0x000fc800000000ff */
[----:B------:R-:W-:Y:S01]  /*0a20*/  PRMT R17, R0, 0x7610, R17 ;  /* 0x0000761000117816 */ /* 0x000fe20000000011 */
[----:B------:R-:W-:Y:S06]  /*0a30*/  BRA `(.L_x_1340) ;  /* 0x0000000400d07947 */ /* 0x000fec0003800000 */
.L_x_1347:
        /* <DEDUP_REMOVED lines=13> */
.L_x_1354:
        /* <DEDUP_REMOVED lines=21> */
.L_x_1358:
[----:B------:R-:W-:Y:S05]  /*0c60*/  BSYNC B1 ;  /* 0x0000000000017941 */ /* 0x000fea0003800000 */
.L_x_1357:
[----:B------:R-:W-:Y:S01]  /*0c70*/  LEA R5, R0, 0x3b800000, 0x17 ;  /* 0x3b80000000057811 */ /* 0x000fe200078eb8ff */
[----:B------:R-:W-:-:S05]  /*0c80*/  IMAD.SHL.U32 R0, R3, 0x100000, RZ ;  /* 0x0010000003007824 */ /* 0x000fca00078e00ff */
[----:B------:R-:W-:-:S07]  /*0c90*/  LOP3.LUT R0, R5, R0, R6, 0xfe, !PT ;  /* 0x0000000005007212 */ /* 0x000fce00078efe06 */
.L_x_1356:
[----:B------:R-:W-:Y:S05]  /*0ca0*/  BSYNC B0 ;  /* 0x0000000000007941 */ /* 0x000fea0003800000 */
.L_x_1355:
[----:B------:R-:W-:-:S04]  /*0cb0*/  F2FP.F16.F32.PACK_AB R0, RZ, R0 ;  /* 0x00000000ff00723e */ /* 0x000fc800000000ff */
[----:B------:R-:W-:Y:S01]  /*0cc0*/  PRMT R17, R0, 0x7610, R17 ;  /* 0x0000761000117816 */ /* 0x000fe20000000011 */
[----:B------:R-:W-:Y:S06]  /*0cd0*/  BRA `(.L_x_1340) ;  /* 0x0000000400287947 */ /* 0x000fec0003800000 */
.L_x_1353:
        /* <DEDUP_REMOVED lines=21> */
.L_x_1362:
[----:B------:R-:W-:Y:S05]  /*0e30*/  BSYNC B1 ;  /* 0x0000000000017941 */ /* 0x000fea0003800000 */
.L_x_1361:
[----:B------:R-:W-:Y:S01]  /*0e40*/  LEA R5, R0, 0x37800000, 0x17 ;  /* 0x3780000000057811 */ /* 0x000fe200078eb8ff */
[----:B------:R-:W-:-:S05]  /*0e50*/  IMAD.SHL.U32 R0, R3, 0x200000, RZ ;  /* 0x0020000003007824 */ /* 0x000fca00078e00ff */
[----:B------:R-:W-:-:S07]  /*0e60*/  LOP3.LUT R0, R5, R0, R6, 0xfe, !PT ;  /* 0x0000000005007212 */ /* 0x000fce00078efe06 */
.L_x_1360:
[----:B------:R-:W-:Y:S05]  /*0e70*/  BSYNC B0 ;  /* 0x0000000000007941 */ /* 0x000fea0003800000 */
.L_x_1359:
[----:B------:R-:W-:-:S04]  /*0e80*/  F2FP.F16.F32.PACK_AB R0, RZ, R0 ;  /* 0x00000000ff00723e */ /* 0x000fc800000000ff */
[----:B------:R-:W-:Y:S01]  /*0e90*/  PRMT R17, R0, 0x7610, R17 ;  /* 0x0000761000117816 */ /* 0x000fe20000000011 */
[----:B------:R-:W-:Y:S06]  /*0ea0*/  BRA `(.L_x_1340) ;  /* 0x0000000000b47947 */ /* 0x000fec0003800000 */
.L_x_1352:
        /* <DEDUP_REMOVED lines=14> */
.L_x_1366:
[----:B------:R-:W-:Y:S05]  /*0f90*/  BSYNC B0 ;  /* 0x0000000000007941 */ /* 0x000fea0003800000 */
.L_x_1365:
[----:B------:R-:W-:-:S04]  /*0fa0*/  F2FP.F16.F32.PACK_AB R0, RZ, R0 ;  /* 0x00000000ff00723e */ /* 0x000fc800000000ff */
[----:B------:R-:W-:Y:S01]  /*0fb0*/  PRMT R17, R0, 0x7610, R17 ;  /* 0x0000761000117816 */ /* 0x000fe20000000011 */
[----:B------:R-:W-:Y:S06]  /*0fc0*/  BRA `(.L_x_1340) ;  /* 0x00000000006c7947 */ /* 0x000fec0003800000 */
.L_x_1339:
        /* <DEDUP_REMOVED lines=16> */
.L_x_1367:
[----:B------:R-:W-:Y:S01]  /*10d0*/  PRMT R17, RZ, 0x7610, R17 ;  /* 0x00007610ff117816 */ /* 0x000fe20000000011 */
[----:B------:R-:W-:Y:S06]  /*10e0*/  BRA `(.L_x_1340) ;  /* 0x0000000000247947 */ /* 0x000fec0003800000 */
.L_x_1364:
[----:B------:R-:W2:Y:S02]  /*10f0*/  LDG.E.64 R4, desc[UR36][R4.64] ;  /* 0x0000002404047981 */ /* 0x000ea4000c1e1b00 */
[----:B--2---:R-:W0:Y:S02]  /*1100*/  I2F.U64 R0, R4 ;  /* 0x0000000400007312 */ /* 0x004e240000301000 */
[----:B0-----:R-:W-:-:S04]  /*1110*/  F2FP.F16.F32.PACK_AB R0, RZ, R0 ;  /* 0x00000000ff00723e */ /* 0x001fc800000000ff */
[----:B------:R-:W-:Y:S01]  /*1120*/  PRMT R17, R0, 0x7610, R17 ;  /* 0x0000761000117816 */ /* 0x000fe20000000011 */
[----:B------:R-:W-:Y:S06]  /*1130*/  BRA `(.L_x_1340) ;  /* 0x0000000000107947 */ /* 0x000fec0003800000 */
.L_x_1363:
[----:B------:R-:W2:Y:S02]  /*1140*/  LDG.E R4, desc[UR36][R4.64] ;  /* 0x0000002404047981 */ /* 0x000ea4000c1e1900 */
[----:B--2---:R-:W-:-:S04]  /*1150*/  I2FP.F32.U32 R0, R4 ;  /* 0x0000000400007245 */ /* 0x004fc80000201000 */
[----:B------:R-:W-:-:S04]  /*1160*/  F2FP.F16.F32.PACK_AB R0, RZ, R0 ;  /* 0x00000000ff00723e */ /* 0x000fc800000000ff */
[----:B------:R-:W-:-:S07]  /*1170*/  PRMT R17, R0, 0x7610, R17 ;  /* 0x0000761000117816 */ /* 0x000fce0000000011 */
.L_x_1340:
[----:B01----:R-:W0:Y:S01]  /*1180*/  LDC.64 R4, c[0x0][0x238] ;  /* 0x00008e00ff047b82 */ /* 0x003e220000000a00 */
        /* <DEDUP_REMOVED lines=20> */
.L_x_1371:
[----:B------:R-:W2:Y:S02]  /*12d0*/  LDG.E.U8 R4, desc[UR36][R4.64] ;  /* 0x0000002404047981 */ /* 0x000ea4000c1e1100 */
[----:B--2---:R-:W-:-:S04]  /*12e0*/  I2FP.F32.U32 R0, R4 ;  /* 0x0000000400007245 */ /* 0x004fc80000201000 */
[----:B------:R-:W-:-:S04]  /*12f0*/  F2FP.F16.F32.PACK_AB R0, RZ, R0 ;  /* 0x00000000ff00723e */ /* 0x000fc800000000ff */
[----:B------:R-:W-:Y:S01]  /*1300*/  PRMT R18, R0, 0x7610, R18 ;  /* 0x0000761000127816 */ /* 0x000fe20000000012 */
[----:B------:R-:W-:Y:S06]  /*1310*/  BRA `(.L_x_1373) ;  /* 0x0000000c00bc7947 */ /* 0x000fec0003800000 */
.L_x_1370:
        /* <DEDUP_REMOVED lines=11> */
.L_x_1375:
[----:B------:R-:W2:Y:S02]  /*13d0*/  LDG.E R4, desc[UR36][R4.64] ;  /* 0x0000002404047981 */ /* 0x000ea4000c1e1900 */
[----:B--2---:R-:W-:-:S04]  /*13e0*/  I2FP.F32.S32 R0, R4 ;  /* 0x0000000400007245 */ /* 0x004fc80000201400 */
[----:B------:R-:W-:-:S04]  /*13f0*/  F2FP.F16.F32.PACK_AB R0, RZ, R0 ;  /* 0x00000000ff00723e */ /* 0x000fc800000000ff */
[----:B------:R-:W-:Y:S01]  /*1400*/  PRMT R18, R0, 0x7610, R18 ;  /* 0x0000761000127816 */ /* 0x000fe20000000012 */
[----:B------:R-:W-:Y:S06]  /*1410*/  BRA `(.L_x_1373) ;  /* 0x0000000c007c7947 */ /* 0x000fec0003800000 */
.L_x_1374:
[----:B------:R-:W2:Y:S02]  /*1420*/  LDG.E.U16 R4, desc[UR36][R4.64] ;  /* 0x0000002404047981 */ /* 0x000ea4000c1e1500 */
[----:B--2---:R-:W0:Y:S02]  /*1430*/  I2F.S16 R0, R4 ;  /* 0x0000000400007306 */ /* 0x004e240000101400 */
[----:B0-----:R-:W-:-:S04]  /*1440*/  F2FP.F16.F32.PACK_AB R0, RZ, R0 ;  /* 0x00000000ff00723e */ /* 0x001fc800000000ff */
[----:B------:R-:W-:Y:S01]  /*1450*/  PRMT R18, R0, 0x7610, R18 ;  /* 0x0000761000127816 */ /* 0x000fe20000000012 */
[----:B------:R-:W-:Y:S06]  /*1460*/  BRA `(.L_x_1373) ;  /* 0x0000000c00687947 */ /* 0x000fec0003800000 */
.L_x_1369:
        /* <DEDUP_REMOVED lines=9> */
.L_x_1377:
[----:B------:R1:W5:Y:S01]  /*1500*/  LDG.E.U16 R18, desc[UR36][R4.64] ;  /* 0x0000002404127981 */ /* 0x000362000c1e1500 */
[----:B------:R-:W-:Y:S05]  /*1510*/  BRA `(.L_x_1373) ;  /* 0x0000000c003c7947 */ /* 0x000fea0003800000 */
.L_x_1376:
        /* <DEDUP_REMOVED lines=9> */
.L_x_1379:
[----:B------:R0:W5:Y:S01]  /*15b0*/  LDG.E.U16 R18, desc[UR36][R4.64] ;  /* 0x0000002404127981 */ /* 0x000162000c1e1500 */
[----:B------:R-:W-:Y:S05]  /*15c0*/  BRA `(.L_x_1373) ;  /* 0x0000000c00107947 */ /* 0x000fea0003800000 */
.L_x_1378:
        /* <DEDUP_REMOVED lines=9> */
.L_x_1368:
        /* <DEDUP_REMOVED lines=14> */
.L_x_1382:
        /* <DEDUP_REMOVED lines=9> */
.L_x_1381:
        /* <DEDUP_REMOVED lines=28> */
.L_x_1384:
        /* <DEDUP_REMOVED lines=15> */
.L_x_1383:
[----:B------:R-:W2:Y:S02]  /*1a80*/  LDG.E.U16 R0, desc[UR36][R4.64] ;  /* 0x0000002404007981 */ /* 0x000ea4000c1e1500 */
[----:B--2---:R-:W-:-:S05]  /*1a90*/  IMAD.U32 R0, R0, 0x10000, RZ ;  /* 0x0001000000007824 */ /* 0x004fca00078e00ff */
[----:B------:R-:W-:-:S04]  /*1aa0*/  F2FP.F16.F32.PACK_AB R0, RZ, R0 ;  /* 0x00000000ff00723e */ /* 0x000fc800000000ff */
[----:B------:R-:W-:Y:S01]  /*1ab0*/  PRMT R18, R0, 0x7610, R18 ;  /* 0x0000761000127816 */ /* 0x000fe20000000012 */
[----:B------:R-:W-:Y:S06]  /*1ac0*/  BRA `(.L_x_1373) ;  /* 0x0000000400d07947 */ /* 0x000fec0003800000 */
.L_x_1380:
        /* <DEDUP_REMOVED lines=13> */
.L_x_1387:
        /* <DEDUP_REMOVED lines=21> */
.L_x_1391:
[----:B------:R-:W-:Y:S05]  /*1cf0*/  BSYNC B1 ;  /* 0x0000000000017941 */ /* 0x000fea0003800000 */
.L_x_1390:
[----:B------:R-:W-:Y:S01]  /*1d00*/  LEA R5, R0, 0x3b800000, 0x17 ;  /* 0x3b80000000057811 */ /* 0x000fe200078eb8ff */
[----:B------:R-:W-:-:S05]  /*1d10*/  IMAD.SHL.U32 R0, R3, 0x100000, RZ ;  /* 0x0010000003007824 */ /* 0x000fca00078e00ff */
[----:B------:R-:W-:-:S07]  /*1d20*/  LOP3.LUT R0, R5, R0, R6, 0xfe, !PT ;  /* 0x0000000005007212 */ /* 0x000fce00078efe06 */
.L_x_1389:
[----:B------:R-:W-:Y:S05]  /*1d30*/  BSYNC B0 ;  /* 0x0000000000007941 */ /* 0x000fea0003800000 */
.L_x_1388:
[----:B------:R-:W-:-:S04]  /*1d40*/  F2FP.F16.F32.PACK_AB R0, RZ, R0 ;  /* 0x00000000ff00723e */ /* 0x000fc800000000ff */
[----:B------:R-:W-:Y:S01]  /*1d50*/  PRMT R18, R0, 0x7610, R18 ;  /* 0x0000761000127816 */ /* 0x000fe20000000012 */
[----:B------:R-:W-:Y:S06]  /*1d60*/  BRA `(.L_x_1373) ;  /* 0x0000000400287947 */ /* 0x000fec0003800000 */
.L_x_1386:
        /* <DEDUP_REMOVED lines=21> */
.L_x_1395:
[----:B------:R-:W-:Y:S05]  /*1ec0*/  BSYNC B1 ;  /* 0x0000000000017941 */ /* 0x000fea0003800000 */
.L_x_1394:
[----:B------:R-:W-:Y:S01]  /*1ed0*/  LEA R5, R0, 0x37800000, 0x17 ;  /* 0x3780000000057811 */ /* 0x000fe200078eb8ff */
[----:B------:R-:W-:-:S05]  /*1ee0*/  IMAD.SHL.U32 R0, R3, 0x200000, RZ ;  /* 0x0020000003007824 */ /* 0x000fca00078e00ff */
[----:B------:R-:W-:-:S07]  /*1ef0*/  LOP3.LUT R0, R5, R0, R6, 0xfe, !PT ;  /* 0x0000000005007212 */ /* 0x000fce00078efe06 */
.L_x_1393:
[----:B------:R-:W-:Y:S05]  /*1f00*/  BSYNC B0 ;  /* 0x0000000000007941 */ /* 0x000fea0003800000 */
.L_x_1392:
[----:B------:R-:W-:-:S04]  /*1f10*/  F2FP.F16.F32.PACK_AB R0, RZ, R0 ;  /* 0x00000000ff00723e */ /* 0x000fc800000000ff */
[----:B------:R-:W-:Y:S01]  /*1f20*/  PRMT R18, R0, 0x7610, R18 ;  /* 0x0000761000127816 */ /* 0x000fe20000000012 */
[----:B------:R-:W-:Y:S06]  /*1f30*/  BRA `(.L_x_1373) ;  /* 0x0000000000b47947 */ /* 0x000fec0003800000 */
.L_x_1385:
        /* <DEDUP_REMOVED lines=14> */
.L_x_1399:
[----:B------:R-:W-:Y:S05]  /*2020*/  BSYNC B0 ;  /* 0x0000000000007941 */ /* 0x000fea0003800000 */
.L_x_1398:
[----:B------:R-:W-:-:S04]  /*2030*/  F2FP.F16.F32.PACK_AB R0, RZ, R0 ;  /* 0x00000000ff00723e */ /* 0x000fc800000000ff */
[----:B------:R-:W-:Y:S01]  /*2040*/  PRMT R18, R0, 0x7610, R18 ;  /* 0x0000761000127816 */ /* 0x000fe20000000012 */
[----:B------:R-:W-:Y:S06]  /*2050*/  BRA `(.L_x_1373) ;  /* 0x00000000006c7947 */ /* 0x000fec0003800000 */
.L_x_1372:
        /* <DEDUP_REMOVED lines=16> */
.L_x_1400:
[----:B------:R-:W-:Y:S01]  /*2160*/  PRMT R18, RZ, 0x7610, R18 ;  /* 0x00007610ff127816 */ /* 0x000fe20000000012 */
[----:B------:R-:W-:Y:S06]  /*2170*/  BRA `(.L_x_1373) ;  /* 0x0000000000247947 */ /* 0x000fec0003800000 */
.L_x_1397:
[----:B------:R-:W2:Y:S02]  /*2180*/  LDG.E.64 R4, desc[UR36][R4.64] ;  /* 0x0000002404047981 */ /* 0x000ea4000c1e1b00 */
[----:B--2---:R-:W0:Y:S02]  /*2190*/  I2F.U64 R0, R4 ;  /* 0x0000000400007312 */ /* 0x004e240000301000 */
[----:B0-----:R-:W-:-:S04]  /*21a0*/  F2FP.F16.F32.PACK_AB R0, RZ, R0 ;  /* 0x00000000ff00723e */ /* 0x001fc800000000ff */
[----:B------:R-:W-:Y:S01]  /*21b0*/  PRMT R18, R0, 0x7610, R18 ;  /* 0x0000761000127816 */ /* 0x000fe20000000012 */
[----:B------:R-:W-:Y:S06]  /*21c0*/  BRA `(.L_x_1373) ;  /* 0x0000000000107947 */ /* 0x000fec0003800000 */
.L_x_1396:
[----:B------:R-:W2:Y:S02]  /*21d0*/  LDG.E R4, desc[UR36][R4.64] ;  /* 0x0000002404047981 */ /* 0x000ea4000c1e1900 */
[----:B--2---:R-:W-:-:S04]  /*21e0*/  I2FP.F32.U32 R0, R4 ;  /* 0x0000000400007245 */ /* 0x004fc80000201000 */
[----:B------:R-:W-:-:S04]  /*21f0*/  F2FP.F16.F32.PACK_AB R0, RZ, R0 ;  /* 0x00000000ff00723e */ /* 0x000fc800000000ff */
[----:B------:R-:W-:-:S07]  /*2200*/  PRMT R18, R0, 0x7610, R18 ;  /* 0x0000761000127816 */ /* 0x000fce0000000012 */
.L_x_1373:
[----:B------:R-:W-:-:S07]  /*2210*/  VIADD R27, R27, 0x80 ;  /* 0x000000801b1b7836 */ /* 0x000fce0000000000 */
.L_x_1334:
[----:B------:R-:W-:Y:S05]  /*2220*/  BSYNC B6 ;  /* 0x0000000000067941 */ /* 0x000fea0003800000 */
.L_x_1333:
[----:B------:R-:W-:Y:S01]  /*2230*/  ISETP.GE.AND P0, PT, R27, R28, PT ;  /* 0x0000001c1b00720c */ /* 0x000fe20003f06270 */
[----:B------:R-:W-:Y:S01]  /*2240*/  BSSY B6, `(.L_x_1401) ;  /* 0x0000218000067945 */ /* 0x000fe20003800000 */
[----:B------:R-:W-:-:S11]  /*2250*/  PRMT R19, RZ, 0x7610, R19 ;  /* 0x00007610ff137816 */ /* 0x000fd60000000013 */
[----:B------:R-:W-:Y:S05]  /*2260*/  @P0 BRA `(.L_x_1402) ;  /* 0x0000002000540947 */ /* 0x000fea0003800000 */
[----:B01----:R-:W0:Y:S01]  /*2270*/  LDC.64 R4, c[0x0][0x230] ;  /* 0x00008c00ff047b82 */ /* 0x003e220000000a00 */
        /* <DEDUP_REMOVED lines=21> */
.L_x_1406:
[----:B------:R-:W2:Y:S02]  /*23d0*/  LDG.E.U8 R4, desc[UR36][R4.64] ;  /* 0x0000002404047981 */ /* 0x000ea4000c1e1100 */
[----:B--2---:R-:W-:-:S04]  /*23e0*/  I2FP.F32.U32 R0, R4 ;  /* 0x0000000400007245 */ /* 0x004fc80000201000 */
[----:B------:R-:W-:-:S04]  /*23f0*/  F2FP.F16.F32.PACK_AB R0, RZ, R0 ;  /* 0x00000000ff00723e */ /* 0x000fc800000000ff */
[----:B------:R-:W-:Y:S01]  /*2400*/  PRMT R16, R0, 0x7610, R16 ;  /* 0x0000761000107816 */ /* 0x000fe20000000010 */
[----:B------:R-:W-:Y:S06]  /*2410*/  BRA `(.L_x_1408) ;  /* 0x0000000c00c07947 */ /* 0x000fec0003800000 */
.L_x_1405:
        /* <DEDUP_REMOVED lines=11> */
.L_x_1410:
[----:B------:R-:W2:Y:S02]  /*24d0*/  LDG.E R4, desc[UR36][R4.64] ;  /* 0x0000002404047981 */ /* 0x000ea4000c1e1900 */
[----:B--2---:R-:W-:-:S04]  /*24e0*/  I2FP.F32.S32 R0, R4 ;  /* 0x0000000400007245 */ /* 0x004fc80000201400 */
[----:B------:R-:W-:-:S04]  /*24f0*/  F2FP.F16.F32.PACK_AB R0, RZ, R0 ;  /* 0x00000000ff00723e */ /* 0x000fc800000000ff */
[----:B------:R-:W-:Y:S01]  /*2500*/  PRMT R16, R0, 0x7610, R16 ;  /* 0x0000761000107816 */ /* 0x000fe20000000010 */
[----:B------:R-:W-:Y:S06]  /*2510*/  BRA `(.L_x_1408) ;  /* 0x0000000c00807947 */ /* 0x000fec0003800000 */
.L_x_1409:
[----:B------:R-:W2:Y:S02]  /*2520*/  LDG.E.U16 R4, desc[UR36][R4.64] ;  /* 0x0000002404047981 */ /* 0x000ea4000c1e1500 */
[----:B--2---:R-:W0:Y:S02]  /*2530*/  I2F.S16 R0, R4 ;  /* 0x0000000400007306 */ /* 0x004e240000101400 */
[----:B0-----:R-:W-:-:S04]  /*2540*/  F2FP.F16.F32.PACK_AB R0, RZ, R0 ;  /* 0x00000000ff00723e */ /* 0x001fc800000000ff */
[----:B------:R-:W-:Y:S01]  /*2550*/  PRMT R16, R0, 0x7610, R16 ;  /* 0x0000761000107816 */ /* 0x000fe20000000010 */
[----:B------:R-:W-:Y:S06]  /*2560*/  BRA `(.L_x_1408) ;  /* 0x0000000c006c7947 */ /* 0x000fec0003800000 */
.L_x_1404:
        /* <DEDUP_REMOVED lines=9> */
.L_x_1412:
[----:B------:R1:W5:Y:S01]  /*2600*/  LDG.E.U16 R16, desc[UR36][R4.64] ;  /* 0x0000002404107981 */ /* 0x000362000c1e1500 */
[----:B------:R-:W-:Y:S05]  /*2610*/  BRA `(.L_x_1408) ;  /* 0x0000000c00407947 */ /* 0x000fea0003800000 */
.L_x_1411:
        /* <DEDUP_REMOVED lines=9> */
.L_x_1414:
[----:B------:R0:W5:Y:S01]  /*26b0*/  LDG.E.U16 R16, desc[UR36][R4.64] ;  /* 0x0000002404107981 */ /* 0x000162000c1e1500 */
[----:B------:R-:W-:Y:S05]  /*26c0*/  BRA `(.L_x_1408) ;  /* 0x0000000c00147947 */ /* 0x000fea0003800000 */
.L_x_1413:
        /* <DEDUP_REMOVED lines=9> */
.L_x_1403:
        /* <DEDUP_REMOVED lines=14> */
.L_x_1417:
        /* <DEDUP_REMOVED lines=9> */
.L_x_1416:
        /* <DEDUP_REMOVED lines=28> */
.L_x_1419:
        /* <DEDUP_REMOVED lines=16> */
.L_x_1418:
[----:B------:R-:W2:Y:S02]  /*2b90*/  LDG.E.U16 R0, desc[UR36][R4.64] ;  /* 0x0000002404007981 */ /* 0x000ea4000c1e1500 */
[----:B--2---:R-:W-:-:S05]  /*2ba0*/  IMAD.U32 R0, R0, 0x10000, RZ ;  /* 0x0001000000007824 */ /* 0x004fca00078e00ff */
[----:B------:R-:W-:-:S04]  /*2bb0*/  F2FP.F16.F32.PACK_AB R0, RZ, R0 ;  /* 0x00000000ff00723e */ /* 0x000fc800000000ff */
[----:B------:R-:W-:Y:S01]  /*2bc0*/  PRMT R16, R0, 0x7610, R16 ;  /* 0x0000761000107816 */ /* 0x000fe20000000010 */
[----:B------:R-:W-:Y:S06]  /*2bd0*/  BRA `(.L_x_1408) ;  /* 0x0000000400d07947 */ /* 0x000fec0003800000 */
.L_x_1415:
        /* <DEDUP_REMOVED lines=13> */
.L_x_1422:
        /* <DEDUP_REMOVED lines=21> */
.L_x_1426:
[----:B------:R-:W-:Y:S05]  /*2e00*/  BSYNC B1 ;  /* 0x0000000000017941 */ /* 0x000fea0003800000 */
.L_x_1425:
[----:B------:R-:W-:Y:S01]  /*2e10*/  LEA R5, R0, 0x3b800000, 0x17 ;  /* 0x3b80000000057811 */ /* 0x000fe200078eb8ff */
[----:B------:R-:W-:-:S05]  /*2e20*/  IMAD.SHL.U32 R0, R3, 0x100000, RZ ;  /* 0x0010000003007824 */ /* 0x000fca00078e00ff */
[----:B------:R-:W-:-:S07]  /*2e30*/  LOP3.LUT R0, R5, R0, R6, 0xfe, !PT ;  /* 0x0000000005007212 */ /* 0x000fce00078efe06 */
.L_x_1424:
[----:B------:R-:W-:Y:S05]  /*2e40*/  BSYNC B0 ;  /* 0x0000000000007941 */ /* 0x000fea0003800000 */
.L_x_1423:
[----:B------:R-:W-:-:S04]  /*2e50*/  F2FP.F16.F32.PACK_AB R0, RZ, R0 ;  /* 0x00000000ff00723e */ /* 0x000fc800000000ff */
[----:B------:R-:W-:Y:S01]  /*2e60*/  PRMT R16, R0, 0x7610, R16 ;  /* 0x0000761000107816 */ /* 0x000fe20000000010 */
[----:B------:R-:W-:Y:S06]  /*2e70*/  BRA `(.L_x_1408) ;  /* 0x0000000400287947 */ /* 0x000fec0003800000 */
.L_x_1421:
        /* <DEDUP_REMOVED lines=21> */
.L_x_1430:
[----:B------:R-:W-:Y:S05]  /*2fd0*/  BSYNC B1 ;  /* 0x0000000000017941 */ /* 0x000fea0003800000 */
.L_x_1429:
[----:B------:R-:W-:Y:S01]  /*2fe0*/  LEA R5, R0, 0x37800000, 0x17 ;  /* 0x3780000000057811 */ /* 0x000fe200078eb8ff */
[----:B------:R-:W-:-:S05]  /*2ff0*/  IMAD.SHL.U32 R0, R3, 0x200000, RZ ;  /* 0x0020000003007824 */ /* 0x000fca00078e00ff */
[----:B------:R-:W-:-:S07]  /*3000*/  LOP3.LUT R0, R5, R0, R6, 0xfe, !PT ;  /* 0x0000000005007212 */ /* 0x000fce00078efe06 */
.L_x_1428:
[----:B------:R-:W-:Y:S05]  /*3010*/  BSYNC B0 ;  /* 0x0000000000007941 */ /* 0x000fea0003800000 */
.L_x_1427:
[----:B------:R-:W-:-:S04]  /*3020*/  F2FP.F16.F32.PACK_AB R0, RZ, R0 ;  /* 0x00000000ff00723e */ /* 0x000fc800000000ff */
[----:B------:R-:W-:Y:S01]  /*3030*/  PRMT R16, R0, 0x7610, R16 ;  /* 0x0000761000107816 */ /* 0x000fe20000000010 */
[----:B------:R-:W-:Y:S06]  /*3040*/  BRA `(.L_x_1408) ;  /* 0x0000000000b47947 */ /* 0x000fec0003800000 */
.L_x_1420:
        /* <DEDUP_REMOVED lines=14> */
.L_x_1434:
[----:B------:R-:W-:Y:S05]  /*3130*/  BSYNC B0 ;  /* 0x0000000000007941 */ /* 0x000fea0003800000 */
.L_x_1433:
[----:B------:R-:W-:-:S04]  /*3140*/  F2FP.F16.F32.PACK_AB R0, RZ, R0 ;  /* 0x00000000ff00723e */ /* 0x000fc800000000ff */
[----:B------:R-:W-:Y:S01]  /*3150*/  PRMT R16, R0, 0x7610, R16 ;  /* 0x0000761000107816 */ /* 0x000fe20000000010 */
[----:B------:R-:W-:Y:S06]  /*3160*/  BRA `(.L_x_1408) ;  /* 0x00000000006c7947 */ /* 0x000fec0003800000 */
.L_x_1407:
        /* <DEDUP_REMOVED lines=16> */
.L_x_1435:
[----:B------:R-:W-:Y:S01]  /*3270*/  PRMT R16, RZ, 0x7610, R16 ;  /* 0x00007610ff107816 */ /* 0x000fe20000000010 */
[----:B------:R-:W-:Y:S06]  /*3280*/  BRA `(.L_x_1408) ;  /* 0x0000000000247947 */ /* 0x000fec0003800000 */
.L_x_1432:
[----:B------:R-:W2:Y:S02]  /*3290*/  LDG.E.64 R4, desc[UR36][R4.64] ;  /* 0x0000002404047981 */ /* 0x000ea4000c1e1b00 */
[----:B--2---:R-:W0:Y:S02]  /*32a0*/  I2F.U64 R0, R4 ;  /* 0x0000000400007312 */ /* 0x004e240000301000 */
[----:B0-----:R-:W-:-:S04]  /*32b0*/  F2FP.F16.F32.PACK_AB R0, RZ, R0 ;  /* 0x00000000ff00723e */ /* 0x001fc800000000ff */
[----:B------:R-:W-:Y:S01]  /*32c0*/  PRMT R16, R0, 0x7610, R16 ;  /* 0x0000761000107816 */ /* 0x000fe20000000010 */
[----:B------:R-:W-:Y:S06]  /*32d0*/  BRA `(.L_x_1408) ;  /* 0x0000000000107947 */ /* 0x000fec0003800000 */
.L_x_1431:
[----:B------:R-:W2:Y:S02]  /*32e0*/  LDG.E R4, desc[UR36][R4.64] ;  /* 0x0000002404047981 */ /* 0x000ea4000c1e1900 */
[----:B--2---:R-:W-:-:S04]  /*32f0*/  I2FP.F32.U32 R0, R4 ;  /* 0x0000000400007245 */ /* 0x004fc80000201000 */
[----:B------:R-:W-:-:S04]  /*3300*/  F2FP.F16.F32.PACK_AB R0, RZ, R0 ;  /* 0x00000000ff00723e */ /* 0x000fc800000000ff */
[----:B------:R-:W-:-:S07]  /*3310*/  PRMT R16, R0, 0x7610, R16 ;  /* 0x0000761000107816 */ /* 0x000fce0000000010 */
.L_x_1408:
        /* <DEDUP_REMOVED lines=21> */
.L_x_1439:
[----:B------:R-:W2:Y:S02]  /*3470*/  LDG.E.U8 R4, desc[UR36][R4.64] ;  /* 0x0000002404047981 */ /* 0x000ea4000c1e1100 */
[----:B--2---:R-:W-:-:S04]  /*3480*/  I2FP.F32.U32 R0, R4 ;  /* 0x0000000400007245 */ /* 0x004fc80000201000 */
[----:B------:R-:W-:-:S04]  /*3490*/  F2FP.F16.F32.PACK_AB R0, RZ, R0 ;  /* 0x00000000ff00723e */ /* 0x000fc800000000ff */
[----:B------:R-:W-:Y:S01]  /*34a0*/  PRMT R19, R0, 0x7610, R19 ;  /* 0x0000761000137816 */ /* 0x000fe20000000013 */
[----:B------:R-:W-:Y:S06]  /*34b0*/  BRA `(.L_x_1441) ;  /* 0x0000000c00bc7947 */ /* 0x000fec0003800000 */
.L_x_1438:
        /* <DEDUP_REMOVED lines=11> */
.L_x_1443:
[----:B------:R-:W2:Y:S02]  /*3570*/  LDG.E R4, desc[UR36][R4.64] ;  /* 0x0000002404047981 */ /* 0x000ea4000c1e1900 */
[----:B--2---:R-:W-:-:S04]  /*3580*/  I2FP.F32.S32 R0, R4 ;  /* 0x0000000400007245 */ /* 0x004fc80000201400 */
[----:B------:R-:W-:-:S04]  /*3590*/  F2FP.F16.F32.PACK_AB R0, RZ, R0 ;  /* 0x00000000ff00723e */ /* 0x000fc800000000ff */
[----:B------:R-:W-:Y:S01]  /*35a0*/  PRMT R19, R0, 0x7610, R19 ;  /* 0x0000761000137816 */ /* 0x000fe20000000013 */
[----:B------:R-:W-:Y:S06]  /*35b0*/  BRA `(.L_x_1441) ;  /* 0x0000000c007c7947 */ /* 0x000fec0003800000 */
.L_x_1442:
[----:B------:R-:W2:Y:S02]  /*35c0*/  LDG.E.U16 R4, desc[UR36][R4.64] ;  /* 0x0000002404047981 */ /* 0x000ea4000c1e1500 */
[----:B--2---:R-:W0:Y:S02]  /*35d0*/  I2F.S16 R0, R4 ;  /* 0x0000000400007306 */ /* 0x004e240000101400 */
[----:B0-----:R-:W-:-:S04]  /*35e0*/  F2FP.F16.F32.PACK_AB R0, RZ, R0 ;  /* 0x00000000ff00723e */ /* 0x001fc800000000ff */
[----:B------:R-:W-:Y:S01]  /*35f0*/  PRMT R19, R0, 0x7610, R19 ;  /* 0x0000761000137816 */ /* 0x000fe20000000013 */
[----:B------:R-:W-:Y:S06]  /*3600*/  BRA `(.L_x_1441) ;  /* 0x0000000c00687947 */ /* 0x000fec0003800000 */
.L_x_1437:
        /* <DEDUP_REMOVED lines=9> */
.L_x_1445:
[----:B------:R1:W5:Y:S01]  /*36a0*/  LDG.E.U16 R19, desc[UR36][R4.64] ;  /* 0x0000002404137981 */ /* 0x000362000c1e1500 */
[----:B------:R-:W-:Y:S05]  /*36b0*/  BRA `(.L_x_1441) ;  /* 0x0000000c003c7947 */ /* 0x000fea0003800000 */
.L_x_1444:
        /* <DEDUP_REMOVED lines=9> */
.L_x_1447:
[----:B------:R0:W5:Y:S01]  /*3750*/  LDG.E.U16 R19, desc[UR36][R4.64] ;  /* 0x0000002404137981 */ /* 0x000162000c1e1500 */
[----:B------:R-:W-:Y:S05]  /*3760*/  BRA `(.L_x_1441) ;  /* 0x0000000c00107947 */ /* 0x000fea0003800000 */
.L_x_1446:
        /* <DEDUP_REMOVED lines=9> */
.L_x_1436:
        /* <DEDUP_REMOVED lines=14> */
.L_x_1450:
        /* <DEDUP_REMOVED lines=9> */
.L_x_1449:
        /* <DEDUP_REMOVED lines=28> */
.L_x_1452:
        /* <DEDUP_REMOVED lines=15> */
.L_x_1451:
[----:B------:R-:W2:Y:S02]  /*3c20*/  LDG.E.U16 R0, desc[UR36][R4.64] ;  /* 0x0000002404007981 */ /* 0x000ea4000c1e1500 */
[----:B--2---:R-:W-:-:S05]  /*3c30*/  IMAD.U32 R0, R0, 0x10000, RZ ;  /* 0x0001000000007824 */ /* 0x004fca00078e00ff */
[----:B------:R-:W-:-:S04]  /*3c40*/  F2FP.F16.F32.PACK_AB R0, RZ, R0 ;  /* 0x00000000ff00723e */ /* 0x000fc800000000ff */
[----:B------:R-:W-:Y:S01]  /*3c50*/  PRMT R19, R0, 0x7610, R19 ;  /* 0x0000761000137816 */ /* 0x000fe20000000013 */
[----:B------:R-:W-:Y:S06]  /*3c60*/  BRA `(.L_x_1441) ;  /* 0x0000000400d07947 */ /* 0x000fec0003800000 */
.L_x_1448:
        /* <DEDUP_REMOVED lines=13> */
.L_x_1455:
        /* <DEDUP_REMOVED lines=21> */
.L_x_1459:
[----:B------:R-:W-:Y:S05]  /*3e90*/  BSYNC B1 ;  /* 0x0000000000017941 */ /* 0x000fea0003800000 */
.L_x_1458:
[----:B------:R-:W-:Y:S01]  /*3ea0*/  LEA R5, R0, 0x3b800000, 0x17 ;  /* 0x3b80000000057811 */ /* 0x000fe200078eb8ff */
[----:B------:R-:W-:-:S05]  /*3eb0*/  IMAD.SHL.U32 R0, R3, 0x100000, RZ ;  /* 0x0010000003007824 */ /* 0x000fca00078e00ff */
[----:B------:R-:W-:-:S07]  /*3ec0*/  LOP3.LUT R0, R5, R0, R6, 0xfe, !PT ;  /* 0x0000000005007212 */ /* 0x000fce00078efe06 */
.L_x_1457:
[----:B------:R-:W-:Y:S05]  /*3ed0*/  BSYNC B0 ;  /* 0x0000000000007941 */ /* 0x000fea0003800000 */
.L_x_1456:
[----:B------:R-:W-:-:S04]  /*3ee0*/  F2FP.F16.F32.PACK_AB R0, RZ, R0 ;  /* 0x00000000ff00723e */ /* 0x000fc800000000ff */
[----:B------:R-:W-:Y:S01]  /*3ef0*/  PRMT R19, R0, 0x7610, R19 ;  /* 0x0000761000137816 */ /* 0x000fe20000000013 */
[----:B------:R-:W-:Y:S06]  /*3f00*/  BRA `(.L_x_1441) ;  /* 0x0000000400287947 */ /* 0x000fec0003800000 */
.L_x_1454:
        /* <DEDUP_REMOVED lines=21> */
.L_x_1463:
[----:B------:R-:W-:Y:S05]  /*4060*/  BSYNC B1 ;  /* 0x0000000000017941 */ /* 0x000fea0003800000 */
.L_x_1462:
[----:B------:R-:W-:Y:S01]  /*4070*/  LEA R5, R0, 0x37800000, 0x17 ;  /* 0x3780000000057811 */ /* 0x000fe200078eb8ff */
[----:B------:R-:W-:-:S05]  /*4080*/  IMAD.SHL.U32 R0, R3, 0x200000, RZ ;  /* 0x0020000003007824 */ /* 0x000fca00078e00ff */
[----:B------:R-:W-:-:S07]  /*4090*/  LOP3.LUT R0, R5, R0, R6, 0xfe, !PT ;  /* 0x0000000005007212 */ /* 0x000fce00078efe06 */
.L_x_1461:
[----:B------:R-:W-:Y:S05]  /*40a0*/  BSYNC B0 ;  /* 0x0000000000007941 */ /* 0x000fea0003800000 */
.L_x_1460:
[----:B------:R-:W-:-:S04]  /*40b0*/  F2FP.F16.F32.PACK_AB R0, RZ, R0 ;  /* 0x00000000ff00723e */ /* 0x000fc800000000ff */
[----:B------:R-:W-:Y:S01]  /*40c0*/  PRMT R19, R0, 0x7610, R19 ;  /* 0x0000761000137816 */ /* 0x000fe20000000013 */
[----:B------:R-:W-:Y:S06]  /*40d0*/  BRA `(.L_x_1441) ;  /* 0x0000000000b47947 */ /* 0x000fec0003800000 */
.L_x_1453:
        /* <DEDUP_REMOVED lines=14> */
.L_x_1467:
[----:B------:R-:W-:Y:S05]  /*41c0*/  BSYNC B0 ;  /* 0x0000000000007941 */ /* 0x000fea0003800000 */
.L_x_1466:
[----:B------:R-:W-:-:S04]  /*41d0*/  F2FP.F16.F32.PACK_AB R0, RZ, R0 ;  /* 0x00000000ff00723e */ /* 0x000fc800000000ff */
[----:B------:R-:W-:Y:S01]  /*41e0*/  PRMT R19, R0, 0x7610, R19 ;  /* 0x0000761000137816 */ /* 0x000fe20000000013 */
[----:B------:R-:W-:Y:S06]  /*41f0*/  BRA `(.L_x_1441) ;  /* 0x00000000006c7947 */ /* 0x000fec0003800000 */
.L_x_1440:
        /* <DEDUP_REMOVED lines=16> */
.L_x_1468:
[----:B------:R-:W-:Y:S01]  /*4300*/  PRMT R19, RZ, 0x7610, R19 ;  /* 0x00007610ff137816 */ /* 0x000fe20000000013 */
[----:B------:R-:W-:Y:S06]  /*4310*/  BRA `(.L_x_1441) ;  /* 0x0000000000247947 */ /* 0x000fec0003800000 */
.L_x_1465:
[----:B------:R-:W2:Y:S02]  /*4320*/  LDG.E.64 R4, desc[UR36][R4.64] ;  /* 0x0000002404047981 */ /* 0x000ea4000c1e1b00 */
[----:B--2---:R-:W0:Y:S02]  /*4330*/  I2F.U64 R0, R4 ;  /* 0x0000000400007312 */ /* 0x004e240000301000 */
[----:B0-----:R-:W-:-:S04]  /*4340*/  F2FP.F16.F32.PACK_AB R0, RZ, R0 ;  /* 0x00000000ff00723e */ /* 0x001fc800000000ff */
[----:B------:R-:W-:Y:S01]  /*4350*/  PRMT R19, R0, 0x7610, R19 ;  /* 0x0000761000137816 */ /* 0x000fe20000000013 */
[----:B------:R-:W-:Y:S06]  /*4360*/  BRA `(.L_x_1441) ;  /* 0x0000000000107947 */ /* 0x000fec0003800000 */
.L_x_1464:
[----:B------:R-:W2:Y:S02]  /*4370*/  LDG.E R4, desc[UR36][R4.64] ;  /* 0x0000002404047981 */ /* 0x000ea4000c1e1900 */
[----:B--2---:R-:W-:-:S04]  /*4380*/  I2FP.F32.U32 R0, R4 ;  /* 0x0000000400007245 */ /* 0x004fc80000201000 */
[----:B------:R-:W-:-:S04]  /*4390*/  F2FP.F16.F32.PACK_AB R0, RZ, R0 ;  /* 0x00000000ff00723e */ /* 0x000fc800000000ff */
[----:B------:R-:W-:-:S07]  /*43a0*/  PRMT R19, R0, 0x7610, R19 ;  /* 0x0000761000137816 */ /* 0x000fce0000000013 */
.L_x_1441:
[----:B------:R-:W-:-:S07]  /*43b0*/  VIADD R27, R27, 0x80 ;  /* 0x000000801b1b7836 */ /* 0x000fce0000000000 */
.L_x_1402:
[----:B------:R-:W-:Y:S05]  /*43c0*/  BSYNC B6 ;  /* 0x0000000000067941 */ /* 0x000fea0003800000 */
.L_x_1401:
[----:B------:R-:W-:Y:S01]  /*43d0*/  ISETP.GE.AND P0, PT, R27, R28, PT ;  /* 0x0000001c1b00720c */ /* 0x000fe20003f06270 */
[----:B------:R-:W-:Y:S01]  /*43e0*/  BSSY B6, `(.L_x_1469) ;  /* 0x000021a000067945 */ /* 0x000fe20003800000 */
[----:B------:R-:W-:Y:S02]  /*43f0*/  PRMT R22, RZ, 0x7610, R22 ;  /* 0x00007610ff167816 */ /* 0x000fe40000000016 */
[----:B------:R-:W-:Y:S02]  /*4400*/  PRMT R23, RZ, 0x7610, R23 ;  /* 0x00007610ff177816 */ /* 0x000fe40000000017 */
[----:B------:R-:W-:-:S07]  /*4410*/  PRMT R24, RZ, 0x7610, R24 ;  /* 0x00007610ff187816 */ /* 0x000fce0000000018 */
        /* <DEDUP_REMOVED lines=23> */
.L_x_1474:
[----:B------:R-:W2:Y:S02]  /*4590*/  LDG.E.U8 R4, desc[UR36][R4.64] ;  /* 0x0000002404047981 */ /* 0x000ea4000c1e1100 */
[----:B--2---:R-:W-:-:S04]  /*45a0*/  I2FP.F32.U32 R0, R4 ;  /* 0x0000000400007245 */ /* 0x004fc80000201000 */
[----:B------:R-:W-:-:S04]  /*45b0*/  F2FP.F16.F32.PACK_AB R0, RZ, R0 ;  /* 0x00000000ff00723e */ /* 0x000fc800000000ff */
[----:B------:R-:W-:Y:S01]  /*45c0*/  PRMT R23, R0, 0x7610, R23 ;  /* 0x0000761000177816 */ /* 0x000fe20000000017 */
[----:B------:R-:W-:Y:S06]  /*45d0*/  BRA `(.L_x_1476) ;  /* 0x0000000c00bc7947 */ /* 0x000fec0003800000 */
.L_x_1473:
        /* <DEDUP_REMOVED lines=11> */
.L_x_1478:
[----:B------:R-:W2:Y:S02]  /*4690*/  LDG.E R4, desc[UR36][R4.64] ;  /* 0x0000002404047981 */ /* 0x000ea4000c1e1900 */
[----:B--2---:R-:W-:-:S04]  /*46a0*/  I2FP.F32.S32 R0, R4 ;  /* 0x0000000400007245 */ /* 0x004fc80000201400 */
[----:B------:R-:W-:-:S04]  /*46b0*/  F2FP.F16.F32.PACK_AB R0, RZ, R0 ;  /* 0x00000000ff00723e */ /* 0x000fc800000000ff */
[----:B------:R-:W-:Y:S01]  /*46c0*/  PRMT R23, R0, 0x7610, R23 ;  /* 0x0000761000177816 */ /* 0x000fe20000000017 */
[----:B------:R-:W-:Y:S06]  /*46d0*/  BRA `(.L_x_1476) ;  /* 0x0000000c007c7947 */ /* 0x000fec0003800000 */
.L_x_1477:
[----:B------:R-:W2:Y:S02]  /*46e0*/  LDG.E.U16 R4, desc[UR36][R4.64] ;  /* 0x0000002404047981 */ /* 0x000ea4000c1e1500 */
[----:B--2---:R-:W0:Y:S02]  /*46f0*/  I2F.S16 R0, R4 ;  /* 0x0000000400007306 */ /* 0x004e240000101400 */
[----:B0-----:R-:W-:-:S04]  /*4700*/  F2FP.F16.F32.PACK_AB R0, RZ, R0 ;  /* 0x00000000ff00723e */ /* 0x001fc800000000ff */
[----:B------:R-:W-:Y:S01]  /*4710*/  PRMT R23, R0, 0x7610, R23 ;  /* 0x0000761000177816 */ /* 0x000fe20000000017 */
[----:B------:R-:W-:Y:S06]  /*4720*/  BRA `(.L_x_1476) ;  /* 0x0000000c00687947 */ /* 0x000fec0003800000 */
.L_x_1472:
        /* <DEDUP_REMOVED lines=9> */
.L_x_1480:
[----:B------:R1:W5:Y:S01]  /*47c0*/  LDG.E.U16 R23, desc[UR36][R4.64] ;  /* 0x0000002404177981 */ /* 0x000362000c1e1500 */
[----:B------:R-:W-:Y:S05]  /*47d0*/  BRA `(.L_x_1476) ;  /* 0x0000000c003c7947 */ /* 0x000fea0003800000 */
.L_x_1479:
        /* <DEDUP_REMOVED lines=9> */
.L_x_1482:
[----:B------:R0:W5:Y:S01]  /*4870*/  LDG.E.U16 R23, desc[UR36][R4.64] ;  /* 0x0000002404177981 */ /* 0x000162000c1e1500 */
[----:B------:R-:W-:Y:S05]  /*4880*/  BRA `(.L_x_1476) ;  /* 0x0000000c00107947 */ /* 0x000fea0003800000 */
.L_x_1481:
        /* <DEDUP_REMOVED lines=9> */
.L_x_1471:
        /* <DEDUP_REMOVED lines=14> */
.L_x_1485:
        /* <DEDUP_REMOVED lines=9> */
.L_x_1484:
        /* <DEDUP_REMOVED lines=28> */
.L_x_1487:
        /* <DEDUP_REMOVED lines=15> */
.L_x_1486:
[----:B------:R-:W2:Y:S02]  /*4d40*/  LDG.E.U16 R0, desc[UR36][R4.64] ;  /* 0x0000002404007981 */ /* 0x000ea4000c1e1500 */
[----:B--2---:R-:W-:-:S05]  /*4d50*/  IMAD.U32 R0, R0, 0x10000, RZ ;  /* 0x0001000000007824 */ /* 0x004fca00078e00ff */
[----:B------:R-:W-:-:S04]  /*4d60*/  F2FP.F16.F32.PACK_AB R0, RZ, R0 ;  /* 0x00000000ff00723e */ /* 0x000fc800000000ff */
[----:B------:R-:W-:Y:S01]  /*4d70*/  PRMT R23, R0, 0x7610, R23 ;  /* 0x0000761000177816 */ /* 0x000fe20000000017 */
[----:B------:R-:W-:Y:S06]  /*4d80*/  BRA `(.L_x_1476) ;  /* 0x0000000400d07947 */ /* 0x000fec0003800000 */
.L_x_1483:
        /* <DEDUP_REMOVED lines=13> */
.L_x_1490:
        /* <DEDUP_REMOVED lines=21> */
.L_x_1494:
[----:B------:R-:W-:Y:S05]  /*4fb0*/  BSYNC B1 ;  /* 0x0000000000017941 */ /* 0x000fea0003800000 */
.L_x_1493:
[----:B------:R-:W-:Y:S01]  /*4fc0*/  LEA R5, R0, 0x3b800000, 0x17 ;  /* 0x3b80000000057811 */ /* 0x000fe200078eb8ff */
[----:B------:R-:W-:-:S05]  /*4fd0*/  IMAD.SHL.U32 R0, R3, 0x100000, RZ ;  /* 0x0010000003007824 */ /* 0x000fca00078e00ff */
[----:B------:R-:W-:-:S07]  /*4fe0*/  LOP3.LUT R0, R5, R0, R6, 0xfe, !PT ;  /* 0x0000000005007212 */ /* 0x000fce00078efe06 */
.L_x_1492:
[----:B------:R-:W-:Y:S05]  /*4ff0*/  BSYNC B0 ;  /* 0x0000000000007941 */ /* 0x000fea0003800000 */
.L_x_1491:
[----:B------:R-:W-:-:S04]  /*5000*/  F2FP.F16.F32.PACK_AB R0, RZ, R0 ;  /* 0x00000000ff00723e */ /* 0x000fc800000000ff */
[----:B------:R-:W-:Y:S01]  /*5010*/  PRMT R23, R0, 0x7610, R23 ;  /* 0x0000761000177816 */ /* 0x000fe20000000017 */
[----:B------:R-:W-:Y:S06]  /*5020*/  BRA `(.L_x_1476) ;  /* 0x0000000400287947 */ /* 0x000fec0003800000 */
.L_x_1489:
        /* <DEDUP_REMOVED lines=21> */
.L_x_1498:
[----:B------:R-:W-:Y:S05]  /*5180*/  BSYNC B1 ;  /* 0x0000000000017941 */ /* 0x000fea0003800000 */
.L_x_1497:
[----:B------:R-:W-:Y:S01]  /*5190*/  LEA R5, R0, 0x37800000, 0x17 ;  /* 0x3780000000057811 */ /* 0x000fe200078eb8ff */
[----:B------:R-:W-:-:S05]  /*51a0*/  IMAD.SHL.U32 R0, R3, 0x200000, RZ ;  /* 0x0020000003007824 */ /* 0x000fca00078e00ff */
[----:B------:R-:W-:-:S07]  /*51b0*/  LOP3.LUT R0, R5, R0, R6, 0xfe, !PT ;  /* 0x0000000005007212 */ /* 0x000fce00078efe06 */
.L_x_1496:
[----:B------:R-:W-:Y:S05]  /*51c0*/  BSYNC B0 ;  /* 0x0000000000007941 */ /* 0x000fea0003800000 */
.L_x_1495:
[----:B------:R-:W-:-:S04]  /*51d0*/  F2FP.F16.F32.PACK_AB R0, RZ, R0 ;  /* 0x00000000ff00723e */ /* 0x000fc800000000ff */
[----:B------:R-:W-:Y:S01]  /*51e0*/  PRMT R23, R0, 0x7610, R23 ;  /* 0x0000761000177816 */ /* 0x000fe20000000017 */
[----:B------:R-:W-:Y:S06]  /*51f0*/  BRA `(.L_x_1476) ;  /* 0x0000000000b47947 */ /* 0x000fec0003800000 */
.L_x_1488:
        /* <DEDUP_REMOVED lines=14> */
.L_x_1502:
[----:B------:R-:W-:Y:S05]  /*52e0*/  BSYNC B0 ;  /* 0x0000000000007941 */ /* 0x000fea0003800000 */
.L_x_1501:
[----:B------:R-:W-:-:S04]  /*52f0*/  F2FP.F16.F32.PACK_AB R0, RZ, R0 ;  /* 0x00000000ff00723e */ /* 0x000fc800000000ff */
[----:B------:R-:W-:Y:S01]  /*5300*/  PRMT R23, R0, 0x7610, R23 ;  /* 0x0000761000177816 */ /* 0x000fe20000000017 */
[----:B------:R-:W-:Y:S06]  /*5310*/  BRA `(.L_x_1476) ;  /* 0x00000000006c7947 */ /* 0x000fec0003800000 */
.L_x_1475:
        /* <DEDUP_REMOVED lines=16> */
.L_x_1503:
[----:B------:R-:W-:Y:S01]  /*5420*/  PRMT R23, RZ, 0x7610, R23 ;  /* 0x00007610ff177816 */ /* 0x000fe20000000017 */
[----:B------:R-:W-:Y:S06]  /*5430*/  BRA `(.L_x_1476) ;  /* 0x0000000000247947 */ /* 0x000fec0003800000 */
.L_x_1500:
[----:B------:R-:W2:Y:S02]  /*5440*/  LDG.E.64 R4, desc[UR36][R4.64] ;  /* 0x0000002404047981 */ /* 0x000ea4000c1e1b00 */
[----:B--2---:R-:W0:Y:S02]  /*5450*/  I2F.U64 R0, R4 ;  /* 0x0000000400007312 */ /* 0x004e240000301000 */
[----:B0-----:R-:W-:-:S04]  /*5460*/  F2FP.F16.F32.PACK_AB R0, RZ, R0 ;  /* 0x00000000ff00723e */ /* 0x001fc800000000ff */
[----:B------:R-:W-:Y:S01]  /*5470*/  PRMT R23, R0, 0x7610, R23 ;  /* 0x0000761000177816 */ /* 0x000fe20000000017 */
[----:B------:R-:W-:Y:S06]  /*5480*/  BRA `(.L_x_1476) ;  /* 0x0000000000107947 */ /* 0x000fec0003800000 */
.L_x_1499:
[----:B------:R-:W2:Y:S02]  /*5490*/  LDG.E R4, desc[UR36][R4.64] ;  /* 0x0000002404047981 */ /* 0x000ea4000c1e1900 */
[----:B--2---:R-:W-:-:S04]  /*54a0*/  I2FP.F32.U32 R0, R4 ;  /* 0x0000000400007245 */ /* 0x004fc80000201000 */
[----:B------:R-:W-:-:S04]  /*54b0*/  F2FP.F16.F32.PACK_AB R0, RZ, R0 ;  /* 0x00000000ff00723e */ /* 0x000fc800000000ff */
[----:B------:R-:W-:-:S07]  /*54c0*/  PRMT R23, R0, 0x7610, R23 ;  /* 0x0000761000177816 */ /* 0x000fce0000000017 */
.L_x_1476:
[----:B------:R-:W2:Y:S01]  /*54d0*/  LDC.U8 R6, c[0x0][0x245] ;  /* 0x00009140ff067b82 */ /* 0x000ea20000000000 */
[----:B------:R-:W-:Y:S02]  /*54e0*/  ULDC UR4, c[0x0][0x24c] ;  /* 0x0000930000047ab9 */ /* 0x000fe40000000800 */
[----:B------:R-:W-:-:S05]  /*54f0*/  IMAD R3, R24, UR4, RZ ;  /* 0x0000000418037c24 */ /* 0x000fca000f8e02ff */
[----:B01----:R-:W0:Y:S01]  /*5500*/  LDC.64 R4, c[0x0][0x238] ;  /* 0x00008e00ff047b82 */ /* 0x003e220000000a00 */
[----:B--2---:R-:W-:-:S04]  /*5510*/  PRMT R0, R6, 0x9910, RZ ;  /* 0x0000991006007816 */ /* 0x004fc800000000ff */
        /* <DEDUP_REMOVED lines=17> */
.L_x_1507:
[----:B------:R-:W2:Y:S02]  /*5630*/  LDG.E.U8 R4, desc[UR36][R4.64] ;  /* 0x0000002404047981 */ /* 0x000ea4000c1e1100 */
[----:B--2---:R-:W-:-:S04]  /*5640*/  I2FP.F32.U32 R0, R4 ;  /* 0x0000000400007245 */ /* 0x004fc80000201000 */
[----:B------:R-:W-:-:S04]  /*5650*/  F2FP.F16.F32.PACK_AB R0, RZ, R0 ;  /* 0x00000000ff00723e */ /* 0x000fc800000000ff */
[----:B------:R-:W-:Y:S01]  /*5660*/  PRMT R24, R0, 0x7610, R24 ;  /* 0x0000761000187816 */ /* 0x000fe20000000018 */
[----:B------:R-:W-:Y:S06]  /*5670*/  BRA `(.L_x_1509) ;  /* 0x0000000c00bc7947 */ /* 0x000fec0003800000 */
.L_x_1506:
        /* <DEDUP_REMOVED lines=11> */
.L_x_1511:
[----:B------:R-:W2:Y:S02]  /*5730*/  LDG.E R4, desc[UR36][R4.64] ;  /* 0x0000002404047981 */ /* 0x000ea4000c1e1900 */
[----:B--2---:R-:W-:-:S04]  /*5740*/  I2FP.F32.S32 R0, R4 ;  /* 0x0000000400007245 */ /* 0x004fc80000201400 */
[----:B------:R-:W-:-:S04]  /*5750*/  F2FP.F16.F32.PACK_AB R0, RZ, R0 ;  /* 0x00000000ff00723e */ /* 0x000fc800000000ff */
[----:B------:R-:W-:Y:S01]  /*5760*/  PRMT R24, R0, 0x7610, R24 ;  /* 0x0000761000187816 */ /* 0x000fe20000000018 */
[----:B------:R-:W-:Y:S06]  /*5770*/  BRA `(.L_x_1509) ;  /* 0x0000000c007c7947 */ /* 0x000fec0003800000 */
.L_x_1510:
[----:B------:R-:W2:Y:S02]  /*5780*/  LDG.E.U16 R4, desc[UR36][R4.64] ;  /* 0x0000002404047981 */ /* 0x000ea4000c1e1500 */
[----:B--2---:R-:W0:Y:S02]  /*5790*/  I2F.S16 R0, R4 ;  /* 0x0000000400007306 */ /* 0x004e240000101400 */
[----:B0-----:R-:W-:-:S04]  /*57a0*/  F2FP.F16.F32.PACK_AB R0, RZ, R0 ;  /* 0x00000000ff00723e */ /* 0x001fc800000000ff */
[----:B------:R-:W-:Y:S01]  /*57b0*/  PRMT R24, R0, 0x7610, R24 ;  /* 0x0000761000187816 */ /* 0x000fe20000000018 */
[----:B------:R-:W-:Y:S06]  /*57c0*/  BRA `(.L_x_1509) ;  /* 0x0000000c00687947 */ /* 0x000fec0003800000 */
.L_x_1505:
        /* <DEDUP_REMOVED lines=9> */
.L_x_1513:
[----:B------:R1:W5:Y:S01]  /*5860*/  LDG.E.U16 R24, desc[UR36][R4.64] ;  /* 0x0000002404187981 */ /* 0x000362000c1e1500 */
[----:B------:R-:W-:Y:S05]  /*5870*/  BRA `(.L_x_1509) ;  /* 0x0000000c003c7947 */ /* 0x000fea0003800000 */
.L_x_1512:
        /* <DEDUP_REMOVED lines=9> */
.L_x_1515:
[----:B------:R0:W5:Y:S01]  /*5910*/  LDG.E.U16 R24, desc[UR36][R4.64] ;  /* 0x0000002404187981 */ /* 0x000162000c1e1500 */
[----:B------:R-:W-:Y:S05]  /*5920*/  BRA `(.L_x_1509) ;  /* 0x0000000c00107947 */ /* 0x000fea0003800000 */
.L_x_1514:
        /* <DEDUP_REMOVED lines=9> */
.L_x_1504:
        /* <DEDUP_REMOVED lines=14> */
.L_x_1518:
        /* <DEDUP_REMOVED lines=9> */
.L_x_1517:
        /* <DEDUP_REMOVED lines=28> */
.L_x_1520:
        /* <DEDUP_REMOVED lines=15> */
.L_x_1519:
[----:B------:R-:W2:Y:S02]  /*5de0*/  LDG.E.U16 R0, desc[UR36][R4.64] ;  /* 0x0000002404007981 */ /* 0x000ea4000c1e1500 */
[----:B--2---:R-:W-:-:S05]  /*5df0*/  IMAD.U32 R0, R0, 0x10000, RZ ;  /* 0x0001000000007824 */ /* 0x004fca00078e00ff */
[----:B------:R-:W-:-:S04]  /*5e00*/  F2FP.F16.F32.PACK_AB R0, RZ, R0 ;  /* 0x00000000ff00723e */ /* 0x000fc800000000ff */
[----:B------:R-:W-:Y:S01]  /*5e10*/  PRMT R24, R0, 0x7610, R24 ;  /* 0x0000761000187816 */ /* 0x000fe20000000018 */
[----:B------:R-:W-:Y:S06]  /*5e20*/  BRA `(.L_x_1509) ;  /* 0x0000000400d07947 */ /* 0x000fec0003800000 */
.L_x_1516:
        /* <DEDUP_REMOVED lines=13> */
.L_x_1523:
        /* <DEDUP_REMOVED lines=21> */
.L_x_1527:
[----:B------:R-:W-:Y:S05]  /*6050*/  BSYNC B1 ;  /* 0x0000000000017941 */ /* 0x000fea0003800000 */
.L_x_1526:
[----:B------:R-:W-:Y:S01]  /*6060*/  LEA R5, R0, 0x3b800000, 0x17 ;  /* 0x3b80000000057811 */ /* 0x000fe200078eb8ff */
[----:B------:R-:W-:-:S05]  /*6070*/  IMAD.SHL.U32 R0, R3, 0x100000, RZ ;  /* 0x0010000003007824 */ /* 0x000fca00078e00ff */
[----:B------:R-:W-:-:S07]  /*6080*/  LOP3.LUT R0, R5, R0, R6, 0xfe, !PT ;  /* 0x0000000005007212 */ /* 0x000fce00078efe06 */
.L_x_1525:
[----:B------:R-:W-:Y:S05]  /*6090*/  BSYNC B0 ;  /* 0x0000000000007941 */ /* 0x000fea0003800000 */
.L_x_1524:
[----:B------:R-:W-:-:S04]  /*60a0*/  F2FP.F16.F32.PACK_AB R0, RZ, R0 ;  /* 0x00000000ff00723e */ /* 0x000fc800000000ff */
[----:B------:R-:W-:Y:S01]  /*60b0*/  PRMT R24, R0, 0x7610, R24 ;  /* 0x0000761000187816 */ /* 0x000fe20000000018 */
[----:B------:R-:W-:Y:S06]  /*60c0*/  BRA `(.L_x_1509) ;  /* 0x0000000400287947 */ /* 0x000fec0003800000 */
.L_x_1522:
        /* <DEDUP_REMOVED lines=21> */
.L_x_1531:
[----:B------:R-:W-:Y:S05]  /*6220*/  BSYNC B1 ;  /* 0x0000000000017941 */ /* 0x000fea0003800000 */
.L_x_1530:
[----:B------:R-:W-:Y:S01]  /*6230*/  LEA R5, R0, 0x37800000, 0x17 ;  /* 0x3780000000057811 */ /* 0x000fe200078eb8ff */
[----:B------:R-:W-:-:S05]  /*6240*/  IMAD.SHL.U32 R0, R3, 0x200000, RZ ;  /* 0x0020000003007824 */ /* 0x000fca00078e00ff */
[----:B------:R-:W-:-:S07]  /*6250*/  LOP3.LUT R0, R5, R0, R6, 0xfe, !PT ;  /* 0x0000000005007212 */ /* 0x000fce00078efe06 */
.L_x_1529:
[----:B------:R-:W-:Y:S05]  /*6260*/  BSYNC B0 ;  /* 0x0000000000007941 */ /* 0x000fea0003800000 */
.L_x_1528:
[----:B------:R-:W-:-:S04]  /*6270*/  F2FP.F16.F32.PACK_AB R0, RZ, R0 ;  /* 0x00000000ff00723e */ /* 0x000fc800000000ff */
[----:B------:R-:W-:Y:S01]  /*6280*/  PRMT R24, R0, 0x7610, R24 ;  /* 0x0000761000187816 */ /* 0x000fe20000000018 */
[----:B------:R-:W-:Y:S06]  /*6290*/  BRA `(.L_x_1509) ;  /* 0x0000000000b47947 */ /* 0x000fec0003800000 */
.L_x_1521:
        /* <DEDUP_REMOVED lines=14> */
.L_x_1535:
[----:B------:R-:W-:Y:S05]  /*6380*/  BSYNC B0 ;  /* 0x0000000000007941 */ /* 0x000fea0003800000 */
.L_x_1534:
[----:B------:R-:W-:-:S04]  /*6390*/  F2FP.F16.F32.PACK_AB R0, RZ, R0 ;  /* 0x00000000ff00723e */ /* 0x000fc800000000ff */
[----:B------:R-:W-:Y:S01]  /*63a0*/  PRMT R24, R0, 0x7610, R24 ;  /* 0x0000761000187816 */ /* 0x000fe20000000018 */
[----:B------:R-:W-:Y:S06]  /*63b0*/  BRA `(.L_x_1509) ;  /* 0x00000000006c7947 */ /* 0x000fec0003800000 */
.L_x_1508:
        /* <DEDUP_REMOVED lines=16> */
.L_x_1536:
[----:B------:R-:W-:Y:S01]  /*64c0*/  PRMT R24, RZ, 0x7610, R24 ;  /* 0x00007610ff187816 */ /* 0x000fe20000000018 */
[----:B------:R-:W-:Y:S06]  /*64d0*/  BRA `(.L_x_1509) ;  /* 0x0000000000247947 */ /* 0x000fec0003800000 */
.L_x_1533:
[----:B------:R-:W2:Y:S02]  /*64e0*/  LDG.E.64 R4, desc[UR36][R4.64] ;  /* 0x0000002404047981 */ /* 0x000ea4000c1e1b00 */
[----:B--2---:R-:W0:Y:S02]  /*64f0*/  I2F.U64 R0, R4 ;  /* 0x0000000400007312 */ /* 0x004e240000301000 */
[----:B0-----:R-:W-:-:S04]  /*6500*/  F2FP.F16.F32.PACK_AB R0, RZ, R0 ;  /* 0x00000000ff00723e */ /* 0x001fc800000000ff */
[----:B------:R-:W-:Y:S01]  /*6510*/  PRMT R24, R0, 0x7610, R24 ;  /* 0x0000761000187816 */ /* 0x000fe20000000018 */
[----:B------:R-:W-:Y:S06]  /*6520*/  BRA `(.L_x_1509) ;  /* 0x0000000000107947 */ /* 0x000fec0003800000 */
.L_x_1532:
[----:B------:R-:W2:Y:S02]  /*6530*/  LDG.E R4, desc[UR36][R4.64] ;  /* 0x0000002404047981 */ /* 0x000ea4000c1e1900 */
[----:B--2---:R-:W-:-:S04]  /*6540*/  I2FP.F32.U32 R0, R4 ;  /* 0x0000000400007245 */ /* 0x004fc80000201000 */
[----:B------:R-:W-:-:S04]  /*6550*/  F2FP.F16.F32.PACK_AB R0, RZ, R0 ;  /* 0x00000000ff00723e */ /* 0x000fc800000000ff */
[----:B------:R-:W-:-:S07]  /*6560*/  PRMT R24, R0, 0x7610, R24 ;  /* 0x0000761000187816 */ /* 0x000fce0000000018 */
.L_x_1509:
[----:B------:R-:W-:-:S07]  /*6570*/  VIADD R27, R27, 0x80 ;  /* 0x000000801b1b7836 */ /* 0x000fce0000000000 */
.L_x_1470:
[----:B------:R-:W-:Y:S05]  /*6580*/  BSYNC B6 ;  /* 0x0000000000067941 */ /* 0x000fea0003800000 */
.L_x_1469:
        /* <DEDUP_REMOVED lines=26> */
.L_x_1542:
[----:B------:R-:W2:Y:S02]  /*6730*/  LDG.E.U8 R4, desc[UR36][R4.64] ;  /* 0x0000002404047981 */ /* 0x000ea4000c1e1100 */
[----:B--2---:R-:W-:-:S04]  /*6740*/  I2FP.F32.U32 R0, R4 ;  /* 0x0000000400007245 */ /* 0x004fc80000201000 */
[----:B------:R-:W-:-:S04]  /*6750*/  F2FP.F16.F32.PACK_AB R0, RZ, R0 ;  /* 0x00000000ff00723e */ /* 0x000fc800000000ff */
[----:B------:R-:W-:Y:S01]  /*6760*/  PRMT R22, R0, 0x7610, R22 ;  /* 0x0000761000167816 */ /* 0x000fe20000000016 */
[----:B------:R-:W-:Y:S06]  /*6770*/  BRA `(.L_x_1544) ;  /* 0x0000000c00bc7947 */ /* 0x000fec0003800000 */
.L_x_1541:
        /* <DEDUP_REMOVED lines=11> */
.L_x_1546:
[----:B------:R-:W2:Y:S02]  /*6830*/  LDG.E R4, desc[UR36][R4.64] ;  /* 0x0000002404047981 */ /* 0x000ea4000c1e1900 */
[----:B--2---:R-:W-:-:S04]  /*6840*/  I2FP.F32.S32 R0, R4 ;  /* 0x0000000400007245 */ /* 0x004fc80000201400 */
[----:B------:R-:W-:-:S04]  /*6850*/  F2FP.F16.F32.PACK_AB R0, RZ, R0 ;  /* 0x00000000ff00723e */ /* 0x000fc800000000ff */
[----:B------:R-:W-:Y:S01]  /*6860*/  PRMT R22, R0, 0x7610, R22 ;  /* 0x0000761000167816 */ /* 0x000fe20000000016 */
[----:B------:R-:W-:Y:S06]  /*6870*/  BRA `(.L_x_1544) ;  /* 0x0000000c007c7947 */ /* 0x000fec0003800000 */
.L_x_1545:
[----:B------:R-:W2:Y:S02]  /*6880*/  LDG.E.U16 R4, desc[UR36][R4.64] ;  /* 0x0000002404047981 */ /* 0x000ea4000c1e1500 */
[----:B--2---:R-:W0:Y:S02]  /*6890*/  I2F.S16 R0, R4 ;  /* 0x0000000400007306 */ /* 0x004e240000101400 */
[----:B0-----:R-:W-:-:S04]  /*68a0*/  F2FP.F16.F32.PACK_AB R0, RZ, R0 ;  /* 0x00000000ff00723e */ /* 0x001fc800000000ff */
[----:B------:R-:W-:Y:S01]  /*68b0*/  PRMT R22, R0, 0x7610, R22 ;  /* 0x0000761000167816 */ /* 0x000fe20000000016 */
[----:B------:R-:W-:Y:S06]  /*68c0*/  BRA `(.L_x_1544) ;  /* 0x0000000c00687947 */ /* 0x000fec0003800000 */
.L_x_1540:
        /* <DEDUP_REMOVED lines=9> */
.L_x_1548:
[----:B------:R0:W5:Y:S01]  /*6960*/  LDG.E.U16 R22, desc[UR36][R4.64] ;  /* 0x0000002404167981 */ /* 0x000162000c1e1500 */
[----:B------:R-:W-:Y:S05]  /*6970*/  BRA `(.L_x_1544) ;  /* 0x0000000c003c7947 */ /* 0x000fea0003800000 */
.L_x_1547:
        /* <DEDUP_REMOVED lines=9> */
.L_x_1550:
[----:B------:R1:W5:Y:S01]  /*6a10*/  LDG.E.U16 R22, desc[UR36][R4.64] ;  /* 0x0000002404167981 */ /* 0x000362000c1e1500 */
[----:B------:R-:W-:Y:S05]  /*6a20*/  BRA `(.L_x_1544) ;  /* 0x0000000c00107947 */ /* 0x000fea0003800000 */
.L_x_1549:
        /* <DEDUP_REMOVED lines=9> */
.L_x_1539:
        /* <DEDUP_REMOVED lines=14> */
.L_x_1553:
        /* <DEDUP_REMOVED lines=9> */
.L_x_1552:
        /* <DEDUP_REMOVED lines=28> */
.L_x_1555:
        /* <DEDUP_REMOVED lines=15> */
.L_x_1554:
[----:B------:R-:W2:Y:S02]  /*6ee0*/  LDG.E.U16 R0, desc[UR36][R4.64] ;  /* 0x0000002404007981 */ /* 0x000ea4000c1e1500 */
[----:B--2---:R-:W-:-:S05]  /*6ef0*/  IMAD.U32 R0, R0, 0x10000, RZ ;  /* 0x0001000000007824 */ /* 0x004fca00078e00ff */
[----:B------:R-:W-:-:S04]  /*6f00*/  F2FP.F16.F32.PACK_AB R0, RZ, R0 ;  /* 0x00000000ff00723e */ /* 0x000fc800000000ff */
[----:B------:R-:W-:Y:S01]  /*6f10*/  PRMT R22, R0, 0x7610, R22 ;  /* 0x0000761000167816 */ /* 0x000fe20000000016 */
[----:B------:R-:W-:Y:S06]  /*6f20*/  BRA `(.L_x_1544) ;  /* 0x0000000400d07947 */ /* 0x000fec0003800000 */
.L_x_1551:
        /* <DEDUP_REMOVED lines=13> */
.L_x_1558:
        /* <DEDUP_REMOVED lines=21> */
.L_x_1562:
[----:B------:R-:W-:Y:S05]  /*7150*/  BSYNC B1 ;  /* 0x0000000000017941 */ /* 0x000fea0003800000 */
.L_x_1561:
[----:B------:R-:W-:Y:S01]  /*7160*/  LEA R5, R0, 0x3b800000, 0x17 ;  /* 0x3b80000000057811 */ /* 0x000fe200078eb8ff */
[----:B------:R-:W-:-:S05]  /*7170*/  IMAD.SHL.U32 R0, R3, 0x100000, RZ ;  /* 0x0010000003007824 */ /* 0x000fca00078e00ff */
[----:B------:R-:W-:-:S07]  /*7180*/  LOP3.LUT R0, R5, R0, R6, 0xfe, !PT ;  /* 0x0000000005007212 */ /* 0x000fce00078efe06 */
.L_x_1560:
[----:B------:R-:W-:Y:S05]  /*7190*/  BSYNC B0 ;  /* 0x0000000000007941 */ /* 0x000fea0003800000 */
.L_x_1559:
[----:B------:R-:W-:-:S04]  /*71a0*/  F2FP.F16.F32.PACK_AB R0, RZ, R0 ;  /* 0x00000000ff00723e */ /* 0x000fc800000000ff */
[----:B------:R-:W-:Y:S01]  /*71b0*/  PRMT R22, R0, 0x7610, R22 ;  /* 0x0000761000167816 */ /* 0x000fe20000000016 */
[----:B------:R-:W-:Y:S06]  /*71c0*/  BRA `(.L_x_1544) ;  /* 0x0000000400287947 */ /* 0x000fec0003800000 */
.L_x_1557:
        /* <DEDUP_REMOVED lines=21> */
.L_x_1566:
[----:B------:R-:W-:Y:S05]  /*7320*/  BSYNC B1 ;  /* 0x0000000000017941 */ /* 0x000fea0003800000 */
.L_x_1565:
[----:B------:R-:W-:Y:S01]  /*7330*/  LEA R5, R0, 0x37800000, 0x17 ;  /* 0x3780000000057811 */ /* 0x000fe200078eb8ff */
[----:B------:R-:W-:-:S05]  /*7340*/  IMAD.SHL.U32 R0, R3, 0x200000, RZ ;  /* 0x0020000003007824 */ /* 0x000fca00078e00ff */
[----:B------:R-:W-:-:S07]  /*7350*/  LOP3.LUT R0, R5, R0, R6, 0xfe, !PT ;  /* 0x0000000005007212 */ /* 0x000fce00078efe06 */
.L_x_1564:
[----:B------:R-:W-:Y:S05]  /*7360*/  BSYNC B0 ;  /* 0x0000000000007941 */ /* 0x000fea0003800000 */
.L_x_1563:
[----:B------:R-:W-:-:S04]  /*7370*/  F2FP.F16.F32.PACK_AB R0, RZ, R0 ;  /* 0x00000000ff00723e */ /* 0x000fc800000000ff */
[----:B------:R-:W-:Y:S01]  /*7380*/  PRMT R22, R0, 0x7610, R22 ;  /* 0x0000761000167816 */ /* 0x000fe20000000016 */
[----:B------:R-:W-:Y:S06]  /*7390*/  BRA `(.L_x_1544) ;  /* 0x0000000000b47947 */ /* 0x000fec0003800000 */
.L_x_1556:
        /* <DEDUP_REMOVED lines=14> */
.L_x_1570:
[----:B------:R-:W-:Y:S05]  /*7480*/  BSYNC B0 ;  /* 0x0000000000007941 */ /* 0x000fea0003800000 */
.L_x_1569:
[----:B------:R-:W-:-:S04]  /*7490*/  F2FP.F16.F32.PACK_AB R0, RZ, R0 ;  /* 0x00000000ff00723e */ /* 0x000fc800000000ff */
[----:B------:R-:W-:Y:S01]  /*74a0*/  PRMT R22, R0, 0x7610, R22 ;  /* 0x0000761000167816 */ /* 0x000fe20000000016 */
[----:B------:R-:W-:Y:S06]  /*74b0*/  BRA `(.L_x_1544) ;  /* 0x00000000006c7947 */ /* 0x000fec0003800000 */
.L_x_1543:
        /* <DEDUP_REMOVED lines=16> */
.L_x_1571:
[----:B------:R-:W-:Y:S01]  /*75c0*/  PRMT R22, RZ, 0x7610, R22 ;  /* 0x00007610ff167816 */ /* 0x000fe20000000016 */
[----:B------:R-:W-:Y:S06]  /*75d0*/  BRA `(.L_x_1544) ;  /* 0x0000000000247947 */ /* 0x000fec0003800000 */
.L_x_1568:
[----:B------:R-:W2:Y:S02]  /*75e0*/  LDG.E.64 R4, desc[UR36][R4.64] ;  /* 0x0000002404047981 */ /* 0x000ea4000c1e1b00 */
[----:B--2---:R-:W0:Y:S02]  /*75f0*/  I2F.U64 R0, R4 ;  /* 0x0000000400007312 */ /* 0x004e240000301000 */
[----:B0-----:R-:W-:-:S04]  /*7600*/  F2FP.F16.F32.PACK_AB R0, RZ, R0 ;  /* 0x00000000ff00723e */ /* 0x001fc800000000ff */
[----:B------:R-:W-:Y:S01]  /*7610*/  PRMT R22, R0, 0x7610, R22 ;  /* 0x0000761000167816 */ /* 0x000fe20000000016 */
[----:B------:R-:W-:Y:S06]  /*7620*/  BRA `(.L_x_1544) ;  /* 0x0000000000107947 */ /* 0x000fec0003800000 */
.L_x_1567:
[----:B------:R-:W2:Y:S02]  /*7630*/  LDG.E R4, desc[UR36][R4.64] ;  /* 0x0000002404047981 */ /* 0x000ea4000c1e1900 */
[----:B--2---:R-:W-:-:S04]  /*7640*/  I2FP.F32.U32 R0, R4 ;  /* 0x0000000400007245 */ /* 0x004fc80000201000 */
[----:B------:R-:W-:-:S04]  /*7650*/  F2FP.F16.F32.PACK_AB R0, RZ, R0 ;  /* 0x00000000ff00723e */ /* 0x000fc800000000ff */
[----:B------:R-:W-:-:S07]  /*7660*/  PRMT R22, R0, 0x7610, R22 ;  /* 0x0000761000167816 */ /* 0x000fce0000000016 */
.L_x_1544:
        /* <DEDUP_REMOVED lines=21> */
.L_x_1575:
[----:B------:R-:W2:Y:S02]  /*77c0*/  LDG.E.U8 R4, desc[UR36][R4.64] ;  /* 0x0000002404047981 */ /* 0x000ea4000c1e1100 */
[----:B--2---:R-:W-:-:S04]  /*77d0*/  I2FP.F32.U32 R0, R4 ;  /* 0x0000000400007245 */ /* 0x004fc80000201000 */
[----:B------:R-:W-:Y:S01]  /*77e0*/  F2FP.F16.F32.PACK_AB R0, RZ, R0 ;  /* 0x00000000ff00723e */ /* 0x000fe200000000ff */
[----:B------:R-:W-:Y:S06]  /*77f0*/  BRA `(.L_x_1538) ;  /* 0x0000000c00847947 */ /* 0x000fec0003800000 */
.L_x_1574:
        /* <DEDUP_REMOVED lines=10> */
.L_x_1578:
[----:B------:R-:W2:Y:S02]  /*78a0*/  LDG.E R4, desc[UR36][R4.64] ;  /* 0x0000002404047981 */ /* 0x000ea4000c1e1900 */
[----:B--2---:R-:W-:-:S04]  /*78b0*/  I2FP.F32.S32 R0, R4 ;  /* 0x0000000400007245 */ /* 0x004fc80000201400 */
[----:B------:R-:W-:Y:S01]  /*78c0*/  F2FP.F16.F32.PACK_AB R0, RZ, R0 ;  /* 0x00000000ff00723e */ /* 0x000fe200000000ff */
[----:B------:R-:W-:Y:S06]  /*78d0*/  BRA `(.L_x_1538) ;  /* 0x0000000c004c7947 */ /* 0x000fec0003800000 */
.L_x_1577:
[----:B------:R-:W2:Y:S02]  /*78e0*/  LDG.E.U16 R4, desc[UR36][R4.64] ;  /* 0x0000002404047981 */ /* 0x000ea4000c1e1500 */
[----:B--2---:R-:W0:Y:S02]  /*78f0*/  I2F.S16 R0, R4 ;  /* 0x0000000400007306 */ /* 0x004e240000101400 */
[----:B0-----:R-:W-:Y:S01]  /*7900*/  F2FP.F16.F32.PACK_AB R0, RZ, R0 ;  /* 0x00000000ff00723e */ /* 0x001fe200000000ff */
[----:B------:R-:W-:Y:S06]  /*7910*/  BRA `(.L_x_1538) ;  /* 0x0000000c003c7947 */ /* 0x000fec0003800000 */
.L_x_1573:
        /* <DEDUP_REMOVED lines=9> */
.L_x_1580:
[----:B------:R2:W5:Y:S01]  /*79b0*/  LDG.E.U16 R0, desc[UR36][R4.64] ;  /* 0x0000002404007981 */ /* 0x000562000c1e1500 */
[----:B------:R-:W-:Y:S05]  /*79c0*/  BRA `(.L_x_1538) ;  /* 0x0000000c00107947 */ /* 0x000fea0003800000 */
.L_x_1579:
        /* <DEDUP_REMOVED lines=9> */
.L_x_1582:
[----:B------:R3:W5:Y:S01]  /*7a60*/  LDG.E.U16 R0, desc[UR36][R4.64] ;  /* 0x0000002404007981 */ /* 0x000762000c1e1500 */
[----:B------:R-:W-:Y:S05]  /*7a70*/  BRA `(.L_x_1538) ;  /* 0x0000000800e47947 */ /* 0x000fea0003800000 */
.L_x_1581:
        /* <DEDUP_REMOVED lines=8> */
.L_x_1572:
        /* <DEDUP_REMOVED lines=13> */
.L_x_1585:
        /* <DEDUP_REMOVED lines=8> */
.L_x_1584:
        /* <DEDUP_REMOVED lines=28> */
.L_x_1587:
        /* <DEDUP_REMOVED lines=12> */
[----:B------:R-:W-:Y:S01]  /*7ed0*/  F2FP.F16.F32.PACK_AB R0, RZ, R0 ;  /* 0x00000000ff00723e */ /* 0x000fe200000000ff */
[----:B------:R-:W-:Y:S06]  /*7ee0*/  BRA `(.L_x_1538) ;  /* 0x0000000400c87947 */ /* 0x000fec0003800000 */
.L_x_1586:
[----:B------:R-:W2:Y:S02]  /*7ef0*/  LDG.E.U16 R0, desc[UR36][R4.64] ;  /* 0x0000002404007981 */ /* 0x000ea4000c1e1500 */
[----:B--2---:R-:W-:-:S05]  /*7f00*/  IMAD.U32 R0, R0, 0x10000, RZ ;  /* 0x0001000000007824 */ /* 0x004fca00078e00ff */
[----:B------:R-:W-:Y:S01]  /*7f10*/  F2FP.F16.F32.PACK_AB R0, RZ, R0 ;  /* 0x00000000ff00723e */ /* 0x000fe200000000ff */
[----:B------:R-:W-:Y:S06]  /*7f20*/  BRA `(.L_x_1538) ;  /* 0x0000000400b87947 */ /* 0x000fec0003800000 */
.L_x_1583:
        /* <DEDUP_REMOVED lines=12> */
.L_x_1590:
        /* <DEDUP_REMOVED lines=21> */
.L_x_1594:
[----:B------:R-:W-:Y:S05]  /*8140*/  BSYNC B1 ;  /* 0x0000000000017941 */ /* 0x000fea0003800000 */
.L_x_1593:
[----:B------:R-:W-:Y:S01]  /*8150*/  LEA R5, R0, 0x3b800000, 0x17 ;  /* 0x3b80000000057811 */ /* 0x000fe200078eb8ff */
[----:B------:R-:W-:-:S05]  /*8160*/  IMAD.SHL.U32 R0, R3, 0x100000, RZ ;  /* 0x0010000003007824 */ /* 0x000fca00078e00ff */
[----:B------:R-:W-:-:S07]  /*8170*/  LOP3.LUT R0, R5, R0, R6, 0xfe, !PT ;  /* 0x0000000005007212 */ /* 0x000fce00078efe06 */
.L_x_1592:
[----:B------:R-:W-:Y:S05]  /*8180*/  BSYNC B0 ;  /* 0x0000000000007941 */ /* 0x000fea0003800000 */
.L_x_1591:
[----:B------:R-:W-:Y:S01]  /*8190*/  F2FP.F16.F32.PACK_AB R0, RZ, R0 ;  /* 0x00000000ff00723e */ /* 0x000fe200000000ff */
[----:B------:R-:W-:Y:S06]  /*81a0*/  BRA `(.L_x_1538) ;  /* 0x0000000400187947 */ /* 0x000fec0003800000 */
.L_x_1589:
        /* <DEDUP_REMOVED lines=21> */
.L_x_1598:
[----:B------:R-:W-:Y:S05]  /*8300*/  BSYNC B1 ;  /* 0x0000000000017941 */ /* 0x000fea0003800000 */
.L_x_1597:
[----:B------:R-:W-:Y:S01]  /*8310*/  LEA R5, R0, 0x37800000, 0x17 ;  /* 0x3780000000057811 */ /* 0x000fe200078eb8ff */
[----:B------:R-:W-:-:S05]  /*8320*/  IMAD.SHL.U32 R0, R3, 0x200000, RZ ;  /* 0x0020000003007824 */ /* 0x000fca00078e00ff */
[----:B------:R-:W-:-:S07]  /*8330*/  LOP3.LUT R0, R5, R0, R6, 0xfe, !PT ;  /* 0x0000000005007212 */ /* 0x000fce00078efe06 */
.L_x_1596:
[----:B------:R-:W-:Y:S05]  /*8340*/  BSYNC B0 ;  /* 0x0000000000007941 */ /* 0x000fea0003800000 */
.L_x_1595:
[----:B------:R-:W-:Y:S01]  /*8350*/  F2FP.F16.F32.PACK_AB R0, RZ, R0 ;  /* 0x00000000ff00723e */ /* 0x000fe200000000ff */
[----:B------:R-:W-:Y:S06]  /*8360*/  BRA `(.L_x_1538) ;  /* 0x0000000000a87947 */ /* 0x000fec0003800000 */
.L_x_1588:
        /* <DEDUP_REMOVED lines=14> */
.L_x_1602:
[----:B------:R-:W-:Y:S05]  /*8450*/  BSYNC B0 ;  /* 0x0000000000007941 */ /* 0x000fea0003800000 */
.L_x_1601:
[----:B------:R-:W-:Y:S01]  /*8460*/  F2FP.F16.F32.PACK_AB R0, RZ, R0 ;  /* 0x00000000ff00723e */ /* 0x000fe200000000ff */
[----:B------:R-:W-:Y:S06]  /*8470*/  BRA `(.L_x_1538) ;  /* 0x0000000000647947 */ /* 0x000fec0003800000 */
.L_x_1576:
        /* <DEDUP_REMOVED lines=16> */
.L_x_1603:
[----:B------:R-:W-:Y:S01]  /*8580*/  PRMT R0, RZ, 0x7610, R0 ;  /* 0x00007610ff007816 */ /* 0x000fe20000000000 */
[----:B------:R-:W-:Y:S06]  /*8590*/  BRA `(.L_x_1538) ;  /* 0x00000000001c7947 */ /* 0x000fec0003800000 */
.L_x_1600:
[----:B------:R-:W2:Y:S02]  /*85a0*/  LDG.E.64 R4, desc[UR36][R4.64] ;  /* 0x0000002404047981 */ /* 0x000ea4000c1e1b00 */
[----:B--2---:R-:W0:Y:S02]  /*85b0*/  I2F.U64 R0, R4 ;  /* 0x0000000400007312 */ /* 0x004e240000301000 */
[----:B0-----:R-:W-:Y:S01]  /*85c0*/  F2FP.F16.F32.PACK_AB R0, RZ, R0 ;  /* 0x00000000ff00723e */ /* 0x001fe200000000ff */
[----:B------:R-:W-:Y:S06]  /*85d0*/  BRA `(.L_x_1538) ;  /* 0x00000000000c7947 */ /* 0x000fec0003800000 */
.L_x_1599:
[----:B------:R-:W2:Y:S02]  /*85e0*/  LDG.E R4, desc[UR36][R4.64] ;  /* 0x0000002404047981 */ /* 0x000ea4000c1e1900 */
[----:B--2---:R-:W-:-:S04]  /*85f0*/  I2FP.F32.U32 R0, R4 ;  /* 0x0000000400007245 */ /* 0x004fc80000201000 */
[----:B------:R-:W-:-:S07]  /*8600*/  F2FP.F16.F32.PACK_AB R0, RZ, R0 ;  /* 0x00000000ff00723e */ /* 0x000fce00000000ff */
.L_x_1538:
[----:B------:R-:W-:Y:S05]  /*8610*/  BSYNC B6 ;  /* 0x0000000000067941 */ /* 0x000fea0003800000 */
.L_x_1537:
[----:B------:R-:W4:Y:S01]  /*8620*/  S2R R27, SR_TID.X ;  /* 0x00000000001b7919 */ /* 0x000f220000002100 */
[----:B------:R-:W0:Y:S01]  /*8630*/  LDC.U8 R25, c[0x0][0x250] ;  /* 0x00009400ff197b82 */ /* 0x000e220000000000 */
[----:B------:R-:W-:Y:S01]  /*8640*/  BSSY B0, `(.L_x_1604) ;  /* 0x0000015000007945 */ /* 0x000fe20003800000 */
[CC--:B----4-:R-:W-:Y:S01]  /*8650*/  ISETP.GE.AND P1, PT, R27.reuse, R28.reuse, PT ;  /* 0x0000001c1b00720c */ /* 0x0d0fe20003f26270 */
[C---:B------:R-:W-:Y:S02]  /*8660*/  VIADD R3, R27.reuse, 0x100 ;  /* 0x000001001b037836 */ /* 0x040fe40000000000 */
[C---:B0123--:R-:W-:Y:S02]  /*8670*/  VIADD R5, R27.reuse, 0x180 ;  /* 0x000001801b057836 */ /* 0x04ffe40000000000 */
[----:B------:R-:W-:Y:S01]  /*8680*/  VIADD R26, R27, 0x80 ;  /* 0x000000801b1a7836 */ /* 0x000fe20000000000 */
[-C--:B------:R-:W-:Y:S02]  /*8690*/  ISETP.GE.AND P2, PT, R3, R28.reuse, PT ;  /* 0x0000001c0300720c */ /* 0x080fe40003f46270 */
[----:B------:R-:W-:-:S02]  /*86a0*/  ISETP.GE.AND P0, PT, R5, R28, PT ;  /* 0x0000001c0500720c */ /* 0x000fc40003f06270 */
[----:B------:R-:W-:-:S03]  /*86b0*/  ISETP.GE.AND P4, PT, R26, R28, PT ;  /* 0x0000001c1a00720c */ /* 0x000fc60003f86270 */
[----:B------:R-:W-:Y:S10]  /*86c0*/  @P1 BRA `(.L_x_1605) ;  /* 0x0000000000301947 */ /* 0x000ff40003800000 */
[----:B-----5:R-:W-:Y:S01]  /*86d0*/  HADD2.F32 R18, -RZ, R18.H0_H0 ;  /* 0x20000012ff127230 */ /* 0x020fe20000004100 */
[----:B------:R-:W-:Y:S01]  /*86e0*/  ULDC.64 UR4, c[0x0][0x218] ;  /* 0x0000860000047ab9 */ /* 0x000fe20000000a00 */
[----:B------:R-:W-:-:S03]  /*86f0*/  HADD2.F32 R3, -RZ, R17.H0_H0 ;  /* 0x20000011ff037230 */ /* 0x000fc60000004100 */
        /* <DEDUP_REMOVED lines=8> */
[----:B------:R-:W-:-:S07]  /*8780*/  F2FP.F16.F32.PACK_AB R3, RZ, R3 ;  /* 0x00000003ff03723e */ /* 0x000fce00000000ff */
.L_x_1605:
[----:B------:R-:W-:Y:S05]  /*8790*/  BSYNC B0 ;  /* 0x0000000000007941 */ /* 0x000fea0003800000 */
.L_x_1604:
[----:B------:R-:W-:Y:S04]  /*87a0*/  BSSY B0, `(.L_x_1606) ;  /* 0x000000e000007945 */ /* 0x000fe80003800000 */
[----:B------:R-:W-:Y:S05]  /*87b0*/  @P4 BRA `(.L_x_1607) ;  /* 0x0000000000304947 */ /* 0x000fea0003800000 */
[----:B-----5:R-:W-:Y:S01]  /*87c0*/  HADD2.F32 R19, -RZ, R19.H0_H0 ;  /* 0x20000013ff137230 */ /* 0x020fe20000004100 */
[----:B------:R-:W-:Y:S01]  /*87d0*/  ULDC.64 UR4, c[0x0][0x218] ;  /* 0x0000860000047ab9 */ /* 0x000fe20000000a00 */
[----:B------:R-:W-:-:S03]  /*87e0*/  HADD2.F32 R18, -RZ, R16.H0_H0 ;  /* 0x20000010ff127230 */ /* 0x000fc60000004100 */
        /* <DEDUP_REMOVED lines=8> */
[----:B------:R-:W-:-:S07]  /*8870*/  F2FP.F16.F32.PACK_AB R18, RZ, R18 ;  /* 0x00000012ff12723e */ /* 0x000fce00000000ff */
.L_x_1607:
[----:B------:R-:W-:Y:S05]  /*8880*/  BSYNC B0 ;  /* 0x0000000000007941 */ /* 0x000fea0003800000 */
.L_x_1606:
        /* <DEDUP_REMOVED lines=14> */
.L_x_1609:
[----:B------:R-:W-:Y:S05]  /*8970*/  BSYNC B0 ;  /* 0x0000000000007941 */ /* 0x000fea0003800000 */
.L_x_1608:
[----:B------:R-:W-:Y:S04]  /*8980*/  BSSY B0, `(.L_x_1610) ;  /* 0x000000e000007945 */ /* 0x000fe80003800000 */
[----:B------:R-:W-:Y:S05]  /*8990*/  @P0 BRA `(.L_x_1611) ;  /* 0x0000000000300947 */ /* 0x000fea0003800000 */
        /* <DEDUP_REMOVED lines=12> */
.L_x_1611:
[----:B------:R-:W-:Y:S05]  /*8a60*/  BSYNC B0 ;  /* 0x0000000000007941 */ /* 0x000fea0003800000 */
.L_x_1610:
[----:B------:R-:W-:Y:S04]  /*8a70*/  BSSY B6, `(.L_x_1612) ;  /* 0x0000112000067945 */ /* 0x000fe80003800000 */
[----:B------:R-:W-:Y:S05]  /*8a80*/  @P1 BRA `(.L_x_1613) ;  /* 0x0000001000401947 */ /* 0x000fea0003800000 */
[----:B------:R-:W0:Y:S01]  /*8a90*/  LDC.64 R8, c[0x0][0x228] ;  /* 0x00008a00ff087b82 */ /* 0x000e220000000a00 */
[----:B-----5:R-:W-:Y:S01]  /*8aa0*/  PRMT R0, R25, 0x9910, RZ ;  /* 0x0000991019007816 */ /* 0x020fe200000000ff */
        /* <DEDUP_REMOVED lines=15> */
[----:B------:R-:W-:Y:S02]  /*8ba0*/  HADD2.F32 R3, -RZ, R3.H0_H0 ;  /* 0x20000003ff037230 */ /* 0x000fe40000004100 */
[----:B------:R-:W-:-:S04]  /*8bb0*/  IMAD.MOV.U32 R27, RZ, RZ, R26 ;  /* 0x000000ffff1b7224 */ /* 0x000fc800078e001a */
[----:B------:R-:W0:Y:S02]  /*8bc0*/  F2I.FTZ.TRUNC.NTZ R3, R3 ;  /* 0x0000000300037305 */ /* 0x000e24000021f100 */
[----:B0-----:R0:W-:Y:S01]  /*8bd0*/  STG.E.U8 desc[UR36][R8.64], R3 ;  /* 0x0000000308007986 */ /* 0x0011e2000c101124 */
[----:B------:R-:W-:Y:S05]  /*8be0*/  BRA `(.L_x_1613) ;  /* 0x0000000c00e87947 */ /* 0x000fea0003800000 */
.L_x_1617:
[----:B------:R-:W-:Y:S02]  /*8bf0*/  HADD2.F32 R5, -RZ, R3.H0_H0 ;  /* 0x20000003ff057230 */ /* 0x000fe40000004100 */
[----:B------:R-:W-:-:S04]  /*8c00*/  IMAD.MOV.U32 R27, RZ, RZ, R26 ;  /* 0x000000ffff1b7224 */ /* 0x000fc800078e001a */
[----:B------:R-:W0:Y:S02]  /*8c10*/  F2I.S64.TRUNC R4, R5 ;  /* 0x0000000500047311 */ /* 0x000e24000020d900 */
[----:B0-----:R0:W-:Y:S01]  /*8c20*/  STG.E.U8 desc[UR36][R8.64], R4 ;  /* 0x0000000408007986 */ /* 0x0011e2000c101124 */
[----:B------:R-:W-:Y:S05]  /*8c30*/  BRA `(.L_x_1613) ;  /* 0x0000000c00d47947 */ /* 0x000fea0003800000 */
.L_x_1616:
[----:B------:R-:W-:-:S13]  /*8c40*/  ISETP.NE.AND P0, PT, R0, 0x2, PT ;  /* 0x000000020000780c */ /* 0x000fda0003f05270 */
[----:B------:R-:W-:Y:S05]  /*8c50*/  @!P0 BRA `(.L_x_1619) ;  /* 0x0000000000388947 */ /* 0x000fea0003800000 */
[----:B------:R-:W-:-:S13]  /*8c60*/  ISETP.NE.AND P0, PT, R0, 0x3, PT ;  /* 0x000000030000780c */ /* 0x000fda0003f05270 */
[----:B------:R-:W-:Y:S05]  /*8c70*/  @!P0 BRA `(.L_x_1620) ;  /* 0x00000000001c8947 */ /* 0x000fea0003800000 */
[----:B------:R-:W-:-:S13]  /*8c80*/  ISETP.NE.AND P0, PT, R0, 0x4, PT ;  /* 0x000000040000780c */ /* 0x000fda0003f05270 */
[----:B------:R-:W-:Y:S05]  /*8c90*/  @P0 BRA `(.L_x_1618) ;  /* 0x0000000c00500947 */ /* 0x000fea0003800000 */
[----:B------:R-:W-:Y:S02]  /*8ca0*/  HADD2.F32 R4, -RZ, R3.H0_H0 ;  /* 0x20000003ff047230 */ /* 0x000fe40000004100 */
[----:B------:R-:W-:-:S04]  /*8cb0*/  IMAD.MOV.U32 R27, RZ, RZ, R26 ;  /* 0x000000ffff1b7224 */ /* 0x000fc800078e001a */
[----:B------:R-:W0:Y:S02]  /*8cc0*/  F2I.S64.TRUNC R4, R4 ;  /* 0x0000000400047311 */ /* 0x000e24000020d900 */
[----:B0-----:R0:W-:Y:S01]  /*8cd0*/  STG.E.64 desc[UR36][R8.64], R4 ;  /* 0x0000000408007986 */ /* 0x0011e2000c101b24 */
[----:B------:R-:W-:Y:S05]  /*8ce0*/  BRA `(.L_x_1613) ;  /* 0x0000000c00a87947 */ /* 0x000fea0003800000 */
.L_x_1620:
[----:B------:R-:W-:Y:S02]  /*8cf0*/  HADD2.F32 R3, -RZ, R3.H0_H0 ;  /* 0x20000003ff037230 */ /* 0x000fe40000004100 */
[----:B------:R-:W-:-:S04]  /*8d00*/  IMAD.MOV.U32 R27, RZ, RZ, R26 ;  /* 0x000000ffff1b7224 */ /* 0x000fc800078e001a */
[----:B------:R-:W0:Y:S02]  /*8d10*/  F2I.FTZ.TRUNC.NTZ R3, R3 ;  /* 0x0000000300037305 */ /* 0x000e24000021f100 */
[----:B0-----:R0:W-:Y:S01]  /*8d20*/  STG.E desc[UR36][R8.64], R3 ;  /* 0x0000000308007986 */ /* 0x0011e2000c101924 */
[----:B------:R-:W-:Y:S05]  /*8d30*/  BRA `(.L_x_1613) ;  /* 0x0000000c00947947 */ /* 0x000fea0003800000 */
.L_x_1619:
[----:B------:R-:W-:Y:S02]  /*8d40*/  HADD2.F32 R3, -RZ, R3.H0_H0 ;  /* 0x20000003ff037230 */ /* 0x000fe40000004100 */
[----:B------:R-:W-:-:S04]  /*8d50*/  IMAD.MOV.U32 R27, RZ, RZ, R26 ;  /* 0x000000ffff1b7224 */ /* 0x000fc800078e001a */
[----:B------:R-:W0:Y:S02]  /*8d60*/  F2I.FTZ.TRUNC.NTZ R3, R3 ;  /* 0x0000000300037305 */ /* 0x000e24000021f100 */
[----:B0-----:R0:W-:Y:S01]  /*8d70*/  STG.E.U16 desc[UR36][R8.64], R3 ;  /* 0x0000000308007986 */ /* 0x0011e2000c101524 */
[----:B------:R-:W-:Y:S05]  /*8d80*/  BRA `(.L_x_1613) ;  /* 0x0000000c00807947 */ /* 0x000fea0003800000 */
.L_x_1615:
[----:B------:R-:W-:-:S13]  /*8d90*/  ISETP.GT.AND P0, PT, R0, 0x6, PT ;  /* 0x000000060000780c */ /* 0x000fda0003f04270 */
[----:B------:R-:W-:Y:S05]  /*8da0*/  @P0 BRA `(.L_x_1621) ;  /* 0x00000000002c0947 */ /* 0x000fea0003800000 */
[----:B------:R-:W-:-:S13]  /*8db0*/  ISETP.NE.AND P0, PT, R0, 0x5, PT ;  /* 0x000000050000780c */ /* 0x000fda0003f05270 */
[----:B------:R-:W-:Y:S05]  /*8dc0*/  @!P0 BRA `(.L_x_1622) ;  /* 0x0000000000188947 */ /* 0x000fea0003800000 */
[----:B------:R-:W-:-:S13]  /*8dd0*/  ISETP.NE.AND P0, PT, R0, 0x6, PT ;  /* 0x000000060000780c */ /* 0x000fda0003f05270 */
[----:B------:R-:W-:Y:S05]  /*8de0*/  @P0 BRA `(.L_x_1618) ;  /* 0x0000000800fc0947 */ /* 0x000fea0003800000 */
[----:B------:R-:W-:Y:S02]  /*8df0*/  HADD2.F32 R3, -RZ, R3.H0_H0 ;  /* 0x20000003ff037230 */ /* 0x000fe40000004100 */
[----:B------:R-:W-:-:S03]  /*8e00*/  IMAD.MOV.U32 R27, RZ, RZ, R26 ;  /* 0x000000ffff1b7224 */ /* 0x000fc600078e001a */
[----:B------:R0:W-:Y:S01]  /*8e10*/  STG.E desc[UR36][R8.64], R3 ;  /* 0x0000000308007986 */ /* 0x0001e2000c101924 */
[----:B------:R-:W-:Y:S05]  /*8e20*/  BRA `(.L_x_1613) ;  /* 0x0000000c00587947 */ /* 0x000fea0003800000 */
.L_x_1622:
[----:B------:R0:W-:Y:S01]  /*8e30*/  STG.E.U16 desc[UR36][R8.64], R3 ;  /* 0x0000000308007986 */ /* 0x0001e2000c101524 */
[----:B------:R-:W-:Y:S01]  /*8e40*/  IMAD.MOV.U32 R27, RZ, RZ, R26 ;  /* 0x000000ffff1b7224 */ /* 0x000fe200078e001a */
[----:B------:R-:W-:Y:S06]  /*8e50*/  BRA `(.L_x_1613) ;  /* 0x0000000c004c7947 */ /* 0x000fec0003800000 */
.L_x_1621:
[----:B------:R-:W-:-:S13]  /*8e60*/  ISETP.NE.AND P0, PT, R0, 0x7, PT ;  /* 0x000000070000780c */ /* 0x000fda0003f05270 */
[----:B------:R-:W-:Y:S05]  /*8e70*/  @!P0 BRA `(.L_x_1623) ;  /* 0x00000000003c8947 */ /* 0x000fea0003800000 */
[----:B------:R-:W-:-:S13]  /*8e80*/  ISETP.NE.AND P0, PT, R0, 0x8, PT ;  /* 0x000000080000780c */ /* 0x000fda0003f05270 */
[----:B------:R-:W-:Y:S05]  /*8e90*/  @!P0 BRA `(.L_x_1624) ;  /* 0x00000000001c8947 */ /* 0x000fea0003800000 */
[----:B------:R-:W-:-:S13]  /*8ea0*/  ISETP.NE.AND P0, PT, R0, 0x9, PT ;  /* 0x000000090000780c */ /* 0x000fda0003f05270 */
[----:B------:R-:W-:Y:S05]  /*8eb0*/  @P0 BRA `(.L_x_1618) ;  /* 0x0000000800c80947 */ /* 0x000fea0003800000 */
[----:B------:R-:W-:Y:S02]  /*8ec0*/  HADD2.F32 R4, -RZ, R3.H0_H0 ;  /* 0x20000003ff047230 */ /* 0x000fe40000004100 */
[----:B------:R-:W-:Y:S02]  /*8ed0*/  IMAD.MOV.U32 R5, RZ, RZ, RZ ;  /* 0x000000ffff057224 */ /* 0x000fe400078e00ff */
[----:B------:R-:W-:-:S03]  /*8ee0*/  IMAD.MOV.U32 R27, RZ, RZ, R26 ;  /* 0x000000ffff1b7224 */ /* 0x000fc600078e001a */
[----:B------:R0:W-:Y:S01]  /*8ef0*/  STG.E.64 desc[UR36][R8.64], R4 ;  /* 0x0000000408007986 */ /* 0x0001e2000c101b24 */
[----:B------:R-:W-:Y:S05]  /*8f00*/  BRA `(.L_x_1613) ;  /* 0x0000000c00207947 */ /* 0x000fea0003800000 */
.L_x_1624:
[----:B------:R-:W-:Y:S02]  /*8f10*/  HADD2.F32 R0, -RZ, R3.H0_H0 ;  /* 0x20000003ff007230 */ /* 0x000fe40000004100 */
[----:B------:R-:W-:-:S03]  /*8f20*/  IMAD.MOV.U32 R27, RZ, RZ, R26 ;  /* 0x000000ffff1b7224 */ /* 0x000fc600078e001a */
[----:B------:R-:W-:-:S04]  /*8f30*/  F2FP.F16.F32.PACK_AB R0, RZ, R0 ;  /* 0x00000000ff00723e */ /* 0x000fc800000000ff */
[----:B------:R-:W-:-:S05]  /*8f40*/  PRMT R0, R0, 0x5410, RZ ;  /* 0x0000541000007816 */ /* 0x000fca00000000ff */
[----:B------:R0:W-:Y:S01]  /*8f50*/  STG.E desc[UR36][R8.64], R0 ;  /* 0x0000000008007986 */ /* 0x0001e2000c101924 */
[----:B------:R-:W-:Y:S05]  /*8f60*/  BRA `(.L_x_1613) ;  /* 0x0000000c00087947 */ /* 0x000fea0003800000 */
.L_x_1623:
[----:B------:R-:W-:Y:S02]  /*8f70*/  HADD2.F32 R4, -RZ, R3.H0_H0 ;  /* 0x20000003ff047230 */ /* 0x000fe40000004100 */
[----:B------:R-:W-:-:S03]  /*8f80*/  IMAD.MOV.U32 R27, RZ, RZ, R26 ;  /* 0x000000ffff1b7224 */ /* 0x000fc600078e001a */
[----:B------:R-:W-:-:S06]  /*8f90*/  FMUL.FTZ R4, R4, 1 ;  /* 0x3f80000004047820 */ /* 0x000fcc0000410000 */
[----:B------:R-:W0:Y:S02]  /*8fa0*/  F2F.F64.F32 R4, R4 ;  /* 0x0000000400047310 */ /* 0x000e240000201800 */
[----:B0-----:R0:W-:Y:S01]  /*8fb0*/  STG.E.64 desc[UR36][R8.64], R4 ;  /* 0x0000000408007986 */ /* 0x0011e2000c101b24 */
[----:B------:R-:W-:Y:S05]  /*8fc0*/  BRA `(.L_x_1613) ;  /* 0x0000000800f07947 */ /* 0x000fea0003800000 */
.L_x_1614:
        /* <DEDUP_REMOVED lines=10> */
[----:B------:R-:W-:-:S04]  /*9070*/  FSETP.NEU.FTZ.AND P0, PT, R3, RZ, PT ;  /* 0x000000ff0300720b */ /* 0x000fc80003f1d000 */
[----:B------:R-:W-:-:S05]  /*9080*/  SEL R3, RZ, 0x1, !P0 ;  /* 0x00000001ff037807 */ /* 0x000fca0004000000 */
[----:B------:R1:W-:Y:S01]  /*9090*/  STG.E.U8 desc[UR36][R8.64], R3 ;  /* 0x0000000308007986 */ /* 0x0003e2000c101124 */
[----:B------:R-:W-:Y:S05]  /*90a0*/  BRA `(.L_x_1613) ;  /* 0x0000000800b87947 */ /* 0x000fea0003800000 */
.L_x_1627:
[----:B------:R-:W-:Y:S01]  /*90b0*/  HADD2.F32 R3, -RZ, R3.H0_H0 ;  /* 0x20000003ff037230 */ /* 0x000fe20000004100 */
[----:B------:R-:W-:Y:S01]  /*90c0*/  CS2R R6, SRZ ;  /* 0x0000000000067805 */ /* 0x000fe2000001ff00 */
[----:B------:R-:W-:-:S03]  /*90d0*/  IMAD.MOV.U32 R27, RZ, RZ, R26 ;  /* 0x000000ffff1b7224 */ /* 0x000fc600078e001a */
[----:B------:R-:W-:-:S04]  /*90e0*/  FMUL.FTZ R3, R3, 1 ;  /* 0x3f80000003037820 */ /* 0x000fc80000410000 */
[----:B------:R-:W0:Y:S02]  /*90f0*/  F2F.F64.F32 R4, R3 ;  /* 0x0000000300047310 */ /* 0x000e240000201800 */
[----:B0-----:R0:W-:Y:S01]  /*9100*/  STG.E.128 desc[UR36][R8.64], R4 ;  /* 0x0000000408007986 */ /* 0x0011e2000c101d24 */
[----:B------:R-:W-:Y:S05]  /*9110*/  BRA `(.L_x_1613) ;  /* 0x00000008009c7947 */ /* 0x000fea0003800000 */
.L_x_1626:
        /* <DEDUP_REMOVED lines=21> */
.L_x_1631:
[----:B------:R-:W-:Y:S05]  /*9270*/  BSYNC B0 ;  /* 0x0000000000007941 */ /* 0x000fea0003800000 */
.L_x_1630:
[----:B------:R-:W-:Y:S01]  /*9280*/  LOP3.LUT R5, R0, R5, RZ, 0xfc, !PT ;  /* 0x0000000500057212 */ /* 0x000fe200078efcff */
[----:B------:R-:W-:-:S04]  /*9290*/  IMAD.MOV.U32 R27, RZ, RZ, R26 ;  /* 0x000000ffff1b7224 */ /* 0x000fc800078e001a */
[----:B------:R3:W-:Y:S01]  /*92a0*/  STG.E.U8 desc[UR36][R8.64], R5 ;  /* 0x0000000508007986 */ /* 0x0007e2000c101124 */
[----:B------:R-:W-:Y:S05]  /*92b0*/  BRA `(.L_x_1613) ;  /* 0x0000000800347947 */ /* 0x000fea0003800000 */
.L_x_1629:
        /* <DEDUP_REMOVED lines=13> */
.L_x_1633:
[----:B------:R-:W-:Y:S01]  /*9390*/  IMAD.MOV.U32 R0, RZ, RZ, 0x7f ;  /* 0x0000007fff007424 */ /* 0x000fe200078e00ff */
[----:B------:R-:W-:-:S04]  /*93a0*/  ISETP.GT.U32.AND P0, PT, R3, 0x7f800000, PT ;  /* 0x7f8000000300780c */ /* 0x000fc80003f04070 */
[----:B------:R-:W-:-:S09]  /*93b0*/  SEL R0, R0, 0x7c, P0 ;  /* 0x0000007c00007807 */ /* 0x000fd20000000000 */
.L_x_1634:
[----:B------:R-:W-:Y:S05]  /*93c0*/  BSYNC B0 ;  /* 0x0000000000007941 */ /* 0x000fea0003800000 */
.L_x_1632:
[----:B------:R-:W-:Y:S01]  /*93d0*/  LOP3.LUT R3, R5, 0x80000000, RZ, 0xc0, !PT ;  /* 0x8000000005037812 */ /* 0x000fe200078ec0ff */
[----:B------:R-:W-:-:S03]  /*93e0*/  IMAD.MOV.U32 R27, RZ, RZ, R26 ;  /* 0x000000ffff1b7224 */ /* 0x000fc600078e001a */
[----:B------:R-:W-:-:S04]  /*93f0*/  SHF.R.U32.HI R3, RZ, 0x18, R3 ;  /* 0x00000018ff037819 */ /* 0x000fc80000011603 */
[----:B------:R-:W-:-:S05]  /*9400*/  LOP3.LUT R3, R0, R3, RZ, 0xfc, !PT ;  /* 0x0000000300037212 */ /* 0x000fca00078efcff */
[----:B------:R4:W-:Y:S01]  /*9410*/  STG.E.U8 desc[UR36][R8.64], R3 ;  /* 0x0000000308007986 */ /* 0x0009e2000c101124 */
[----:B------:R-:W-:Y:S05]  /*9420*/  BRA `(.L_x_1613) ;  /* 0x0000000400d87947 */ /* 0x000fea0003800000 */
.L_x_1628:
[----:B------:R-:W-:Y:S02]  /*9430*/  HADD2.F32 R0, -RZ, R3.H0_H0 ;  /* 0x20000003ff007230 */ /* 0x000fe40000004100 */
[----:B------:R-:W-:-:S03]  /*9440*/  IMAD.MOV.U32 R27, RZ, RZ, R26 ;  /* 0x000000ffff1b7224 */ /* 0x000fc600078e001a */
[----:B------:R-:W-:-:S05]  /*9450*/  F2FP.BF16.F32.PACK_AB R0, RZ, R0 ;  /* 0x00000000ff00723e */ /* 0x000fca00000010ff */
[----:B------:R2:W-:Y:S01]  /*9460*/  STG.E.U16 desc[UR36][R8.64], R0 ;  /* 0x0000000008007986 */ /* 0x0005e2000c101524 */
[----:B------:R-:W-:Y:S05]  /*9470*/  BRA `(.L_x_1613) ;  /* 0x0000000400c47947 */ /* 0x000fea0003800000 */
.L_x_1625:
        /* <DEDUP_REMOVED lines=10> */
[----:B------:R-:W0:Y:S02]  /*9520*/  F2I.FTZ.U32.TRUNC.NTZ R3, R3 ;  /* 0x0000000300037305 */ /* 0x000e24000021f000 */
[----:B0-----:R0:W-:Y:S01]  /*9530*/  STG.E.U16 desc[UR36][R8.64], R3 ;  /* 0x0000000308007986 */ /* 0x0011e2000c101524 */
[----:B------:R-:W-:Y:S05]  /*9540*/  BRA `(.L_x_1613) ;  /* 0x0000000400907947 */ /* 0x000fea0003800000 */
.L_x_1637:
        /* <DEDUP_REMOVED lines=17> */
.L_x_1640:
[----:B------:R-:W-:-:S04]  /*9660*/  LOP3.LUT R3, R5, 0x80000000, RZ, 0xc0, !PT ;  /* 0x8000000005037812 */ /* 0x000fc800078ec0ff */
[----:B------:R-:W-:-:S04]  /*9670*/  SHF.R.U32.HI R3, RZ, 0x18, R3 ;  /* 0x00000018ff037819 */ /* 0x000fc80000011603 */
[----:B------:R-:W-:-:S04]  /*9680*/  LOP3.LUT R0, R0, R3, RZ, 0xfc, !PT ;  /* 0x0000000300007212 */ /* 0x000fc800078efcff */
[----:B------:R-:W-:-:S07]  /*9690*/  PRMT R4, R0, 0x7610, R4 ;  /* 0x0000761000047816 */ /* 0x000fce0000000004 */
.L_x_1639:
[----:B------:R-:W-:Y:S05]  /*96a0*/  BSYNC B0 ;  /* 0x0000000000007941 */ /* 0x000fea0003800000 */
.L_x_1638:
[----:B------:R0:W-:Y:S01]  /*96b0*/  STG.E.U8 desc[UR36][R8.64], R4 ;  /* 0x0000000408007986 */ /* 0x0001e2000c101124 */
[----:B------:R-:W-:Y:S01]  /*96c0*/  IMAD.MOV.U32 R27, RZ, RZ, R26 ;  /* 0x000000ffff1b7224 */ /* 0x000fe200078e001a */
[----:B------:R-:W-:Y:S06]  /*96d0*/  BRA `(.L_x_1613) ;  /* 0x00000004002c7947 */ /* 0x000fec0003800000 */
.L_x_1636:
        /* <DEDUP_REMOVED lines=17> */
.L_x_1643:
[----:B------:R-:W-:-:S04]  /*97f0*/  LOP3.LUT R3, R5, 0x80000000, RZ, 0xc0, !PT ;  /* 0x8000000005037812 */ /* 0x000fc800078ec0ff */
[----:B------:R-:W-:-:S04]  /*9800*/  SHF.R.U32.HI R3, RZ, 0x18, R3 ;  /* 0x00000018ff037819 */ /* 0x000fc80000011603 */
[----:B------:R-:W-:-:S04]  /*9810*/  LOP3.LUT R0, R0, R3, RZ, 0xfc, !PT ;  /* 0x0000000300007212 */ /* 0x000fc800078efcff */
[----:B------:R-:W-:-:S07]  /*9820*/  PRMT R4, R0, 0x7610, R4 ;  /* 0x0000761000047816 */ /* 0x000fce0000000004 */
.L_x_1642:
[----:B------:R-:W-:Y:S05]  /*9830*/  BSYNC B0 ;  /* 0x0000000000007941 */ /* 0x000fea0003800000 */
.L_x_1641:
[----:B------:R0:W-:Y:S01]  /*9840*/  STG.E.U8 desc[UR36][R8.64], R4 ;  /* 0x0000000408007986 */ /* 0x0001e2000c101124 */
[----:B------:R-:W-:Y:S01]  /*9850*/  IMAD.MOV.U32 R27, RZ, RZ, R26 ;  /* 0x000000ffff1b7224 */ /* 0x000fe200078e001a */
[----:B------:R-:W-:Y:S06]  /*9860*/  BRA `(.L_x_1613) ;  /* 0x0000000000c87947 */ /* 0x000fec0003800000 */
.L_x_1635:
[----:B------:R-:W-:-:S13]  /*9870*/  ISETP.NE.AND P0, PT, R0, 0x1c, PT ;  /* 0x0000001c0000780c */ /* 0x000fda0003f05270 */
[----:B------:R-:W-:Y:S05]  /*9880*/  @!P0 BRA `(.L_x_1644) ;  /* 0x0000000000b08947 */ /* 0x000fea0003800000 */
[----:B------:R-:W-:-:S13]  /*9890*/  ISETP.NE.AND P0, PT, R0, 0x1d, PT ;  /* 0x0000001d0000780c */ /* 0x000fda0003f05270 */
[----:B------:R-:W-:Y:S05]  /*98a0*/  @!P0 BRA `(.L_x_1645) ;  /* 0x0000000000948947 */ /* 0x000fea0003800000 */
[----:B------:R-:W-:-:S13]  /*98b0*/  ISETP.NE.AND P0, PT, R0, 0x2c, PT ;  /* 0x0000002c0000780c */ /* 0x000fda0003f05270 */
[----:B------:R-:W-:Y:S05]  /*98c0*/  @P0 BRA `(.L_x_1618) ;  /* 0x0000000000440947 */ /* 0x000fea0003800000 */
[----:B------:R-:W-:Y:S02]  /*98d0*/  HADD2.F32 R4, -RZ, R3.H0_H0 ;  /* 0x20000003ff047230 */ /* 0x000fe40000004100 */
        /* <DEDUP_REMOVED lines=16> */
.L_x_1618:
        /* <DEDUP_REMOVED lines=16> */
.L_x_1646:
[----:B------:R-:W-:Y:S01]  /*9ae0*/  IMAD.MOV.U32 R27, RZ, RZ, R26 ;  /* 0x000000ffff1b7224 */ /* 0x000fe200078e001a */
[----:B------:R-:W-:Y:S06]  /*9af0*/  BRA `(.L_x_1613) ;  /* 0x0000000000247947 */ /* 0x000fec0003800000 */
.L_x_1645:
[----:B------:R-:W-:Y:S02]  /*9b00*/  HADD2.F32 R4, -RZ, R3.H0_H0 ;  /* 0x20000003ff047230 */ /* 0x000fe40000004100 */
[----:B------:R-:W-:-:S04]  /*9b10*/  IMAD.MOV.U32 R27, RZ, RZ, R26 ;  /* 0x000000ffff1b7224 */ /* 0x000fc800078e001a */
[----:B------:R-:W0:Y:S02]  /*9b20*/  F2I.U64.TRUNC R4, R4 ;  /* 0x0000000400047311 */ /* 0x000e24000020d800 */
[----:B0-----:R0:W-:Y:S01]  /*9b30*/  STG.E.64 desc[UR36][R8.64], R4 ;  /* 0x0000000408007986 */ /* 0x0011e2000c101b24 */
[----:B------:R-:W-:Y:S05]  /*9b40*/  BRA `(.L_x_1613) ;  /* 0x0000000000107947 */ /* 0x000fea0003800000 */
.L_x_1644:
[----:B------:R-:W-:Y:S02]  /*9b50*/  HADD2.F32 R3, -RZ, R3.H0_H0 ;  /* 0x20000003ff037230 */ /* 0x000fe40000004100 */
[----:B------:R-:W-:-:S04]  /*9b60*/  IMAD.MOV.U32 R27, RZ, RZ, R26 ;  /* 0x000000ffff1b7224 */ /* 0x000fc800078e001a */
[----:B------:R-:W0:Y:S02]  /*9b70*/  F2I.FTZ.U32.TRUNC.NTZ R3, R3 ;  /* 0x0000000300037305 */ /* 0x000e24000021f000 */
[----:B0-----:R0:W-:Y:S02]  /*9b80*/  STG.E desc[UR36][R8.64], R3 ;  /* 0x0000000308007986 */ /* 0x0011e4000c101924 */
.L_x_1613:
[----:B------:R-:W-:Y:S05]  /*9b90*/  BSYNC B6 ;  /* 0x0000000000067941 */ /* 0x000fea0003800000 */
.L_x_1612:
[----:B------:R-:W-:Y:S01]  /*9ba0*/  ISETP.GE.AND P0, PT, R27, R28, PT ;  /* 0x0000001c1b00720c */ /* 0x000fe20003f06270 */
[----:B------:R-:W-:-:S12]  /*9bb0*/  BSSY B6, `(.L_x_1647) ;  /* 0x00001fc000067945 */ /* 0x000fd80003800000 */
[----:B------:R-:W-:Y:S05]  /*9bc0*/  @P0 BRA `(.L_x_1648) ;  /* 0x0000001c00e80947 */ /* 0x000fea0003800000 */
[----:B01234-:R-:W0:Y:S01]  /*9bd0*/  LDC.64 R8, c[0x0][0x228] ;  /* 0x00008a00ff087b82 */ /* 0x01fe220000000a00 */
[----:B-----5:R-:W-:Y:S01]  /*9be0*/  IMAD R0, R2, 0x200, R27 ;  /* 0x0000020002007824 */ /* 0x020fe200078e021b */
        /* <DEDUP_REMOVED lines=20> */
.L_x_1652:
[----:B------:R-:W-:-:S06]  /*9d30*/  HADD2.F32 R5, -RZ, R18.H0_H0 ;  /* 0x20000012ff057230 */ /* 0x000fcc0000004100 */
[----:B------:R-:W0:Y:S02]  /*9d40*/  F2I.S64.TRUNC R4, R5 ;  /* 0x0000000500047311 */ /* 0x000e24000020d900 */
[----:B0-----:R0:W-:Y:S01]  /*9d50*/  STG.E.U8 desc[UR36][R8.64], R4 ;  /* 0x0000000408007986 */ /* 0x0011e2000c101124 */
[----:B------:R-:W-:Y:S05]  /*9d60*/  BRA `(.L_x_1654) ;  /* 0x0000000c00847947 */ /* 0x000fea0003800000 */
.L_x_1651:
        /* <DEDUP_REMOVED lines=10> */
.L_x_1656:
[----:B------:R-:W-:-:S04]  /*9e10*/  HADD2.F32 R18, -RZ, R18.H0_H0 ;  /* 0x20000012ff127230 */ /* 0x000fc80000004100 */
[----:B------:R-:W0:Y:S02]  /*9e20*/  F2I.FTZ.TRUNC.NTZ R3, R18 ;  /* 0x0000001200037305 */ /* 0x000e24000021f100 */
[----:B0-----:R0:W-:Y:S01]  /*9e30*/  STG.E desc[UR36][R8.64], R3 ;  /* 0x0000000308007986 */ /* 0x0011e2000c101924 */
[----:B------:R-:W-:Y:S05]  /*9e40*/  BRA `(.L_x_1654) ;  /* 0x0000000c004c7947 */ /* 0x000fea0003800000 */
.L_x_1655:
[----:B------:R-:W-:-:S04]  /*9e50*/  HADD2.F32 R18, -RZ, R18.H0_H0 ;  /* 0x20000012ff127230 */ /* 0x000fc80000004100 */
[----:B------:R-:W0:Y:S02]  /*9e60*/  F2I.FTZ.TRUNC.NTZ R3, R18 ;  /* 0x0000001200037305 */ /* 0x000e24000021f100 */
[----:B0-----:R0:W-:Y:S01]  /*9e70*/  STG.E.U16 desc[UR36][R8.64], R3 ;  /* 0x0000000308007986 */ /* 0x0011e2000c101524 */
[----:B------:R-:W-:Y:S05]  /*9e80*/  BRA `(.L_x_1654) ;  /* 0x0000000c003c7947 */ /* 0x000fea0003800000 */
.L_x_1650:
        /* <DEDUP_REMOVED lines=9> */
.L_x_1658:
[----:B------:R0:W-:Y:S01]  /*9f20*/  STG.E.U16 desc[UR36][R8.64], R18 ;  /* 0x0000001208007986 */ /* 0x0001e2000c101524 */
[----:B------:R-:W-:Y:S05]  /*9f30*/  BRA `(.L_x_1654) ;  /* 0x0000000c00107947 */ /* 0x000fea0003800000 */
.L_x_1657:
        /* <DEDUP_REMOVED lines=10> */
.L_x_1660:
[----:B------:R-:W-:-:S05]  /*9fe0*/  HADD2.F32 R0, -RZ, R18.H0_H0 ;  /* 0x20000012ff007230 */ /* 0x000fca0000004100 */
[----:B------:R-:W-:-:S04]  /*9ff0*/  F2FP.F16.F32.PACK_AB R0, RZ, R0 ;  /* 0x00000000ff00723e */ /* 0x000fc800000000ff */
[----:B------:R-:W-:-:S05]  /*a000*/  PRMT R0, R0, 0x5410, RZ ;  /* 0x0000541000007816 */ /* 0x000fca00000000ff */
[----:B------:R0:W-:Y:S01]  /*a010*/  STG.E desc[UR36][R8.64], R0 ;  /* 0x0000000008007986 */ /* 0x0001e2000c101924 */
[----:B------:R-:W-:Y:S05]  /*a020*/  BRA `(.L_x_1654) ;  /* 0x0000000800d47947 */ /* 0x000fea0003800000 */
.L_x_1659:
[----:B------:R-:W-:-:S05]  /*a030*/  HADD2.F32 R4, -RZ, R18.H0_H0 ;  /* 0x20000012ff047230 */ /* 0x000fca0000004100 */
[----:B------:R-:W-:-:S06]  /*a040*/  FMUL.FTZ R4, R4, 1 ;  /* 0x3f80000004047820 */ /* 0x000fcc0000410000 */
[----:B------:R-:W0:Y:S02]  /*a050*/  F2F.F64.F32 R4, R4 ;  /* 0x0000000400047310 */ /* 0x000e240000201800 */
[----:B0-----:R0:W-:Y:S01]  /*a060*/  STG.E.64 desc[UR36][R8.64], R4 ;  /* 0x0000000408007986 */ /* 0x0011e2000c101b24 */
[----:B------:R-:W-:Y:S05]  /*a070*/  BRA `(.L_x_1654) ;  /* 0x0000000800c07947 */ /* 0x000fea0003800000 */
.L_x_1649:
        /* <DEDUP_REMOVED lines=13> */
.L_x_1663:
[----:B------:R-:W-:Y:S01]  /*a150*/  HADD2.F32 R18, -RZ, R18.H0_H0 ;  /* 0x20000012ff127230 */ /* 0x000fe20000004100 */
[----:B------:R-:W-:-:S04]  /*a160*/  CS2R R6, SRZ ;  /* 0x0000000000067805 */ /* 0x000fc8000001ff00 */
[----:B------:R-:W-:-:S06]  /*a170*/  FMUL.FTZ R4, R18, 1 ;  /* 0x3f80000012047820 */ /* 0x000fcc0000410000 */
[----:B------:R-:W0:Y:S02]  /*a180*/  F2F.F64.F32 R4, R4 ;  /* 0x0000000400047310 */ /* 0x000e240000201800 */
[----:B0-----:R0:W-:Y:S01]  /*a190*/  STG.E.128 desc[UR36][R8.64], R4 ;  /* 0x0000000408007986 */ /* 0x0011e2000c101d24 */
[----:B------:R-:W-:Y:S05]  /*a1a0*/  BRA `(.L_x_1654) ;  /* 0x0000000800747947 */ /* 0x000fea0003800000 */
.L_x_1662:
        /* <DEDUP_REMOVED lines=21> */
.L_x_1667:
[----:B------:R-:W-:Y:S05]  /*a300*/  BSYNC B0 ;  /* 0x0000000000007941 */ /* 0x000fea0003800000 */
.L_x_1666:
[----:B------:R-:W-:-:S05]  /*a310*/  LOP3.LUT R5, R0, R5, RZ, 0xfc, !PT ;  /* 0x0000000500057212 */ /* 0x000fca00078efcff */
[----:B------:R3:W-:Y:S01]  /*a320*/  STG.E.U8 desc[UR36][R8.64], R5 ;  /* 0x0000000508007986 */ /* 0x0007e2000c101124 */
[----:B------:R-:W-:Y:S05]  /*a330*/  BRA `(.L_x_1654) ;  /* 0x0000000800107947 */ /* 0x000fea0003800000 */
.L_x_1665:
        /* <DEDUP_REMOVED lines=13> */
.L_x_1669:
[----:B------:R-:W-:Y:S01]  /*a410*/  IMAD.MOV.U32 R0, RZ, RZ, 0x7f ;  /* 0x0000007fff007424 */ /* 0x000fe200078e00ff */
[----:B------:R-:W-:-:S04]  /*a420*/  ISETP.GT.U32.AND P0, PT, R3, 0x7f800000, PT ;  /* 0x7f8000000300780c */ /* 0x000fc80003f04070 */
[----:B------:R-:W-:-:S09]  /*a430*/  SEL R0, R0, 0x7c, P0 ;  /* 0x0000007c00007807 */ /* 0x000fd20000000000 */
.L_x_1670:
[----:B------:R-:W-:Y:S05]  /*a440*/  BSYNC B0 ;  /* 0x0000000000007941 */ /* 0x000fea0003800000 */
.L_x_1668:
[----:B------:R-:W-:-:S04]  /*a450*/  LOP3.LUT R3, R5, 0x80000000, RZ, 0xc0, !PT ;  /* 0x8000000005037812 */ /* 0x000fc800078ec0ff */
[----:B------:R-:W-:-:S04]  /*a460*/  SHF.R.U32.HI R3, RZ, 0x18, R3 ;  /* 0x00000018ff037819 */ /* 0x000fc80000011603 */
[----:B------:R-:W-:-:S05]  /*a470*/  LOP3.LUT R3, R0, R3, RZ, 0xfc, !PT ;  /* 0x0000000300037212 */ /* 0x000fca00078efcff */
[----:B------:R4:W-:Y:S01]  /*a480*/  STG.E.U8 desc[UR36][R8.64], R3 ;  /* 0x0000000308007986 */ /* 0x0009e2000c101124 */
[----:B------:R-:W-:Y:S05]  /*a490*/  BRA `(.L_x_1654) ;  /* 0x0000000400b87947 */ /* 0x000fea0003800000 */
.L_x_1664:
[----:B------:R-:W-:-:S05]  /*a4a0*/  HADD2.F32 R0, -RZ, R18.H0_H0 ;  /* 0x20000012ff007230 */ /* 0x000fca0000004100 */
[----:B------:R-:W-:-:S05]  /*a4b0*/  F2FP.BF16.F32.PACK_AB R0, RZ, R0 ;  /* 0x00000000ff00723e */ /* 0x000fca00000010ff */
[----:B------:R2:W-:Y:S01]  /*a4c0*/  STG.E.U16 desc[UR36][R8.64], R0 ;  /* 0x0000000008007986 */ /* 0x0005e2000c101524 */
[----:B------:R-:W-:Y:S05]  /*a4d0*/  BRA `(.L_x_1654) ;  /* 0x0000000400a87947 */ /* 0x000fea0003800000 */
.L_x_1661:
        /* <DEDUP_REMOVED lines=12> */
.L_x_1673:
        /* <DEDUP_REMOVED lines=17> */
.L_x_1676:
[----:B------:R-:W-:-:S04]  /*a6b0*/  LOP3.LUT R3, R5, 0x80000000, RZ, 0xc0, !PT ;  /* 0x8000000005037812 */ /* 0x000fc800078ec0ff */
[----:B------:R-:W-:-:S04]  /*a6c0*/  SHF.R.U32.HI R3, RZ, 0x18, R3 ;  /* 0x00000018ff037819 */ /* 0x000fc80000011603 */
[----:B------:R-:W-:-:S04]  /*a6d0*/  LOP3.LUT R0, R0, R3, RZ, 0xfc, !PT ;  /* 0x0000000300007212 */ /* 0x000fc800078efcff */
[----:B------:R-:W-:-:S07]  /*a6e0*/  PRMT R4, R0, 0x7610, R4 ;  /* 0x0000761000047816 */ /* 0x000fce0000000004 */
.L_x_1675:
[----:B------:R-:W-:Y:S05]  /*a6f0*/  BSYNC B0 ;  /* 0x0000000000007941 */ /* 0x000fea0003800000 */
.L_x_1674:
[----:B------:R0:W-:Y:S01]  /*a700*/  STG.E.U8 desc[UR36][R8.64], R4 ;  /* 0x0000000408007986 */ /* 0x0001e2000c101124 */
[----:B------:R-:W-:Y:S05]  /*a710*/  BRA `(.L_x_1654) ;  /* 0x0000000400187947 */ /* 0x000fea0003800000 */
.L_x_1672:
        /* <DEDUP_REMOVED lines=17> */
.L_x_1679:
[----:B------:R-:W-:-:S04]  /*a830*/  LOP3.LUT R3, R5, 0x80000000, RZ, 0xc0, !PT ;  /* 0x8000000005037812 */ /* 0x000fc800078ec0ff */
[----:B------:R-:W-:-:S04]  /*a840*/  SHF.R.U32.HI R3, RZ, 0x18, R3 ;  /* 0x00000018ff037819 */ /* 0x000fc80000011603 */
[----:B------:R-:W-:-:S04]  /*a850*/  LOP3.LUT R0, R0, R3, RZ, 0xfc, !PT ;  /* 0x0000000300007212 */ /* 0x000fc800078efcff */
[----:B------:R-:W-:-:S07]  /*a860*/  PRMT R4, R0, 0x7610, R4 ;  /* 0x0000761000047816 */ /* 0x000fce0000000004 */
.L_x_1678:
[----:B------:R-:W-:Y:S05]  /*a870*/  BSYNC B0 ;  /* 0x0000000000007941 */ /* 0x000fea0003800000 */
.L_x_1677:
[----:B------:R0:W-:Y:S01]  /*a880*/  STG.E.U8 desc[UR36][R8.64], R4 ;  /* 0x0000000408007986 */ /* 0x0001e2000c101124 */
[----:B------:R-:W-:Y:S05]  /*a890*/  BRA `(.L_x_1654) ;  /* 0x0000000000b87947 */ /* 0x000fea0003800000 */
.L_x_1671:
        /* <DEDUP_REMOVED lines=22> */
.L_x_1653:
        /* <DEDUP_REMOVED lines=16> */
.L_x_1682:
[----:B------:R-:W-:Y:S05]  /*ab00*/  BRA `(.L_x_1654) ;  /* 0x00000000001c7947 */ /* 0x000fea0003800000 */
.L_x_1681:
[----:B------:R-:W-:-:S06]  /*ab10*/  HADD2.F32 R4, -RZ, R18.H0_H0 ;  /* 0x20000012ff047230 */ /* 0x000fcc0000004100 */
[----:B------:R-:W0:Y:S02]  /*ab20*/  F2I.U64.TRUNC R4, R4 ;  /* 0x0000000400047311 */ /* 0x000e24000020d800 */
[----:B0-----:R0:W-:Y:S01]  /*ab30*/  STG.E.64 desc[UR36][R8.64], R4 ;  /* 0x0000000408007986 */ /* 0x0011e2000c101b24 */
[----:B------:R-:W-:Y:S05]  /*ab40*/  BRA `(.L_x_1654) ;  /* 0x00000000000c7947 */ /* 0x000fea0003800000 */
.L_x_1680:
[----:B------:R-:W-:-:S04]  /*ab50*/  HADD2.F32 R18, -RZ, R18.H0_H0 ;  /* 0x20000012ff127230 */ /* 0x000fc80000004100 */
[----:B------:R-:W0:Y:S02]  /*ab60*/  F2I.FTZ.U32.TRUNC.NTZ R3, R18 ;  /* 0x0000001200037305 */ /* 0x000e24000021f000 */
[----:B0-----:R0:W-:Y:S02]  /*ab70*/  STG.E desc[UR36][R8.64], R3 ;  /* 0x0000000308007986 */ /* 0x0011e4000c101924 */
.L_x_1654:
[----:B------:R-:W-:-:S05]  /*ab80*/  VIADD R27, R27, 0x80 ;  /* 0x000000801b1b7836 */ /* 0x000fca0000000000 */
[----:B------:R-:W-:-:S13]  /*ab90*/  ISETP.GE.AND P0, PT, R27, R28, PT ;  /* 0x0000001c1b00720c */ /* 0x000fda0003f06270 */
[----:B------:R-:W-:Y:S05]  /*aba0*/  @P0 BRA `(.L_x_1648) ;  /* 0x0000000c00f00947 */ /* 0x000fea0003800000 */
[----:B01234-:R-:W0:Y:S01]  /*abb0*/  LDC.64 R8, c[0x0][0x228] ;  /* 0x00008a00ff087b82 */ /* 0x01fe220000000a00 */
        /* <DEDUP_REMOVED lines=21> */
.L_x_1686:
[----:B------:R-:W-:-:S06]  /*ad10*/  HADD2.F32 R5, -RZ, R16.H0_H0 ;  /* 0x20000010ff057230 */ /* 0x000fcc0000004100 */
[----:B------:R-:W0:Y:S02]  /*ad20*/  F2I.S64.TRUNC R4, R5 ;  /* 0x0000000500047311 */ /* 0x000e24000020d900 */
[----:B0-----:R0:W-:Y:S01]  /*ad30*/  STG.E.U8 desc[UR36][R8.64], R4 ;  /* 0x0000000408007986 */ /* 0x0011e2000c101124 */
[----:B------:R-:W-:Y:S05]  /*ad40*/  BRA `(.L_x_1688) ;  /* 0x0000000c00847947 */ /* 0x000fea0003800000 */
.L_x_1685:
        /* <DEDUP_REMOVED lines=10> */
.L_x_1690:
[----:B------:R-:W-:-:S04]  /*adf0*/  HADD2.F32 R16, -RZ, R16.H0_H0 ;  /* 0x20000010ff107230 */ /* 0x000fc80000004100 */
[----:B------:R-:W0:Y:S02]  /*ae00*/  F2I.FTZ.TRUNC.NTZ R3, R16 ;  /* 0x0000001000037305 */ /* 0x000e24000021f100 */
[----:B0-----:R0:W-:Y:S01]  /*ae10*/  STG.E desc[UR36][R8.64], R3 ;  /* 0x0000000308007986 */ /* 0x0011e2000c101924 */
[----:B------:R-:W-:Y:S05]  /*ae20*/  BRA `(.L_x_1688) ;  /* 0x0000000c004c7947 */ /* 0x000fea0003800000 */
.L_x_1689:
[----:B------:R-:W-:-:S04]  /*ae30*/  HADD2.F32 R16, -RZ, R16.H0_H0 ;  /* 0x20000010ff107230 */ /* 0x000fc80000004100 */
[----:B------:R-:W0:Y:S02]  /*ae40*/  F2I.FTZ.TRUNC.NTZ R3, R16 ;  /* 0x0000001000037305 */ /* 0x000e24000021f100 */
[----:B0-----:R0:W-:Y:S01]  /*ae50*/  STG.E.U16 desc[UR36][R8.64], R3 ;  /* 0x0000000308007986 */ /* 0x0011e2000c101524 */
[----:B------:R-:W-:Y:S05]  /*ae60*/  BRA `(.L_x_1688) ;  /* 0x0000000c003c7947 */ /* 0x000fea0003800000 */
.L_x_1684:
        /* <DEDUP_REMOVED lines=9> */
.L_x_1692:
[----:B------:R0:W-:Y:S01]  /*af00*/  STG.E.U16 desc[UR36][R8.64], R16 ;  /* 0x0000001008007986 */ /* 0x0001e2000c101524 */
[----:B------:R-:W-:Y:S05]  /*af10*/  BRA `(.L_x_1688) ;  /* 0x0000000c00107947 */ /* 0x000fea0003800000 */
.L_x_1691:
        /* <DEDUP_REMOVED lines=10> */
.L_x_1694:
[----:B------:R-:W-:-:S05]  /*afc0*/  HADD2.F32 R0, -RZ, R16.H0_H0 ;  /* 0x20000010ff007230 */ /* 0x000fca0000004100 */
[----:B------:R-:W-:-:S04]  /*afd0*/  F2FP.F16.F32.PACK_AB R0, RZ, R0 ;  /* 0x00000000ff00723e */ /* 0x000fc800000000ff */
[----:B------:R-:W-:-:S05]  /*afe0*/  PRMT R0, R0, 0x5410, RZ ;  /* 0x0000541000007816 */ /* 0x000fca00000000ff */
[----:B------:R2:W-:Y:S01]  /*aff0*/  STG.E desc[UR36][R8.64], R0 ;  /* 0x0000000008007986 */ /* 0x0005e2000c101924 */
[----:B------:R-:W-:Y:S05]  /*b000*/  BRA `(.L_x_1688) ;  /* 0x0000000800d47947 */ /* 0x000fea0003800000 */
.L_x_1693:
[----:B------:R-:W-:-:S05]  /*b010*/  HADD2.F32 R4, -RZ, R16.H0_H0 ;  /* 0x20000010ff047230 */ /* 0x000fca0000004100 */
[----:B------:R-:W-:-:S06]  /*b020*/  FMUL.FTZ R4, R4, 1 ;  /* 0x3f80000004047820 */ /* 0x000fcc0000410000 */
[----:B------:R-:W0:Y:S02]  /*b030*/  F2F.F64.F32 R4, R4 ;  /* 0x0000000400047310 */ /* 0x000e240000201800 */
[----:B0-----:R4:W-:Y:S01]  /*b040*/  STG.E.64 desc[UR36][R8.64], R4 ;  /* 0x0000000408007986 */ /* 0x0019e2000c101b24 */
[----:B------:R-:W-:Y:S05]  /*b050*/  BRA `(.L_x_1688) ;  /* 0x0000000800c07947 */ /* 0x000fea0003800000 */
.L_x_1683:
        /* <DEDUP_REMOVED lines=13> */
.L_x_1697:
[----:B------:R-:W-:Y:S01]  /*b130*/  HADD2.F32 R16, -RZ, R16.H0_H0 ;  /* 0x20000010ff107230 */ /* 0x000fe20000004100 */
[----:B------:R-:W-:-:S04]  /*b140*/  CS2R R6, SRZ ;  /* 0x0000000000067805 */ /* 0x000fc8000001ff00 */
[----:B------:R-:W-:-:S06]  /*b150*/  FMUL.FTZ R4, R16, 1 ;  /* 0x3f80000010047820 */ /* 0x000fcc0000410000 */
[----:B------:R-:W0:Y:S02]  /*b160*/  F2F.F64.F32 R4, R4 ;  /* 0x0000000400047310 */ /* 0x000e240000201800 */
[----:B0-----:R0:W-:Y:S01]  /*b170*/  STG.E.128 desc[UR36][R8.64], R4 ;  /* 0x0000000408007986 */ /* 0x0011e2000c101d24 */
[----:B------:R-:W-:Y:S05]  /*b180*/  BRA `(.L_x_1688) ;  /* 0x0000000800747947 */ /* 0x000fea0003800000 */
.L_x_1696:
        /* <DEDUP_REMOVED lines=21> */
.L_x_1701:
[----:B------:R-:W-:Y:S05]  /*b2e0*/  BSYNC B0 ;  /* 0x0000000000007941 */ /* 0x000fea0003800000 */
.L_x_1700:
[----:B------:R-:W-:-:S05]  /*b2f0*/  LOP3.LUT R5, R0, R5, RZ, 0xfc, !PT ;  /* 0x0000000500057212 */ /* 0x000fca00078efcff */
[----:B------:R0:W-:Y:S01]  /*b300*/  STG.E.U8 desc[UR36][R8.64], R5 ;  /* 0x0000000508007986 */ /* 0x0001e2000c101124 */
[----:B------:R-:W-:Y:S05]  /*b310*/  BRA `(.L_x_1688) ;  /* 0x0000000800107947 */ /* 0x000fea0003800000 */
.L_x_1699:
        /* <DEDUP_REMOVED lines=13> */
.L_x_1703:
[----:B------:R-:W-:Y:S01]  /*b3f0*/  IMAD.MOV.U32 R0, RZ, RZ, 0x7f ;  /* 0x0000007fff007424 */ /* 0x000fe200078e00ff */
[----:B------:R-:W-:-:S04]  /*b400*/  ISETP.GT.U32.AND P0, PT, R3, 0x7f800000, PT ;  /* 0x7f8000000300780c */ /* 0x000fc80003f04070 */
[----:B------:R-:W-:-:S09]  /*b410*/  SEL R0, R0, 0x7c, P0 ;  /* 0x0000007c00007807 */ /* 0x000fd20000000000 */
.L_x_1704:
[----:B------:R-:W-:Y:S05]  /*b420*/  BSYNC B0 ;  /* 0x0000000000007941 */ /* 0x000fea0003800000 */
.L_x_1702:
[----:B------:R-:W-:-:S04]  /*b430*/  LOP3.LUT R3, R5, 0x80000000, RZ, 0xc0, !PT ;  /* 0x8000000005037812 */ /* 0x000fc800078ec0ff */
[----:B------:R-:W-:-:S04]  /*b440*/  SHF.R.U32.HI R3, RZ, 0x18, R3 ;  /* 0x00000018ff037819 */ /* 0x000fc80000011603 */
[----:B------:R-:W-:-:S05]  /*b450*/  LOP3.LUT R3, R0, R3, RZ, 0xfc, !PT ;  /* 0x0000000300037212 */ /* 0x000fca00078efcff */
[----:B------:R0:W-:Y:S01]  /*b460*/  STG.E.U8 desc[UR36][R8.64], R3 ;  /* 0x0000000308007986 */ /* 0x0001e2000c101124 */
[----:B------:R-:W-:Y:S05]  /*b470*/  BRA `(.L_x_1688) ;  /* 0x0000000400b87947 */ /* 0x000fea0003800000 */
.L_x_1698:
[----:B------:R-:W-:-:S05]  /*b480*/  HADD2.F32 R0, -RZ, R16.H0_H0 ;  /* 0x20000010ff007230 */ /* 0x000fca0000004100 */
[----:B------:R-:W-:-:S05]  /*b490*/  F2FP.BF16.F32.PACK_AB R0, RZ, R0 ;  /* 0x00000000ff00723e */ /* 0x000fca00000010ff */
[----:B------:R0:W-:Y:S01]  /*b4a0*/  STG.E.U16 desc[UR36][R8.64], R0 ;  /* 0x0000000008007986 */ /* 0x0001e2000c101524 */
[----:B------:R-:W-:Y:S05]  /*b4b0*/  BRA `(.L_x_1688) ;  /* 0x0000000400a87947 */ /* 0x000fea0003800000 */
.L_x_1695:
        /* <DEDUP_REMOVED lines=12> */
.L_x_1707:
        /* <DEDUP_REMOVED lines=17> */
.L_x_1710:
[----:B------:R-:W-:-:S04]  /*b690*/  LOP3.LUT R3, R5, 0x80000000, RZ, 0xc0, !PT ;  /* 0x8000000005037812 */ /* 0x000fc800078ec0ff */
[----:B------:R-:W-:-:S04]  /*b6a0*/  SHF.R.U32.HI R3, RZ, 0x18, R3 ;  /* 0x00000018ff037819 */ /* 0x000fc80000011603 */
[----:B------:R-:W-:-:S04]  /*b6b0*/  LOP3.LUT R0, R0, R3, RZ, 0xfc, !PT ;  /* 0x0000000300007212 */ /* 0x000fc800078efcff */
[----:B------:R-:W-:-:S07]  /*b6c0*/  PRMT R4, R0, 0x7610, R4 ;  /* 0x0000761000047816 */ /* 0x000fce0000000004 */
.L_x_1709:
[----:B------:R-:W-:Y:S05]  /*b6d0*/  BSYNC B0 ;  /* 0x0000000000007941 */ /* 0x000fea0003800000 */
.L_x_1708:
[----:B------:R0:W-:Y:S01]  /*b6e0*/  STG.E.U8 desc[UR36][R8.64], R4 ;  /* 0x0000000408007986 */ /* 0x0001e2000c101124 */
[----:B------:R-:W-:Y:S05]  /*b6f0*/  BRA `(.L_x_1688) ;  /* 0x0000000400187947 */ /* 0x000fea0003800000 */
.L_x_1706:
        /* <DEDUP_REMOVED lines=17> */
.L_x_1713:
[----:B------:R-:W-:-:S04]  /*b810*/  LOP3.LUT R3, R5, 0x80000000, RZ, 0xc0, !PT ;  /* 0x8000000005037812 */ /* 0x000fc800078ec0ff */
[----:B------:R-:W-:-:S04]  /*b820*/  SHF.R.U32.HI R3, RZ, 0x18, R3 ;  /* 0x00000018ff037819 */ /* 0x000fc80000011603 */
[----:B------:R-:W-:-:S04]  /*b830*/  LOP3.LUT R0, R0, R3, RZ, 0xfc, !PT ;  /* 0x0000000300007212 */ /* 0x000fc800078efcff */
[----:B------:R-:W-:-:S07]  /*b840*/  PRMT R4, R0, 0x7610, R4 ;  /* 0x0000761000047816 */ /* 0x000fce0000000004 */
.L_x_1712:
[----:B------:R-:W-:Y:S05]  /*b850*/  BSYNC B0 ;  /* 0x0000000000007941 */ /* 0x000fea0003800000 */
.L_x_1711:
[----:B------:R0:W-:Y:S01]  /*b860*/  STG.E.U8 desc[UR36][R8.64], R4 ;  /* 0x0000000408007986 */ /* 0x0001e2000c101124 */
[----:B------:R-:W-:Y:S05]  /*b870*/  BRA `(.L_x_1688) ;  /* 0x0000000000b87947 */ /* 0x000fea0003800000 */
.L_x_1705:
        /* <DEDUP_REMOVED lines=22> */
.L_x_1687:
        /* <DEDUP_REMOVED lines=16> */
.L_x_1716:
[----:B------:R-:W-:Y:S05]  /*bae0*/  BRA `(.L_x_1688) ;  /* 0x00000000001c7947 */ /* 0x000fea0003800000 */
.L_x_1715:
[----:B------:R-:W-:-:S06]  /*baf0*/  HADD2.F32 R4, -RZ, R16.H0_H0 ;  /* 0x20000010ff047230 */ /* 0x000fcc0000004100 */
[----:B------:R-:W0:Y:S02]  /*bb00*/  F2I.U64.TRUNC R4, R4 ;  /* 0x0000000400047311 */ /* 0x000e24000020d800 */
[----:B0-----:R0:W-:Y:S01]  /*bb10*/  STG.E.64 desc[UR36][R8.64], R4 ;  /* 0x0000000408007986 */ /* 0x0011e2000c101b24 */
[----:B------:R-:W-:Y:S05]  /*bb20*/  BRA `(.L_x_1688) ;  /* 0x00000000000c7947 */ /* 0x000fea0003800000 */
.L_x_1714:
[----:B------:R-:W-:-:S04]  /*bb30*/  HADD2.F32 R16, -RZ, R16.H0_H0 ;  /* 0x20000010ff107230 */ /* 0x000fc80000004100 */
[----:B------:R-:W0:Y:S02]  /*bb40*/  F2I.FTZ.U32.TRUNC.NTZ R3, R16 ;  /* 0x0000001000037305 */ /* 0x000e24000021f000 */
[----:B0-----:R0:W-:Y:S02]  /*bb50*/  STG.E desc[UR36][R8.64], R3 ;  /* 0x0000000308007986 */ /* 0x0011e4000c101924 */
.L_x_1688:
[----:B------:R-:W-:-:S07]  /*bb60*/  VIADD R27, R27, 0x80 ;  /* 0x000000801b1b7836 */ /* 0x000fce0000000000 */
.L_x_1648:
[----:B------:R-:W-:Y:S05]  /*bb70*/  BSYNC B6 ;  /* 0x0000000000067941 */ /* 0x000fea0003800000 */
.L_x_1647:
[----:B------:R-:W-:-:S13]  /*bb80*/  ISETP.GE.AND P0, PT, R27, R28, PT ;  /* 0x0000001c1b00720c */ /* 0x000fda0003f06270 */
[----:B------:R-:W-:Y:S05]  /*bb90*/  @P0 EXIT ;  /* 0x000000000000094d */ /* 0x000fea0003800000 */
[----:B0--34-:R-:W0:Y:S01]  /*bba0*/  LDC.64 R4, c[0x0][0x228] ;  /* 0x00008a00ff047b82 */ /* 0x019e220000000a00 */
[----:B--2--5:R-:W-:Y:S01]  /*bbb0*/  PRMT R0, R25, 0x9910, RZ ;  /* 0x0000991019007816 */ /* 0x024fe200000000ff */
[----:B------:R-:W-:Y:S01]  /*bbc0*/  IMAD R2, R2, 0x200, R27 ;  /* 0x0000020002027824 */ /* 0x000fe200078e021b */
[----:B------:R-:W-:Y:S02]  /*bbd0*/  ULDC UR4, c[0x0][0x254] ;  /* 0x0000950000047ab9 */ /* 0x000fe40000000800 */
[----:B------:R-:W-:Y:S01]  /*bbe0*/  ISETP.GT.AND P1, PT, R0, 0x9, PT ;  /* 0x000000090000780c */ /* 0x000fe20003f24270 */
[----:B-1----:R-:W-:-:S05]  /*bbf0*/  IMAD R3, R2, UR4, RZ ;  /* 0x0000000402037c24 */ /* 0x002fca000f8e02ff */
        /* <DEDUP_REMOVED lines=11> */
[----:B------:R-:W-:-:S06]  /*bcb0*/  HADD2.F32 R17, -RZ, R17.H0_H0 ;  /* 0x20000011ff117230 */ /* 0x000fcc0000004100 */
[----:B------:R-:W0:Y:S02]  /*bcc0*/  F2I.FTZ.TRUNC.NTZ R17, R17 ;  /* 0x0000001100117305 */ /* 0x000e24000021f100 */
[----:B0-----:R-:W-:Y:S01]  /*bcd0*/  STG.E.U8 desc[UR36][R2.64], R17 ;  /* 0x0000001102007986 */ /* 0x001fe2000c101124 */
[----:B------:R-:W-:Y:S05]  /*bce0*/  EXIT ;  /* 0x000000000000794d */ /* 0x000fea0003800000 */
.L_x_1720:
[----:B------:R-:W-:-:S06]  /*bcf0*/  HADD2.F32 R5, -RZ, R17.H0_H0 ;  /* 0x20000011ff057230 */ /* 0x000fcc0000004100 */
[----:B------:R-:W0:Y:S02]  /*bd00*/  F2I.S64.TRUNC R4, R5 ;  /* 0x0000000500047311 */ /* 0x000e24000020d900 */
[----:B0-----:R-:W-:Y:S01]  /*bd10*/  STG.E.U8 desc[UR36][R2.64], R4 ;  /* 0x0000000402007986 */ /* 0x001fe2000c101124 */
[----:B------:R-:W-:Y:S05]  /*bd20*/  EXIT ;  /* 0x000000000000794d */ /* 0x000fea0003800000 */
.L_x_1719:
        /* <DEDUP_REMOVED lines=10> */
.L_x_1723:
[----:B------:R-:W-:-:S06]  /*bdd0*/  HADD2.F32 R17, -RZ, R17.H0_H0 ;  /* 0x20000011ff117230 */ /* 0x000fcc0000004100 */
[----:B------:R-:W0:Y:S02]  /*bde0*/  F2I.FTZ.TRUNC.NTZ R17, R17 ;  /* 0x0000001100117305 */ /* 0x000e24000021f100 */
[----:B0-----:R-:W-:Y:S01]  /*bdf0*/  STG.E desc[UR36][R2.64], R17 ;  /* 0x0000001102007986 */ /* 0x001fe2000c101924 */
[----:B------:R-:W-:Y:S05]  /*be00*/  EXIT ;  /* 0x000000000000794d */ /* 0x000fea0003800000 */
.L_x_1722:
[----:B------:R-:W-:-:S06]  /*be10*/  HADD2.F32 R17, -RZ, R17.H0_H0 ;  /* 0x20000011ff117230 */ /* 0x000fcc0000004100 */
[----:B------:R-:W0:Y:S02]  /*be20*/  F2I.FTZ.TRUNC.NTZ R17, R17 ;  /* 0x0000001100117305 */ /* 0x000e24000021f100 */
[----:B0-----:R-:W-:Y:S01]  /*be30*/  STG.E.U16 desc[UR36][R2.64], R17 ;  /* 0x0000001102007986 */ /* 0x001fe2000c101524 */
[----:B------:R-:W-:Y:S05]  /*be40*/  EXIT ;  /* 0x000000000000794d */ /* 0x000fea0003800000 */
.L_x_1718:
        /* <DEDUP_REMOVED lines=9> */
.L_x_1725:
[----:B------:R-:W-:Y:S01]  /*bee0*/  STG.E.U16 desc[UR36][R2.64], R17 ;  /* 0x0000001102007986 */ /* 0x000fe2000c101524 */
[----:B------:R-:W-:Y:S05]  /*bef0*/  EXIT ;  /* 0x000000000000794d */ /* 0x000fea0003800000 */
.L_x_1724:
        /* <DEDUP_REMOVED lines=10> */
.L_x_1727:
[----:B------:R-:W-:-:S05]  /*bfa0*/  HADD2.F32 R0, -RZ, R17.H0_H0 ;  /* 0x20000011ff007230 */ /* 0x000fca0000004100 */
[----:B------:R-:W-:-:S04]  /*bfb0*/  F2FP.F16.F32.PACK_AB R0, RZ, R0 ;  /* 0x00000000ff00723e */ /* 0x000fc800000000ff */
[----:B------:R-:W-:-:S05]  /*bfc0*/  PRMT R0, R0, 0x5410, RZ ;  /* 0x0000541000007816 */ /* 0x000fca00000000ff */
[----:B------:R-:W-:Y:S01]  /*bfd0*/  STG.E desc[UR36][R2.64], R0 ;  /* 0x0000000002007986 */ /* 0x000fe2000c101924 */
[----:B------:R-:W-:Y:S05]  /*bfe0*/  EXIT ;  /* 0x000000000000794d */ /* 0x000fea0003800000 */
.L_x_1726:
[----:B------:R-:W-:-:S05]  /*bff0*/  HADD2.F32 R4, -RZ, R17.H0_H0 ;  /* 0x20000011ff047230 */ /* 0x000fca0000004100 */
[----:B------:R-:W-:-:S06]  /*c000*/  FMUL.FTZ R4, R4, 1 ;  /* 0x3f80000004047820 */ /* 0x000fcc0000410000 */
[----:B------:R-:W0:Y:S02]  /*c010*/  F2F.F64.F32 R4, R4 ;  /* 0x0000000400047310 */ /* 0x000e240000201800 */
[----:B0-----:R-:W-:Y:S01]  /*c020*/  STG.E.64 desc[UR36][R2.64], R4 ;  /* 0x0000000402007986 */ /* 0x001fe2000c101b24 */
[----:B------:R-:W-:Y:S05]  /*c030*/  EXIT ;  /* 0x000000000000794d */ /* 0x000fea0003800000 */
.L_x_1717:
        /* <DEDUP_REMOVED lines=13> */
.L_x_1730:
[----:B------:R-:W-:Y:S01]  /*c110*/  HADD2.F32 R17, -RZ, R17.H0_H0 ;  /* 0x20000011ff117230 */ /* 0x000fe20000004100 */
[----:B------:R-:W-:-:S04]  /*c120*/  CS2R R6, SRZ ;  /* 0x0000000000067805 */ /* 0x000fc8000001ff00 */
[----:B------:R-:W-:-:S06]  /*c130*/  FMUL.FTZ R4, R17, 1 ;  /* 0x3f80000011047820 */ /* 0x000fcc0000410000 */
[----:B------:R-:W0:Y:S02]  /*c140*/  F2F.F64.F32 R4, R4 ;  /* 0x0000000400047310 */ /* 0x000e240000201800 */
[----:B0-----:R-:W-:Y:S01]  /*c150*/  STG.E.128 desc[UR36][R2.64], R4 ;  /* 0x0000000402007986 */ /* 0x001fe2000c101d24 */
[----:B------:R-:W-:Y:S05]  /*c160*/  EXIT ;  /* 0x000000000000794d */ /* 0x000fea0003800000 */
.L_x_1729:
        /* <DEDUP_REMOVED lines=21> */
.L_x_1734:
[----:B------:R-:W-:Y:S05]  /*c2c0*/  BSYNC B0 ;  /* 0x0000000000007941 */ /* 0x000fea0003800000 */
.L_x_1733:
[----:B------:R-:W-:-:S05]  /*c2d0*/  LOP3.LUT R5, R0, R5, RZ, 0xfc, !PT ;  /* 0x0000000500057212 */ /* 0x000fca00078efcff */
[----:B------:R-:W-:Y:S01]  /*c2e0*/  STG.E.U8 desc[UR36][R2.64], R5 ;  /* 0x0000000502007986 */ /* 0x000fe2000c101124 */
[----:B------:R-:W-:Y:S05]  /*c2f0*/  EXIT ;  /* 0x000000000000794d */ /* 0x000fea0003800000 */
.L_x_1732:
        /* <DEDUP_REMOVED lines=13> */
.L_x_1736:
[----:B------:R-:W-:Y:S01]  /*c3d0*/  IMAD.MOV.U32 R0, RZ, RZ, 0x7f ;  /* 0x0000007fff007424 */ /* 0x000fe200078e00ff */
[----:B------:R-:W-:-:S04]  /*c3e0*/  ISETP.GT.U32.AND P0, PT, R4, 0x7f800000, PT ;  /* 0x7f8000000400780c */ /* 0x000fc80003f04070 */
[----:B------:R-:W-:-:S09]  /*c3f0*/  SEL R0, R0, 0x7c, P0 ;  /* 0x0000007c00007807 */ /* 0x000fd20000000000 */
.L_x_1737:
[----:B------:R-:W-:Y:S05]  /*c400*/  BSYNC B0 ;  /* 0x0000000000007941 */ /* 0x000fea0003800000 */
.L_x_1735:
[----:B------:R-:W-:-:S04]  /*c410*/  LOP3.LUT R4, R17, 0x80000000, RZ, 0xc0, !PT ;  /* 0x8000000011047812 */ /* 0x000fc800078ec0ff */
[----:B------:R-:W-:-:S04]  /*c420*/  SHF.R.U32.HI R5, RZ, 0x18, R4 ;  /* 0x00000018ff057819 */ /* 0x000fc80000011604 */
[----:B------:R-:W-:-:S05]  /*c430*/  LOP3.LUT R5, R0, R5, RZ, 0xfc, !PT ;  /* 0x0000000500057212 */ /* 0x000fca00078efcff */
[----:B------:R-:W-:Y:S01]  /*c440*/  STG.E.U8 desc[UR36][R2.64], R5 ;  /* 0x0000000502007986 */ /* 0x000fe2000c101124 */
[----:B------:R-:W-:Y:S05]  /*c450*/  EXIT ;  /* 0x000000000000794d */ /* 0x000fea0003800000 */
.L_x_1731:
[----:B------:R-:W-:-:S05]  /*c460*/  HADD2.F32 R0, -RZ, R17.H0_H0 ;  /* 0x20000011ff007230 */ /* 0x000fca0000004100 */
[----:B------:R-:W-:-:S05]  /*c470*/  F2FP.BF16.F32.PACK_AB R0, RZ, R0 ;  /* 0x00000000ff00723e */ /* 0x000fca00000010ff */
[----:B------:R-:W-:Y:S01]  /*c480*/  STG.E.U16 desc[UR36][R2.64], R0 ;  /* 0x0000000002007986 */ /* 0x000fe2000c101524 */
[----:B------:R-:W-:Y:S05]  /*c490*/  EXIT ;  /* 0x000000000000794d */ /* 0x000fea0003800000 */
.L_x_1728:
        /* <DEDUP_REMOVED lines=12> */
.L_x_1740:
        /* <DEDUP_REMOVED lines=17> */
.L_x_1743:
[----:B------:R-:W-:-:S04]  /*c670*/  LOP3.LUT R0, R17, 0x80000000, RZ, 0xc0, !PT ;  /* 0x8000000011007812 */ /* 0x000fc800078ec0ff */
[----:B------:R-:W-:-:S04]  /*c680*/  SHF.R.U32.HI R5, RZ, 0x18, R0 ;  /* 0x00000018ff057819 */ /* 0x000fc80000011600 */
[----:B------:R-:W-:-:S04]  /*c690*/  LOP3.LUT R4, R4, R5, RZ, 0xfc, !PT ;  /* 0x0000000504047212 */ /* 0x000fc800078efcff */
[----:B------:R-:W-:-:S07]  /*c6a0*/  PRMT R0, R4, 0x7610, R0 ;  /* 0x0000761004007816 */ /* 0x000fce0000000000 */
.L_x_1742:
[----:B------:R-:W-:Y:S05]  /*c6b0*/  BSYNC B0 ;  /* 0x0000000000007941 */ /* 0x000fea0003800000 */
.L_x_1741:
[----:B------:R-:W-:Y:S01]  /*c6c0*/  STG.E.U8 desc[UR36][R2.64], R0 ;  /* 0x0000000002007986 */ /* 0x000fe2000c101124 */
[----:B------:R-:W-:Y:S05]  /*c6d0*/  EXIT ;  /* 0x000000000000794d */ /* 0x000fea0003800000 */
.L_x_1739:
        /* <DEDUP_REMOVED lines=17> */
.L_x_1746:
[----:B------:R-:W-:-:S04]  /*c7f0*/  LOP3.LUT R0, R17, 0x80000000, RZ, 0xc0, !PT ;  /* 0x8000000011007812 */ /* 0x000fc800078ec0ff */
[----:B------:R-:W-:-:S04]  /*c800*/  SHF.R.U32.HI R5, RZ, 0x18, R0 ;  /* 0x00000018ff057819 */ /* 0x000fc80000011600 */
[----:B------:R-:W-:-:S04]  /*c810*/  LOP3.LUT R4, R4, R5, RZ, 0xfc, !PT ;  /* 0x0000000504047212 */ /* 0x000fc800078efcff */
[----:B------:R-:W-:-:S07]  /*c820*/  PRMT R0, R4, 0x7610, R0 ;  /* 0x0000761004007816 */ /* 0x000fce0000000000 */
.L_x_1745:
[----:B------:R-:W-:Y:S05]  /*c830*/  BSYNC B0 ;  /* 0x0000000000007941 */ /* 0x000fea0003800000 */
.L_x_1744:
[----:B------:R-:W-:Y:S01]  /*c840*/  STG.E.U8 desc[UR36][R2.64], R0 ;  /* 0x0000000002007986 */ /* 0x000fe2000c101124 */
[----:B------:R-:W-:Y:S05]  /*c850*/  EXIT ;  /* 0x000000000000794d */ /* 0x000fea0003800000 */
.L_x_1738:
        /* <DEDUP_REMOVED lines=22> */
.L_x_1721:
        /* <DEDUP_REMOVED lines=16> */
.L_x_1749:
[----:B------:R-:W-:Y:S05]  /*cac0*/  EXIT ;  /* 0x000000000000794d */ /* 0x000fea0003800000 */
.L_x_1748:
[----:B------:R-:W-:-:S06]  /*cad0*/  HADD2.F32 R4, -RZ, R17.H0_H0 ;  /* 0x20000011ff047230 */ /* 0x000fcc0000004100 */
[----:B------:R-:W0:Y:S02]  /*cae0*/  F2I.U64.TRUNC R4, R4 ;  /* 0x0000000400047311 */ /* 0x000e24000020d800 */
[----:B0-----:R-:W-:Y:S01]  /*caf0*/  STG.E.64 desc[UR36][R2.64], R4 ;  /* 0x0000000402007986 */ /* 0x001fe2000c101b24 */
[----:B------:R-:W-:Y:S05]  /*cb00*/  EXIT ;  /* 0x000000000000794d */ /* 0x000fea0003800000 */
.L_x_1747:
[----:B------:R-:W-:-:S06]  /*cb10*/  HADD2.F32 R17, -RZ, R17.H0_H0 ;  /* 0x20000011ff117230 */ /* 0x000fcc0000004100 */
[----:B------:R-:W0:Y:S02]  /*cb20*/  F2I.FTZ.U32.TRUNC.NTZ R17, R17 ;  /* 0x0000001100117305 */ /* 0x000e24000021f000 */
[----:B0-----:R-:W-:Y:S01]  /*cb30*/  STG.E desc[UR36][R2.64], R17 ;  /* 0x0000001102007986 */ /* 0x001fe2000c101924 */
[----:B------:R-:W-:Y:S05]  /*cb40*/  EXIT ;  /* 0x000000000000794d */ /* 0x000fea0003800000 */
.L_x_1750:
        /* <DEDUP_REMOVED lines=11> */
.L_x_7912:


//--------------------- .text._ZN2at6native18elementwise_kernelILi128ELi4EZNS0_22gpu_kernel_impl_nocastIZZZNS0_65_GLOBAL__N__cd49fe81_27_ActivationSoftplusKernel_cu_f5210f67_354524softplus_backward_kernelERNS_18TensorIteratorBaseERKN3c106ScalarES9_ENKUlvE_clEvENKUlvE1_clEvEUlNS6_4HalfESC_E_EEvS5_RKT_EUliE_EEviT1_ --------------------------
	.section	.text._ZN2at6native18elementwise_kernelILi128ELi4EZNS0_22gpu_kernel_impl_nocastIZZZNS0_65_GLOBAL__N__cd49fe81_27_ActivationSoftplusKernel_cu_f5210f67_354524softplus_backward_kernelERNS_18TensorIteratorBaseERKN3c106ScalarES9_ENKUlvE_clEvENKUlvE1_clEvEUlNS6_4HalfESC_E_EEvS5_RKT_EUliE_EEviT1_,"ax",@progbits
	.align	128
        .global         _ZN2at6native18elementwise_kernelILi128ELi4EZNS0_22gpu_kernel_impl_nocastIZZZNS0_65_GLOBAL__N__cd49fe81_27_ActivationSoftplusKernel_cu_f5210f67_354524softplus_backward_kernelERNS_18TensorIteratorBaseERKN3c106ScalarES9_ENKUlvE_clEvENKUlvE1_clEvEUlNS6_4HalfESC_E_EEvS5_RKT_EUliE_EEviT1_
        .type           _ZN2at6native18elementwise_kernelILi128ELi4EZNS0_22gpu_kernel_impl_nocastIZZZNS0_65_GLOBAL__N__cd49fe81_27_ActivationSoftplusKernel_cu_f5210f67_354524softplus_backward_kernelERNS_18TensorIteratorBaseERKN3c106ScalarES9_ENKUlvE_clEvENKUlvE1_clEvEUlNS6_4HalfESC_E_EEvS5_RKT_EUliE_EEviT1_,@function
        .size           _ZN2at6native18elementwise_kernelILi128ELi4EZNS0_22gpu_kernel_impl_nocastIZZZNS0_65_GLOBAL__N__cd49fe81_27_ActivationSoftplusKernel_cu_f5210f67_354524softplus_backward_kernelERNS_18TensorIteratorBaseERKN3c106ScalarES9_ENKUlvE_clEvENKUlvE1_clEvEUlNS6_4HalfESC_E_EEvS5_RKT_EUliE_EEviT1_,(.L_x_7913 - _ZN2at6native18elementwise_kernelILi128ELi4EZNS0_22gpu_kernel_impl_nocastIZZZNS0_65_GLOBAL__N__cd49fe81_27_ActivationSoftplusKernel_cu_f5210f67_354524softplus_backward_kernelERNS_18TensorIteratorBaseERKN3c106ScalarES9_ENKUlvE_clEvENKUlvE1_clEvEUlNS6_4HalfESC_E_EEvS5_RKT_EUliE_EEviT1_)
        .other          _ZN2at6native18elementwise_kernelILi128ELi4EZNS0_22gpu_kernel_impl_nocastIZZZNS0_65_GLOBAL__N__cd49fe81_27_ActivationSoftplusKernel_cu_f5210f67_354524softplus_backward_kernelERNS_18TensorIteratorBaseERKN3c106ScalarES9_ENKUlvE_clEvENKUlvE1_clEvEUlNS6_4HalfESC_E_EEvS5_RKT_EUliE_EEviT1_,@"STO_CUDA_ENTRY STV_DEFAULT"
_ZN2at6native18elementwise_kernelILi128ELi4EZNS0_22gpu_kernel_impl_nocastIZZZNS0_65_GLOBAL__N__cd49fe81_27_ActivationSoftplusKernel_cu_f5210f67_354524softplus_backward_kernelERNS_18TensorIteratorBaseERKN3c106ScalarES9_ENKUlvE_clEvENKUlvE1_clEvEUlNS6_4HalfESC_E_EEvS5_RKT_EUliE_EEviT1_:
.text._ZN2at6native18elementwise_kernelILi128ELi4EZNS0_22gpu_kernel_impl_nocastIZZZNS0_65_GLOBAL__N__cd49fe81_27_ActivationSoftplusKernel_cu_f5210f67_354524softplus_backward_kernelERNS_18TensorIteratorBaseERKN3c106ScalarES9_ENKUlvE_clEvENKUlvE1_clEvEUlNS6_4HalfESC_E_EEvS5_RKT_EUliE_EEviT1_:
        /* <DEDUP_REMOVED lines=362> */
.L_x_1753:
        /* <DEDUP_REMOVED lines=9> */
[----:B------:R-:W-:Y:S01]  /*1730*/  IADD3 R3, R3, 0x80, RZ ;  /* 0x0000008003037810 */ /* 0x000fe20007ffe0ff */
[----:B--2---:R-:W-:-:S05]  /*1740*/  HADD2.F32 R0, -RZ, R8.H0_H0 ;  /* 0x20000008ff007230 */ /* 0x004fca0000004100 */
[----:B------:R-:W-:-:S05]  /*1750*/  FMUL.FTZ R0, R0, UR8 ;  /* 0x0000000800007c20 */ /* 0x000fca0008410000 */
[----:B------:R-:W-:Y:S01]  /*1760*/  FSETP.GT.FTZ.AND P0, PT, R0, UR9, PT ;  /* 0x0000000900007c0b */ /* 0x000fe2000bf14000 */
[----:B------:R-:W-:-:S12]  /*1770*/  ULDC.64 UR8, c[0x0][0x478] ;  /* 0x00011e0000087ab9 */ /* 0x000fd80000000a00 */
[----:B------:R-:W-:Y:S01]  /*1780*/  @!P0 FMUL.FTZ R2, R0, 1.4426950216293334961 ;  /* 0x3fb8aa3b00028820 */ /* 0x000fe20000410000 */
[----:B---3--:R-:W-:-:S03]  /*1790*/  HADD2.F32 R0, -RZ, R6.H0_H0 ;  /* 0x20000006ff007230 */ /* 0x008fc60000004100 */
[----:B------:R-:W0:Y:S02]  /*17a0*/  @!P0 MUFU.EX2 R11, R2 ;  /* 0x00000002000b8308 */ /* 0x000e240000000800 */
[----:B0-----:R-:W-:Y:S01]  /*17b0*/  @!P0 FADD.FTZ R8, R11, 1 ;  /* 0x3f8000000b088421 */ /* 0x001fe20000010000 */
[----:B------:R-:W-:-:S05]  /*17c0*/  @!P0 FMUL.FTZ R11, R0, R11 ;  /* 0x0000000b000b8220 */ /* 0x000fca0000410000 */
[----:B------:R-:W0:Y:S02]  /*17d0*/  @!P0 MUFU.RCP R8, R8 ;  /* 0x0000000800088308 */ /* 0x000e240000001000 */
[----:B0-----:R-:W-:Y:S01]  /*17e0*/  @!P0 FMUL.FTZ R0, R11, R8 ;  /* 0x000000080b008220 */ /* 0x001fe20000410000 */
[----:B------:R-:W-:-:S04]  /*17f0*/  IADD3 R4, P0, R5, UR8, RZ ;  /* 0x0000000805047c10 */ /* 0x000fc8000ff1e0ff */
[----:B------:R-:W-:Y:S02]  /*1800*/  F2FP.F16.F32.PACK_AB R0, RZ, R0 ;  /* 0x00000000ff00723e */ /* 0x000fe400000000ff */
[----:B------:R-:W-:-:S05]  /*1810*/  IADD3.X R5, RZ, UR9, RZ, P0, !PT ;  /* 0x00000009ff057c10 */ /* 0x000fca00087fe4ff */
[----:B------:R0:W-:Y:S02]  /*1820*/  STG.E.U16 desc[UR4][R4.64], R0 ;  /* 0x0000000004007986 */ /* 0x0001e4000c101504 */
.L_x_1752:
[----:B------:R-:W-:Y:S05]  /*1830*/  BSYNC B0 ;  /* 0x0000000000007941 */ /* 0x000fea0003800000 */
.L_x_1751:
        /* <DEDUP_REMOVED lines=356> */
.L_x_1756:
        /* <DEDUP_REMOVED lines=380> */
.L_x_1757:
        /* <DEDUP_REMOVED lines=25> */
.L_x_1755:
[----:B------:R-:W-:Y:S05]  /*47d0*/  BSYNC B0 ;  /* 0x0000000000007941 */ /* 0x000fea0003800000 */
.L_x_1754:
        /* <DEDUP_REMOVED lines=355> */
.L_x_1758:
        /* <DEDUP_REMOVED lines=23> */
[----:B------:R-:W-:Y:S01]  /*5f80*/  STG.E.U16 desc[UR4][R2.64], R0 ;  /* 0x0000000002007986 */ /* 0x000fe2000c101504 */
[----:B------:R-:W-:Y:S05]  /*5f90*/  EXIT ;  /* 0x000000000000794d */ /* 0x000fea0003800000 */
.L_x_1759:
        /* <DEDUP_REMOVED lines=14> */
.L_x_7913:


//--------------------- .text._ZN2at6native27unrolled_elementwise_kernelIZZZNS0_65_GLOBAL__N__cd49fe81_27_ActivationSoftplusKernel_cu_f5210f67_354524softplus_backward_kernelERNS_18TensorIteratorBaseERKN3c106ScalarES8_ENKUlvE_clEvENKUlvE1_clEvEUlNS5_4HalfESB_E_St5arrayIPcLm3EELi4E23TrivialOffsetCalculatorILi2EjESG_ILi1EjENS0_6memory15LoadWithoutCastENSJ_16StoreWithoutCastEEEviT_T0_T2_T3_T4_T5_ --------------------------
	.section	.text._ZN2at6native27unrolled_elementwise_kernelIZZZNS0_65_GLOBAL__N__cd49fe81_27_ActivationSoftplusKernel_cu_f5210f67_354524softplus_backward_kernelERNS_18TensorIteratorBaseERKN3c106ScalarES8_ENKUlvE_clEvENKUlvE1_clEvEUlNS5_4HalfESB_E_St5arrayIPcLm3EELi4E23TrivialOffsetCalculatorILi2EjESG_ILi1EjENS0_6memory15LoadWithoutCastENSJ_16StoreWithoutCastEEEviT_T0_T2_T3_T4_T5_,"ax",@progbits
	.align	128
        .global         _ZN2at6native27unrolled_elementwise_kernelIZZZNS0_65_GLOBAL__N__cd49fe81_27_ActivationSoftplusKernel_cu_f5210f67_354524softplus_backward_kernelERNS_18TensorIteratorBaseERKN3c106ScalarES8_ENKUlvE_clEvENKUlvE1_clEvEUlNS5_4HalfESB_E_St5arrayIPcLm3EELi4E23TrivialOffsetCalculatorILi2EjESG_ILi1EjENS0_6memory15LoadWithoutCastENSJ_16StoreWithoutCastEEEviT_T0_T2_T3_T4_T5_
        .type           _ZN2at6native27unrolled_elementwise_kernelIZZZNS0_65_GLOBAL__N__cd49fe81_27_ActivationSoftplusKernel_cu_f5210f67_354524softplus_backward_kernelERNS_18TensorIteratorBaseERKN3c106ScalarES8_ENKUlvE_clEvENKUlvE1_clEvEUlNS5_4HalfESB_E_St5arrayIPcLm3EELi4E23TrivialOffsetCalculatorILi2EjESG_ILi1EjENS0_6memory15LoadWithoutCastENSJ_16StoreWithoutCastEEEviT_T0_T2_T3_T4_T5_,@function
        .size           _ZN2at6native27unrolled_elementwise_kernelIZZZNS0_65_GLOBAL__N__cd49fe81_27_ActivationSoftplusKernel_cu_f5210f67_354524softplus_backward_kernelERNS_18TensorIteratorBaseERKN3c106ScalarES8_ENKUlvE_clEvENKUlvE1_clEvEUlNS5_4HalfESB_E_St5arrayIPcLm3EELi4E23TrivialOffsetCalculatorILi2EjESG_ILi1EjENS0_6memory15LoadWithoutCastENSJ_16StoreWithoutCastEEEviT_T0_T2_T3_T4_T5_,(.L_x_7914 - _ZN2at6native27unrolled_elementwise_kernelIZZZNS0_65_GLOBAL__N__cd49fe81_27_ActivationSoftplusKernel_cu_f5210f67_354524softplus_backward_kernelERNS_18TensorIteratorBaseERKN3c106ScalarES8_ENKUlvE_clEvENKUlvE1_clEvEUlNS5_4HalfESB_E_St5arrayIPcLm3EELi4E23TrivialOffsetCalculatorILi2EjESG_ILi1EjENS0_6memory15LoadWithoutCastENSJ_16StoreWithoutCastEEEviT_T0_T2_T3_T4_T5_)
        .other          _ZN2at6native27unrolled_elementwise_kernelIZZZNS0_65_GLOBAL__N__cd49fe81_27_ActivationSoftplusKernel_cu_f5210f67_354524softplus_backward_kernelERNS_18TensorIteratorBaseERKN3c106ScalarES8_ENKUlvE_clEvENKUlvE1_clEvEUlNS5_4HalfESB_E_St5arrayIPcLm3EELi4E23TrivialOffsetCalculatorILi2EjESG_ILi1EjENS0_6memory15LoadWithoutCastENSJ_16StoreWithoutCastEEEviT_T0_T2_T3_T4_T5_,@"STO_CUDA_ENTRY STV_DEFAULT"
_ZN2at6native27unrolled_elementwise_kernelIZZZNS0_65_GLOBAL__N__cd49fe81_27_ActivationSoftplusKernel_cu_f5210f67_354524softplus_backward_kernelERNS_18TensorIteratorBaseERKN3c106ScalarES8_ENKUlvE_clEvENKUlvE1_clEvEUlNS5_4HalfESB_E_St5arrayIPcLm3EELi4E23TrivialOffsetCalculatorILi2EjESG_ILi1EjENS0_6memory15LoadWithoutCastENSJ_16StoreWithoutCastEEEviT_T0_T2_T3_T4_T5_:
.text._ZN2at6native27unrolled_elementwise_kernelIZZZNS0_65_GLOBAL__N__cd49fe81_27_ActivationSoftplusKernel_cu_f5210f67_354524softplus_backward_kernelERNS_18TensorIteratorBaseERKN3c106ScalarES8_ENKUlvE_clEvENKUlvE1_clEvEUlNS5_4HalfESB_E_St5arrayIPcLm3EELi4E23TrivialOffsetCalculatorILi2EjESG_ILi1EjENS0_6memory15LoadWithoutCastENSJ_16StoreWithoutCastEEEviT_T0_T2_T3_T4_T5_:
        /* <DEDUP_REMOVED lines=9> */
[----:B------:R-:W-:-:S04]  /*0090*/  @!P0 IADD3 R10, R8, 0x80, RZ ;  /* 0x00000080080a8810 */ /* 0x000fc80007ffe0ff */
[----:B------:R-:W-:-:S13]  /*00a0*/  ISETP.GE.AND P1, PT, R10, R9, PT ;  /* 0x000000090a00720c */ /* 0x000fda0003f26270 */
[----:B------:R-:W-:Y:S01]  /*00b0*/  @!P1 LEA R17, R11, R10, 0x9 ;  /* 0x0000000a0b119211 */ /* 0x000fe200078e48ff */
[----:B------:R-:W0:Y:S01]  /*00c0*/  @!P1 LDC.64 R18, c[0x0][0x230] ;  /* 0x00008c00ff129b82 */ /* 0x000e220000000a00 */
[----:B------:R-:W-:-:S04]  /*00d0*/  @!P1 IADD3 R10, R10, 0x80, RZ ;  /* 0x000000800a0a9810 */ /* 0x000fc80007ffe0ff */
[----:B------:R-:W-:Y:S02]  /*00e0*/  ISETP.GE.AND P3, PT, R10, R9, PT ;  /* 0x000000090a00720c */ /* 0x000fe40003f66270 */
[C---:B------:R-:W-:Y:S01]  /*00f0*/  @!P0 LEA R25, R11.reuse, R8, 0x9 ;  /* 0x000000080b198211 */ /* 0x040fe200078e48ff */
[----:B------:R-:W1:Y:S10]  /*0100*/  @!P1 LDC.64 R2, c[0x0][0x238] ;  /* 0x00008e00ff029b82 */ /* 0x000e740000000a00 */
[----:B------:R-:W2:Y:S01]  /*0110*/  @!P3 LDC.64 R4, c[0x0][0x230] ;  /* 0x00008c00ff04bb82 */ /* 0x000ea20000000a00 */
[----:B------:R-:W-:-:S02]  /*0120*/  @!P3 LEA R21, R11, R10, 0x9 ;  /* 0x0000000a0b15b211 */ /* 0x000fc400078e48ff */
[----:B------:R-:W-:Y:S02]  /*0130*/  PRMT R24, RZ, 0x7610, R24 ;  /* 0x00007610ff187816 */ /* 0x000fe40000000018 */
[----:B------:R-:W-:Y:S01]  /*0140*/  @!P3 IADD3 R10, R10, 0x80, RZ ;  /* 0x000000800a0ab810 */ /* 0x000fe20007ffe0ff */
[----:B0-----:R-:W-:Y:S02]  /*0150*/  @!P1 IMAD.WIDE.U32 R18, R17, 0x2, R18 ;  /* 0x0000000211129825 */ /* 0x001fe400078e0012 */
[----:B------:R-:W0:Y:S01]  /*0160*/  @!P3 LDC.64 R6, c[0x0][0x238] ;  /* 0x00008e00ff06bb82 */ /* 0x000e220000000a00 */
[----:B------:R-:W-:Y:S02]  /*0170*/  ISETP.GE.AND P2, PT, R10, R9, PT ;  /* 0x000000090a00720c */ /* 0x000fe40003f46270 */
[----:B------:R3:W5:Y:S05]  /*0180*/  @!P1 LDG.E.U16 R0, desc[UR4][R18.64] ;  /* 0x0000000412009981 */ /* 0x00076a000c1e1500 */
        /* <DEDUP_REMOVED lines=26> */
[----:B-1----:R-:W-:-:S03]  /*0330*/  IADD3 R12, R8, 0x80, RZ ;  /* 0x00000080080c7810 */ /* 0x002fc60007ffe0ff */
[----:B------:R1:W5:Y:S01]  /*0340*/  @!P2 LDG.E.U16 R17, desc[UR4][R22.64] ;  /* 0x000000041611a981 */ /* 0x000362000c1e1500 */
[C---:B--2---:R-:W-:Y:S02]  /*0350*/  IADD3 R4, R8.reuse, 0x100, RZ ;  /* 0x0000010008047810 */ /* 0x044fe40007ffe0ff */
[----:B------:R-:W-:Y:S02]  /*0360*/  @!P0 LEA R5, R11, R8, 0x9 ;  /* 0x000000080b058211 */ /* 0x000fe400078e48ff */
[----:B---3--:R-:W-:Y:S02]  /*0370*/  IADD3 R6, R8, 0x180, RZ ;  /* 0x0000018008067810 */ /* 0x008fe40007ffe0ff */
[----:B------:R-:W-:Y:S01]  /*0380*/  @!P0 MOV R8, R12 ;  /* 0x0000000c00088202 */ /* 0x000fe20000000f00 */
[----:B0-----:R-:W-:Y:S01]  /*0390*/  @!P0 IMAD.WIDE.U32 R2, R5, 0x2, R2 ;  /* 0x0000000205028825 */ /* 0x001fe200078e0002 */
[-C--:B------:R-:W-:Y:S02]  /*03a0*/  ISETP.GE.AND P5, PT, R12, R9.reuse, PT ;  /* 0x000000090c00720c */ /* 0x080fe40003fa6270 */
[----:B------:R-:W-:-:S02]  /*03b0*/  ISETP.GE.AND P3, PT, R4, R9, PT ;  /* 0x000000090400720c */ /* 0x000fc40003f66270 */
[-C--:B------:R-:W-:Y:S02]  /*03c0*/  ISETP.GE.AND P1, PT, R6, R9.reuse, PT ;  /* 0x000000090600720c */ /* 0x080fe40003f26270 */
[----:B------:R-:W-:Y:S01]  /*03d0*/  ISETP.GE.AND P2, PT, R8, R9, PT ;  /* 0x000000090800720c */ /* 0x000fe20003f46270 */
[----:B-1----:R-:W-:-:S12]  /*03e0*/  @P0 BRA `(.L_x_1761) ;  /* 0x0000000000300947 */ /* 0x002fd80003800000 */
        /* <DEDUP_REMOVED lines=12> */
.L_x_1761:
[----:B------:R-:W-:Y:S05]  /*04b0*/  BSYNC B0 ;  /* 0x0000000000007941 */ /* 0x000fea0003800000 */
.L_x_1760:
        /* <DEDUP_REMOVED lines=14> */
.L_x_1763:
[----:B------:R-:W-:Y:S05]  /*05a0*/  BSYNC B0 ;  /* 0x0000000000007941 */ /* 0x000fea0003800000 */
.L_x_1762:
        /* <DEDUP_REMOVED lines=14> */
.L_x_1765:
[----:B------:R-:W-:Y:S05]  /*0690*/  BSYNC B0 ;  /* 0x0000000000007941 */ /* 0x000fea0003800000 */
.L_x_1764:
        /* <DEDUP_REMOVED lines=14> */
.L_x_1767:
[----:B------:R-:W-:Y:S05]  /*0780*/  BSYNC B0 ;  /* 0x0000000000007941 */ /* 0x000fea0003800000 */
.L_x_1766:
[----:B------:R0:W-:Y:S01]  /*0790*/  @!P0 STG.E.U16 desc[UR4][R2.64], R4 ;  /* 0x0000000402008986 */ /* 0x0001e2000c101504 */
[----:B------:R-:W-:Y:S04]  /*07a0*/  BSSY B0, `(.L_x_1768) ;  /* 0x000000c000007945 */ /* 0x000fe80003800000 */
[----:B------:R-:W-:Y:S05]  /*07b0*/  @P2 BRA `(.L_x_1769) ;  /* 0x0000000000282947 */ /* 0x000fea0003800000 */
[----:B0-----:R-:W0:Y:S01]  /*07c0*/  LDC.64 R2, c[0x0][0x228] ;  /* 0x00008a00ff027b82 */ /* 0x001e220000000a00 */
[----:B------:R-:W-:Y:S02]  /*07d0*/  LEA R5, R11, R8, 0x9 ;  /* 0x000000080b057211 */ /* 0x000fe400078e48ff */
[----:B------:R-:W-:-:S04]  /*07e0*/  IADD3 R8, R8, 0x80, RZ ;  /* 0x0000008008087810 */ /* 0x000fc80007ffe0ff */
[----:B------:R-:W-:-:S13]  /*07f0*/  ISETP.GE.AND P0, PT, R8, R9, PT ;  /* 0x000000090800720c */ /* 0x000fda0003f06270 */
[----:B------:R-:W-:Y:S02]  /*0800*/  @!P0 LEA R7, R11, R8, 0x9 ;  /* 0x000000080b078211 */ /* 0x000fe400078e48ff */
[----:B------:R-:W-:Y:S01]  /*0810*/  @!P0 IADD3 R8, R8, 0x80, RZ ;  /* 0x0000008008088810 */ /* 0x000fe20007ffe0ff */
[----:B0-----:R-:W-:-:S04]  /*0820*/  IMAD.WIDE.U32 R4, R5, 0x2, R2 ;  /* 0x0000000205047825 */ /* 0x001fc800078e0002 */
[----:B------:R-:W-:Y:S01]  /*0830*/  @!P0 IMAD.WIDE.U32 R2, R7, 0x2, R2 ;  /* 0x0000000207028825 */ /* 0x000fe200078e0002 */
[----:B-----5:R1:W-:Y:S04]  /*0840*/  STG.E.U16 desc[UR4][R4.64], R0 ;  /* 0x0000000004007986 */ /* 0x0203e8000c101504 */
[----:B------:R1:W-:Y:S02]  /*0850*/  @!P0 STG.E.U16 desc[UR4][R2.64], R14 ;  /* 0x0000000e02008986 */ /* 0x0003e4000c101504 */
.L_x_1769:
[----:B------:R-:W-:Y:S05]  /*0860*/  BSYNC B0 ;  /* 0x0000000000007941 */ /* 0x000fea0003800000 */
.L_x_1768:
[----:B------:R-:W-:-:S13]  /*0870*/  ISETP.GE.AND P0, PT, R8, R9, PT ;  /* 0x000000090800720c */ /* 0x000fda0003f06270 */
[----:B------:R-:W-:Y:S05]  /*0880*/  @P0 EXIT ;  /* 0x000000000000094d */ /* 0x000fea0003800000 */
[----:B01----:R-:W0:Y:S01]  /*0890*/  LDC.64 R2, c[0x0][0x228] ;  /* 0x00008a00ff027b82 */ /* 0x003e220000000a00 */
[----:B------:R-:W-:-:S05]  /*08a0*/  LEA R11, R11, R8, 0x9 ;  /* 0x000000080b0b7211 */ /* 0x000fca00078e48ff */
[----:B0-----:R-:W-:-:S05]  /*08b0*/  IMAD.WIDE.U32 R2, R11, 0x2, R2 ;  /* 0x000000020b027825 */ /* 0x001fca00078e0002 */
[----:B-----5:R-:W-:Y:S01]  /*08c0*/  STG.E.U16 desc[UR4][R2.64], R16 ;  /* 0x0000001002007986 */ /* 0x020fe2000c101504 */
[----:B------:R-:W-:Y:S05]  /*08d0*/  EXIT ;  /* 0x000000000000794d */ /* 0x000fea0003800000 */
.L_x_1770:
        /* <DEDUP_REMOVED lines=10> */
.L_x_7914:


//--------------------- .text._ZN2at6native29vectorized_elementwise_kernelILi2EZZZNS0_65_GLOBAL__N__cd49fe81_27_ActivationSoftplusKernel_cu_f5210f67_354524softplus_backward_kernelERNS_18TensorIteratorBaseERKN3c106ScalarES8_ENKUlvE_clEvENKUlvE1_clEvEUlNS5_4HalfESB_E_St5arrayIPcLm3EEEEviT0_T1_ --------------------------
	.section	.text._ZN2at6native29vectorized_elementwise_kernelILi2EZZZNS0_65_GLOBAL__N__cd49fe81_27_ActivationSoftplusKernel_cu_f5210f67_354524softplus_backward_kernelERNS_18TensorIteratorBaseERKN3c106ScalarES8_ENKUlvE_clEvENKUlvE1_clEvEUlNS5_4HalfESB_E_St5arrayIPcLm3EEEEviT0_T1_,"ax",@progbits
	.align	128
        .global         _ZN2at6native29vectorized_elementwise_kernelILi2EZZZNS0_65_GLOBAL__N__cd49fe81_27_ActivationSoftplusKernel_cu_f5210f67_354524softplus_backward_kernelERNS_18TensorIteratorBaseERKN3c106ScalarES8_ENKUlvE_clEvENKUlvE1_clEvEUlNS5_4HalfESB_E_St5arrayIPcLm3EEEEviT0_T1_
        .type           _ZN2at6native29vectorized_elementwise_kernelILi2EZZZNS0_65_GLOBAL__N__cd49fe81_27_ActivationSoftplusKernel_cu_f5210f67_354524softplus_backward_kernelERNS_18TensorIteratorBaseERKN3c106ScalarES8_ENKUlvE_clEvENKUlvE1_clEvEUlNS5_4HalfESB_E_St5arrayIPcLm3EEEEviT0_T1_,@function
        .size           _ZN2at6native29vectorized_elementwise_kernelILi2EZZZNS0_65_GLOBAL__N__cd49fe81_27_ActivationSoftplusKernel_cu_f5210f67_354524softplus_backward_kernelERNS_18TensorIteratorBaseERKN3c106ScalarES8_ENKUlvE_clEvENKUlvE1_clEvEUlNS5_4HalfESB_E_St5arrayIPcLm3EEEEviT0_T1_,(.L_x_7915 - _ZN2at6native29vectorized_elementwise_kernelILi2EZZZNS0_65_GLOBAL__N__cd49fe81_27_ActivationSoftplusKernel_cu_f5210f67_354524softplus_backward_kernelERNS_18TensorIteratorBaseERKN3c106ScalarES8_ENKUlvE_clEvENKUlvE1_clEvEUlNS5_4HalfESB_E_St5arrayIPcLm3EEEEviT0_T1_)
        .other          _ZN2at6native29vectorized_elementwise_kernelILi2EZZZNS0_65_GLOBAL__N__cd49fe81_27_ActivationSoftplusKernel_cu_f5210f67_354524softplus_backward_kernelERNS_18TensorIteratorBaseERKN3c106ScalarES8_ENKUlvE_clEvENKUlvE1_clEvEUlNS5_4HalfESB_E_St5arrayIPcLm3EEEEviT0_T1_,@"STO_CUDA_ENTRY STV_DEFAULT"
_ZN2at6native29vectorized_elementwise_kernelILi2EZZZNS0_65_GLOBAL__N__cd49fe81_27_ActivationSoftplusKernel_cu_f5210f67_354524softplus_backward_kernelERNS_18TensorIteratorBaseERKN3c106ScalarES8_ENKUlvE_clEvENKUlvE1_clEvEUlNS5_4HalfESB_E_St5arrayIPcLm3EEEEviT0_T1_:
.text._ZN2at6native29vectorized_elementwise_kernelILi2EZZZNS0_65_GLOBAL__N__cd49fe81_27_ActivationSoftplusKernel_cu_f5210f67_354524softplus_backward_kernelERNS_18TensorIteratorBaseERKN3c106ScalarES8_ENKUlvE_clEvENKUlvE1_clEvEUlNS5_4HalfESB_E_St5arrayIPcLm3EEEEviT0_T1_:
        /* <DEDUP_REMOVED lines=15> */
[----:B------:R-:W4:Y:S01]  /*00f0*/  LDG.E R13, desc[UR4][R8.64+0x200] ;  /* 0x00020004080d7981 */ /* 0x000f22000c1e1900 */
[----:B--2---:R-:W-:-:S03]  /*0100*/  IMAD.WIDE R6, R0, 0x2, R6 ;  /* 0x0000000200067825 */ /* 0x004fc600078e0206 */
[----:B------:R-:W2:Y:S01]  /*0110*/  LDG.E R2, desc[UR4][R8.64+0x400] ;  /* 0x0004000408027981 */ /* 0x000ea2000c1e1900 */
[----:B------:R-:W-:-:S03]  /*0120*/  IMAD.WIDE.U32 R10, R4, 0x4, R6 ;  /* 0x00000004040a7825 */ /* 0x000fc600078e0006 */
[----:B------:R-:W5:Y:S04]  /*0130*/  LDG.E R3, desc[UR4][R8.64+0x600] ;  /* 0x0006000408037981 */ /* 0x000f68000c1e1900 */
[----:B------:R-:W5:Y:S04]  /*0140*/  LDG.E R16, desc[UR4][R10.64] ;  /* 0x000000040a107981 */ /* 0x000f68000c1e1900 */
[----:B------:R-:W4:Y:S04]  /*0150*/  LDG.E R17, desc[UR4][R10.64+0x200] ;  /* 0x000200040a117981 */ /* 0x000f28000c1e1900 */
[----:B------:R-:W5:Y:S04]  /*0160*/  LDG.E R7, desc[UR4][R10.64+0x400] ;  /* 0x000400040a077981 */ /* 0x000f68000c1e1900 */
[----:B------:R2:W5:Y:S01]  /*0170*/  LDG.E R6, desc[UR4][R10.64+0x600] ;  /* 0x000600040a067981 */ /* 0x000562000c1e1900 */
[----:B---3--:R-:W-:-:S02]  /*0180*/  HADD2.F32 R5, -RZ, R12.H0_H0 ;  /* 0x2000000cff057230 */ /* 0x008fc40000004100 */
[----:B------:R-:W-:-:S03]  /*0190*/  HADD2.F32 R12, -RZ, R12.H1_H1 ;  /* 0x3000000cff0c7230 */ /* 0x000fc60000004100 */
[----:B------:R-:W-:Y:S02]  /*01a0*/  FMUL.FTZ R5, R5, UR6 ;  /* 0x0000000605057c20 */ /* 0x000fe40008410000 */
[----:B------:R-:W-:Y:S01]  /*01b0*/  FMUL.FTZ R12, R12, UR6 ;  /* 0x000000060c0c7c20 */ /* 0x000fe20008410000 */
[--C-:B--2---:R-:W-:Y:S02]  /*01c0*/  HADD2.F32 R11, -RZ, R2.reuse.H0_H0 ;  /* 0x20000002ff0b7230 */ /* 0x104fe40000004100 */
[----:B------:R-:W-:Y:S01]  /*01d0*/  FSETP.GT.FTZ.AND P6, PT, R5, UR7, PT ;  /* 0x0000000705007c0b */ /* 0x000fe2000bfd4000 */
[----:B------:R-:W-:Y:S01]  /*01e0*/  HADD2.F32 R2, -RZ, R2.H1_H1 ;  /* 0x30000002ff027230 */ /* 0x000fe20000004100 */
[----:B------:R-:W-:Y:S01]  /*01f0*/  FSETP.GT.FTZ.AND P5, PT, R12, UR7, PT ;  /* 0x000000070c007c0b */ /* 0x000fe2000bfb4000 */
[----:B------:R-:W-:-:S05]  /*0200*/  FMUL.FTZ R11, R11, UR6 ;  /* 0x000000060b0b7c20 */ /* 0x000fca0008410000 */
[----:B------:R-:W-:Y:S01]  /*0210*/  FSETP.GT.FTZ.AND P2, PT, R11, UR7, PT ;  /* 0x000000070b007c0b */ /* 0x000fe2000bf54000 */
[--C-:B----4-:R-:W-:Y:S02]  /*0220*/  HADD2.F32 R14, -RZ, R17.reuse.H0_H0 ;  /* 0x20000011ff0e7230 */ /* 0x110fe40000004100 */
[----:B------:R-:W-:Y:S02]  /*0230*/  HADD2.F32 R17, -RZ, R17.H1_H1 ;  /* 0x30000011ff117230 */ /* 0x000fe40000004100 */
[----:B------:R-:W-:Y:S01]  /*0240*/  @!P6 FMUL.FTZ R8, R5, 1.4426950216293334961 ;  /* 0x3fb8aa3b0508e820 */ /* 0x000fe20000410000 */
[----:B------:R-:W-:Y:S02]  /*0250*/  HADD2.F32 R5, -RZ, R13.H0_H0 ;  /* 0x2000000dff057230 */ /* 0x000fe40000004100 */
[----:B------:R-:W-:Y:S01]  /*0260*/  @!P5 FMUL.FTZ R19, R12, 1.4426950216293334961 ;  /* 0x3fb8aa3b0c13d820 */ /* 0x000fe20000410000 */
[--C-:B-----5:R-:W-:Y:S02]  /*0270*/  HADD2.F32 R12, -RZ, R3.reuse.H0_H0 ;  /* 0x20000003ff0c7230 */ /* 0x120fe40000004100 */
[----:B------:R-:W-:Y:S01]  /*0280*/  HADD2.F32 R3, -RZ, R3.H1_H1 ;  /* 0x30000003ff037230 */ /* 0x000fe20000004100 */
[----:B------:R-:W0:Y:S01]  /*0290*/  @!P6 MUFU.EX2 R8, R8 ;  /* 0x000000080008e308 */ /* 0x000e220000000800 */
[----:B------:R-:W-:Y:S01]  /*02a0*/  FMUL.FTZ R9, R5, UR6 ;  /* 0x0000000605097c20 */ /* 0x000fe20008410000 */
[----:B------:R-:W-:-:S02]  /*02b0*/  HADD2.F32 R5, -RZ, R13.H1_H1 ;  /* 0x3000000dff057230 */ /* 0x000fc40000004100 */
[----:B------:R-:W-:Y:S01]  /*02c0*/  FMUL.FTZ R12, R12, UR6 ;  /* 0x000000060c0c7c20 */ /* 0x000fe20008410000 */
[----:B------:R-:W-:Y:S01]  /*02d0*/  FMUL.FTZ R3, R3, UR6 ;  /* 0x0000000603037c20 */ /* 0x000fe20008410000 */
[----:B------:R-:W-:Y:S01]  /*02e0*/  FSETP.GT.FTZ.AND P4, PT, R9, UR7, PT ;  /* 0x0000000709007c0b */ /* 0x000fe2000bf94000 */
[----:B------:R-:W-:Y:S02]  /*02f0*/  FMUL.FTZ R10, R5, UR6 ;  /* 0x00000006050a7c20 */ /* 0x000fe40008410000 */
[----:B------:R-:W-:Y:S01]  /*0300*/  FSETP.GT.FTZ.AND P0, PT, R12, UR7, PT ;  /* 0x000000070c007c0b */ /* 0x000fe2000bf14000 */
[----:B------:R-:W1:Y:S02]  /*0310*/  @!P5 MUFU.EX2 R19, R19 ;  /* 0x000000130013d308 */ /* 0x000e640000000800 */
[----:B------:R-:W-:Y:S01]  /*0320*/  FSETP.GT.FTZ.AND P3, PT, R10, UR7, PT ;  /* 0x000000070a007c0b */ /* 0x000fe2000bf74000 */
[----:B0-----:R-:W-:-:S06]  /*0330*/  @!P6 FADD.FTZ R5, R8, 1 ;  /* 0x3f8000000805e421 */ /* 0x001fcc0000010000 */
[----:B------:R-:W-:Y:S01]  /*0340*/  @!P4 FMUL.FTZ R21, R9, 1.4426950216293334961 ;  /* 0x3fb8aa3b0915c820 */ /* 0x000fe20000410000 */
[----:B------:R-:W-:Y:S01]  /*0350*/  FMUL.FTZ R9, R2, UR6 ;  /* 0x0000000602097c20 */ /* 0x000fe20008410000 */
[----:B------:R0:W2:Y:S01]  /*0360*/  @!P6 MUFU.RCP R13, R5 ;  /* 0x00000005000de308 */ /* 0x0000a20000001000 */
[----:B------:R-:W-:Y:S01]  /*0370*/  @!P2 FMUL.FTZ R2, R11, 1.4426950216293334961 ;  /* 0x3fb8aa3b0b02a820 */ /* 0x000fe20000410000 */
[----:B------:R-:W-:Y:S02]  /*0380*/  @!P0 FMUL.FTZ R11, R12, 1.4426950216293334961 ;  /* 0x3fb8aa3b0c0b8820 */ /* 0x000fe40000410000 */
[----:B------:R-:W-:Y:S01]  /*0390*/  FSETP.GT.FTZ.AND P1, PT, R9, UR7, PT ;  /* 0x0000000709007c0b */ /* 0x000fe2000bf34000 */
[----:B------:R-:W-:Y:S01]  /*03a0*/  @!P3 FMUL.FTZ R18, R10, 1.4426950216293334961 ;  /* 0x3fb8aa3b0a12b820 */ /* 0x000fe20000410000 */
[----:B-1----:R-:W-:Y:S02]  /*03b0*/  @!P5 FADD.FTZ R20, R19, 1 ;  /* 0x3f8000001314d421 */ /* 0x002fe40000010000 */
[----:B------:R-:W1:Y:S01]  /*03c0*/  @!P4 MUFU.EX2 R21, R21 ;  /* 0x000000150015c308 */ /* 0x000e620000000800 */
[----:B0-----:R-:W-:-:S02]  /*03d0*/  HADD2.F32 R5, -RZ, R16.H0_H0 ;  /* 0x20000010ff057230 */ /* 0x001fc40000004100 */
[----:B------:R-:W-:-:S03]  /*03e0*/  HADD2.F32 R16, -RZ, R16.H1_H1 ;  /* 0x30000010ff107230 */ /* 0x000fc60000004100 */
[----:B------:R-:W-:Y:S02]  /*03f0*/  @!P6 FMUL.FTZ R8, R5, R8 ;  /* 0x000000080508e220 */ /* 0x000fe40000410000 */
[----:B------:R-:W0:Y:S01]  /*0400*/  @!P3 MUFU.EX2 R18, R18 ;  /* 0x000000120012b308 */ /* 0x000e220000000800 */
[----:B------:R-:W-:Y:S01]  /*0410*/  @!P5 FMUL.FTZ R19, R16, R19 ;  /* 0x000000131013d220 */ /* 0x000fe20000410000 */
[----:B--2---:R-:W-:Y:S01]  /*0420*/  @!P6 FMUL.FTZ R5, R8, R13 ;  /* 0x0000000d0805e220 */ /* 0x004fe20000410000 */
[----:B------:R-:W-:Y:S01]  /*0430*/  FSETP.GT.FTZ.AND P6, PT, R3, UR7, PT ;  /* 0x0000000703007c0b */ /* 0x000fe2000bfd4000 */
[----:B------:R-:W-:-:S04]  /*0440*/  @!P1 FMUL.FTZ R13, R9, 1.4426950216293334961 ;  /* 0x3fb8aa3b090d9820 */ /* 0x000fc80000410000 */
[----:B------:R2:W3:Y:S01]  /*0450*/  @!P2 MUFU.EX2 R8, R2 ;  /* 0x000000020008a308 */ /* 0x0004e20000000800 */
[----:B-1----:R-:W-:Y:S01]  /*0460*/  @!P4 FADD.FTZ R22, R21, 1 ;  /* 0x3f8000001516c421 */ /* 0x002fe20000010000 */
[----:B------:R-:W-:-:S06]  /*0470*/  @!P4 FMUL.FTZ R21, R14, R21 ;  /* 0x000000150e15c220 */ /* 0x000fcc0000410000 */
[----:B------:R-:W-:Y:S01]  /*0480*/  @!P6 FMUL.FTZ R10, R3, 1.4426950216293334961 ;  /* 0x3fb8aa3b030ae820 */ /* 0x000fe20000410000 */
[----:B------:R-:W1:Y:S01]  /*0490*/  @!P1 MUFU.EX2 R13, R13 ;  /* 0x0000000d000d9308 */ /* 0x000e620000000800 */
[----:B--2---:R-:W2:Y:S01]  /*04a0*/  LDC.64 R2, c[0x0][0x228] ;  /* 0x00008a00ff027b82 */ /* 0x004ea20000000a00 */
[----:B0-----:R-:W-:Y:S01]  /*04b0*/  @!P3 FADD.FTZ R23, R18, 1 ;  /* 0x3f8000001217b421 */ /* 0x001fe20000010000 */
[----:B------:R-:W-:-:S05]  /*04c0*/  @!P3 FMUL.FTZ R24, R17, R18 ;  /* 0x000000121118b220 */ /* 0x000fca0000410000 */
[----:B------:R-:W0:Y:S01]  /*04d0*/  @!P0 MUFU.EX2 R11, R11 ;  /* 0x0000000b000b8308 */ /* 0x000e220000000800 */
[----:B---3--:R-:W-:-:S07]  /*04e0*/  @!P2 FADD.FTZ R9, R8, 1 ;  /* 0x3f8000000809a421 */ /* 0x008fce0000010000 */
[----:B------:R-:W3:Y:S01]  /*04f0*/  @!P6 MUFU.EX2 R10, R10 ;  /* 0x0000000a000ae308 */ /* 0x000ee20000000800 */
[----:B-1----:R-:W-:-:S07]  /*0500*/  @!P1 FADD.FTZ R12, R13, 1 ;  /* 0x3f8000000d0c9421 */ /* 0x002fce0000010000 */
[----:B------:R-:W1:Y:S01]  /*0510*/  @!P5 MUFU.RCP R20, R20 ;  /* 0x000000140014d308 */ /* 0x000e620000001000 */
[----:B0-----:R-:W-:Y:S01]  /*0520*/  @!P0 FADD.FTZ R15, R11, 1 ;  /* 0x3f8000000b0f8421 */ /* 0x001fe20000010000 */
[----:B--2---:R-:W-:-:S06]  /*0530*/  IMAD.WIDE.U32 R2, R0, 0x2, R2 ;  /* 0x0000000200027825 */ /* 0x004fcc00078e0002 */
[----:B------:R-:W0:Y:S01]  /*0540*/  @!P4 MUFU.RCP R22, R22 ;  /* 0x000000160016c308 */ /* 0x000e220000001000 */
[----:B---3--:R-:W-:Y:S01]  /*0550*/  @!P6 FADD.FTZ R25, R10, 1 ;  /* 0x3f8000000a19e421 */ /* 0x008fe20000010000 */
[----:B------:R-:W-:-:S06]  /*0560*/  IMAD.WIDE R2, R4, 0x4, R2 ;  /* 0x0000000404027825 */ /* 0x000fcc00078e0202 */
[----:B------:R-:W2:Y:S01]  /*0570*/  @!P3 MUFU.RCP R23, R23 ;  /* 0x000000170017b308 */ /* 0x000ea20000001000 */
[----:B-1----:R-:W-:Y:S01]  /*0580*/  @!P5 FMUL.FTZ R16, R19, R20 ;  /* 0x000000141310d220 */ /* 0x002fe20000410000 */
[--C-:B------:R-:W-:Y:S02]  /*0590*/  HADD2.F32 R19, -RZ, R7.reuse.H0_H0 ;  /* 0x20000007ff137230 */ /* 0x100fe40000004100 */
[----:B------:R-:W-:Y:S02]  /*05a0*/  HADD2.F32 R20, -RZ, R7.H1_H1 ;  /* 0x30000007ff147230 */ /* 0x000fe40000004100 */
[--C-:B------:R-:W-:Y:S02]  /*05b0*/  HADD2.F32 R7, -RZ, R6.reuse.H1_H1 ;  /* 0x30000006ff077230 */ /* 0x100fe40000004100 */
[----:B------:R-:W-:Y:S01]  /*05c0*/  @!P2 FMUL.FTZ R8, R19, R8 ;  /* 0x000000081308a220 */ /* 0x000fe20000410000 */
[----:B------:R-:W1:Y:S01]  /*05d0*/  @!P2 MUFU.RCP R9, R9 ;  /* 0x000000090009a308 */ /* 0x000e620000001000 */
[----:B0-----:R-:W-:Y:S01]  /*05e0*/  @!P4 FMUL.FTZ R14, R21, R22 ;  /* 0x00000016150ec220 */ /* 0x001fe20000410000 */
[----:B------:R-:W-:-:S02]  /*05f0*/  HADD2.F32 R22, -RZ, R6.H0_H0 ;  /* 0x20000006ff167230 */ /* 0x000fc40000004100 */
[----:B------:R-:W-:Y:S01]  /*0600*/  @!P1 FMUL.FTZ R13, R20, R13 ;  /* 0x0000000d140d9220 */ /* 0x000fe20000410000 */
[----:B------:R-:W-:Y:S02]  /*0610*/  F2FP.F16.F32.PACK_AB R5, R16, R5 ;  /* 0x000000051005723e */ /* 0x000fe400000000ff */
[----:B------:R-:W-:Y:S01]  /*0620*/  @!P0 FMUL.FTZ R0, R22, R11 ;  /* 0x0000000b16008220 */ /* 0x000fe20000410000 */
[----:B------:R-:W0:Y:S01]  /*0630*/  @!P1 MUFU.RCP R12, R12 ;  /* 0x0000000c000c9308 */ /* 0x000e220000001000 */
[----:B------:R-:W-:Y:S01]  /*0640*/  @!P6 FMUL.FTZ R11, R7, R10 ;  /* 0x0000000a070be220 */ /* 0x000fe20000410000 */
[----:B--2---:R-:W-:Y:S01]  /*0650*/  @!P3 FMUL.FTZ R17, R24, R23 ;  /* 0x000000171811b220 */ /* 0x004fe20000410000 */
[----:B------:R-:W-:Y:S04]  /*0660*/  STG.E desc[UR4][R2.64], R5 ;  /* 0x0000000502007986 */ /* 0x000fe8000c101904 */
[----:B------:R-:W-:Y:S01]  /*0670*/  F2FP.F16.F32.PACK_AB R17, R17, R14 ;  /* 0x0000000e1111723e */ /* 0x000fe200000000ff */
[----:B------:R-:W2:Y:S01]  /*0680*/  @!P0 MUFU.RCP R15, R15 ;  /* 0x0000000f000f8308 */ /* 0x000ea20000001000 */
[----:B-1----:R-:W-:-:S03]  /*0690*/  @!P2 FMUL.FTZ R19, R8, R9 ;  /* 0x000000090813a220 */ /* 0x002fc60000410000 */
[----:B------:R-:W-:Y:S04]  /*06a0*/  STG.E desc[UR4][R2.64+0x200], R17 ;  /* 0x0002001102007986 */ /* 0x000fe8000c101904 */
[----:B------:R-:W1:Y:S01]  /*06b0*/  @!P6 MUFU.RCP R18, R25 ;  /* 0x000000190012e308 */ /* 0x000e620000001000 */
[----:B0-----:R-:W-:-:S05]  /*06c0*/  @!P1 FMUL.FTZ R20, R13, R12 ;  /* 0x0000000c0d149220 */ /* 0x001fca0000410000 */
[----:B------:R-:W-:Y:S01]  /*06d0*/  F2FP.F16.F32.PACK_AB R19, R20, R19 ;  /* 0x000000131413723e */ /* 0x000fe200000000ff */
[----:B--2---:R-:W-:-:S04]  /*06e0*/  @!P0 FMUL.FTZ R22, R0, R15 ;  /* 0x0000000f00168220 */ /* 0x004fc80000410000 */
[----:B------:R-:W-:Y:S01]  /*06f0*/  STG.E desc[UR4][R2.64+0x400], R19 ;  /* 0x0004001302007986 */ /* 0x000fe2000c101904 */
[----:B-1----:R-:W-:-:S05]  /*0700*/  @!P6 FMUL.FTZ R7, R11, R18 ;  /* 0x000000120b07e220 */ /* 0x002fca0000410000 */
[----:B------:R-:W-:-:S05]  /*0710*/  F2FP.F16.F32.PACK_AB R7, R7, R22 ;  /* 0x000000160707723e */ /* 0x000fca00000000ff */
[----:B------:R-:W-:Y:S01]  /*0720*/  STG.E desc[UR4][R2.64+0x600], R7 ;  /* 0x0006000702007986 */ /* 0x000fe2000c101904 */
[----:B------:R-:W-:Y:S05]  /*0730*/  EXIT ;  /* 0x000000000000794d */ /* 0x000fea0003800000 */
.L_x_1771:
[----:B------:R-:W0:Y:S02]  /*0740*/  S2R R3, SR_TID.X ;  /* 0x0000000000037919 */ /* 0x000e240000002100 */
[----:B0-----:R-:W-:Y:S02]  /*0750*/  ISETP.GE.AND P0, PT, R3, R2, PT ;  /* 0x000000020300720c */ /* 0x001fe40003f06270 */
[----:B------:R-:W-:-:S11]  /*0760*/  MOV R23, R3 ;  /* 0x0000000300177202 */ /* 0x000fd60000000f00 */
[----:B------:R-:W-:Y:S02]  /*0770*/  @!P0 IADD3 R22, R0, R23, RZ ;  /* 0x0000001700168210 */ /* 0x000fe40007ffe0ff */
[----:B------:R-:W-:-:S04]  /*0780*/  @!P0 IADD3 R23, R23, 0x80, RZ ;  /* 0x0000008017178810 */ /* 0x000fc80007ffe0ff */
[----:B------:R-:W-:-:S13]  /*0790*/  ISETP.GE.AND P1, PT, R23, R2, PT ;  /* 0x000000021700720c */ /* 0x000fda0003f26270 */
[----:B------:R-:W-:Y:S01]  /*07a0*/  @!P1 IADD3 R25, R0, R23, RZ ;  /* 0x0000001700199210 */ /* 0x000fe20007ffe0ff */
[----:B------:R-:W0:Y:S01]  /*07b0*/  @!P1 LDC.64 R20, c[0x0][0x230] ;  /* 0x00008c00ff149b82 */ /* 0x000e220000000a00 */
[----:B------:R-:W-:-:S04]  /*07c0*/  @!P1 IADD3 R23, R23, 0x80, RZ ;  /* 0x0000008017179810 */ /* 0x000fc80007ffe0ff */
[----:B------:R-:W-:-:S03]  /*07d0*/  ISETP.GE.AND P2, PT, R23, R2, PT ;  /* 0x000000021700720c */ /* 0x000fc60003f46270 */
[----:B------:R-:W1:Y:S10]  /*07e0*/  @!P1 LDC.64 R4, c[0x0][0x238] ;  /* 0x00008e00ff049b82 */ /* 0x000e740000000a00 */
[----:B------:R-:W-:Y:S01]  /*07f0*/  @!P2 IADD3 R7, R0, R23, RZ ;  /* 0x000000170007a210 */ /* 0x000fe20007ffe0ff */
[----:B------:R-:W2:Y:S01]  /*0800*/  @!P2 LDC.64 R18, c[0x0][0x230] ;  /* 0x00008c00ff12ab82 */ /* 0x000ea20000000a00 */
[----:B------:R-:W-:-:S04]  /*0810*/  @!P2 IADD3 R23, R23, 0x80, RZ ;  /* 0x000000801717a810 */ /* 0x000fc80007ffe0ff */
[----:B------:R-:W-:Y:S01]  /*0820*/  ISETP.GE.AND P3, PT, R23, R2, PT ;  /* 0x000000021700720c */ /* 0x000fe20003f66270 */
[C---:B0-----:R-:W-:Y:S02]  /*0830*/  @!P1 IMAD.WIDE.U32 R20, R25.reuse, 0x2, R20 ;  /* 0x0000000219149825 */ /* 0x041fe400078e0014 */
[----:B------:R-:W0:Y:S02]  /*0840*/  @!P2 LDC.64 R16, c[0x0][0x238] ;  /* 0x00008e00ff10ab82 */ /* 0x000e240000000a00 */
[--C-:B-1----:R-:W-:Y:S01]  /*0850*/  @!P1 IMAD.WIDE.U32 R24, R25, 0x2, R4.reuse ;  /* 0x0000000219189825 */ /* 0x102fe200078e0004 */
[----:B------:R-:W-:Y:S02]  /*0860*/  PRMT R4, RZ, 0x7610, R4 ;  /* 0x00007610ff047816 */ /* 0x000fe40000000004 */
[----:B------:R-:W-:-:S05]  /*0870*/  PRMT R5, RZ, 0x7610, R5 ;  /* 0x00007610ff057816 */ /* 0x000fca0000000005 */
[----:B------:R-:W-:Y:S01]  /*0880*/  @!P3 IADD3 R9, R0, R23, RZ ;  /* 0x000000170009b210 */ /* 0x000fe20007ffe0ff */
[----:B------:R-:W1:Y:S01]  /*0890*/  @!P3 LDC.64 R26, c[0x0][0x230] ;  /* 0x00008c00ff1abb82 */ /* 0x000e620000000a00 */
[----:B------:R-:W-:Y:S01]  /*08a0*/  @!P3 IADD3 R23, R23, 0x80, RZ ;  /* 0x000000801717b810 */ /* 0x000fe20007ffe0ff */
[----:B------:R-:W5:Y:S03]  /*08b0*/  @!P1 LDG.E.U16 R4, desc[UR4][R20.64] ;  /* 0x0000000414049981 */ /* 0x000f66000c1e1500 */
[----:B------:R-:W-:Y:S01]  /*08c0*/  ISETP.GE.AND P4, PT, R23, R2, PT ;  /* 0x000000021700720c */ /* 0x000fe20003f86270 */
[----:B------:R3:W5:Y:S01]  /*08d0*/  @!P1 LDG.E.U16 R5, desc[UR4][R24.64] ;  /* 0x0000000418059981 */ /* 0x000762000c1e1500 */
[----:B------:R-:W-:Y:S01]  /*08e0*/  PRMT R6, RZ, 0x7610, R6 ;  /* 0x00007610ff067816 */ /* 0x000fe20000000006 */
[C---:B--2---:R-:W-:Y:S01]  /*08f0*/  @!P2 IMAD.WIDE.U32 R18, R7.reuse, 0x2, R18 ;  /* 0x000000020712a825 */ /* 0x044fe200078e0012 */
[----:B------:R-:W2:Y:S03]  /*0900*/  @!P3 LDC.64 R14, c[0x0][0x238] ;  /* 0x00008e00ff0ebb82 */ /* 0x000ea60000000a00 */
[----:B0-----:R-:W-:-:S06]  /*0910*/  @!P2 IMAD.WIDE.U32 R16, R7, 0x2, R16 ;  /* 0x000000020710a825 */ /* 0x001fcc00078e0010 */
[C---:B------:R-:W-:Y:S01]  /*0920*/  @!P4 IADD3 R11, R0.reuse, R23, RZ ;  /* 0x00000017000bc210 */ /* 0x040fe20007ffe0ff */
[----:B------:R-:W0:Y:S01]  /*0930*/  @!P4 LDC.64 R12, c[0x0][0x230] ;  /* 0x00008c00ff0ccb82 */ /* 0x000e220000000a00 */
[----:B------:R-:W-:Y:S01]  /*0940*/  @!P4 IADD3 R23, R23, 0x80, RZ ;  /* 0x000000801717c810 */ /* 0x000fe20007ffe0ff */
[----:B------:R4:W5:Y:S03]  /*0950*/  @!P2 LDG.E.U16 R6, desc[UR4][R18.64] ;  /* 0x000000041206a981 */ /* 0x000966000c1e1500 */
[C---:B------:R-:W-:Y:S02]  /*0960*/  ISETP.GE.AND P1, PT, R23.reuse, R2, PT ;  /* 0x000000021700720c */ /* 0x040fe40003f26270 */
[----:B------:R-:W-:Y:S01]  /*0970*/  PRMT R7, RZ, 0x7610, R7 ;  /* 0x00007610ff077816 */ /* 0x000fe20000000007 */
[----:B---3--:R-:W3:Y:S05]  /*0980*/  @!P4 LDC.64 R24, c[0x0][0x238] ;  /* 0x00008e00ff18cb82 */ /* 0x008eea0000000a00 */
[----:B------:R1:W5:Y:S05]  /*0990*/  @!P2 LDG.E.U16 R7, desc[UR4][R16.64] ;  /* 0x000000041007a981 */ /* 0x00036a000c1e1500 */
[----:B----4-:R-:W-:Y:S01]  /*09a0*/  @!P1 IADD3 R19, R0, R23, RZ ;  /* 0x0000001700139210 */ /* 0x010fe20007ffe0ff */
[----:B------:R-:W4:Y:S01]  /*09b0*/  @!P1 LDC.64 R20, c[0x0][0x230] ;  /* 0x00008c00ff149b82 */ /* 0x000f220000000a00 */
[----:B------:R-:W-:-:S04]  /*09c0*/  @!P1 IADD3 R23, R23, 0x80, RZ ;  /* 0x0000008017179810 */ /* 0x000fc80007ffe0ff */
[----:B------:R-:W-:Y:S01]  /*09d0*/  ISETP.GE.AND P2, PT, R23, R2, PT ;  /* 0x000000021700720c */ /* 0x000fe20003f46270 */
[----:B0-----:R-:W-:Y:S01]  /*09e0*/  @!P4 IMAD.WIDE.U32 R12, R11, 0x2, R12 ;  /* 0x000000020b0cc825 */ /* 0x001fe200078e000c */
[----:B------:R-:W-:Y:S01]  /*09f0*/  PRMT R10, RZ, 0x7610, R10 ;  /* 0x00007610ff0a7816 */ /* 0x000fe2000000000a */
[----:B-1----:R-:W0:Y:S05]  /*0a00*/  @!P1 LDC.64 R16, c[0x0][0x238] ;  /* 0x00008e00ff109b82 */ /* 0x002e2a0000000a00 */
[----:B------:R1:W5:Y:S05]  /*0a10*/  @!P4 LDG.E.U16 R10, desc[UR4][R12.64] ;  /* 0x000000040c0ac981 */ /* 0x00036a000c1e1500 */
[----:B-1----:R-:W1:Y:S01]  /*0a20*/  @!P2 LDC.64 R12, c[0x0][0x230] ;  /* 0x00008c00ff0cab82 */ /* 0x002e620000000a00 */
[----:B------:R-:W-:Y:S01]  /*0a30*/  PRMT R8, RZ, 0x7610, R8 ;  /* 0x00007610ff087816 */ /* 0x000fe20000000008 */
[----:B------:R-:W-:-:S04]  /*0a40*/  @!P3 IMAD.WIDE.U32 R26, R9, 0x2, R26 ;  /* 0x00000002091ab825 */ /* 0x000fc800078e001a */
[----:B---3--:R-:W-:Y:S01]  /*0a50*/  @!P4 IMAD.WIDE.U32 R24, R11, 0x2, R24 ;  /* 0x000000020b18c825 */ /* 0x008fe200078e0018 */
[----:B------:R-:W-:Y:S01]  /*0a60*/  PRMT R11, RZ, 0x7610, R11 ;  /* 0x00007610ff0b7816 */ /* 0x000fe2000000000b */
[----:B------:R3:W5:Y:S02]  /*0a70*/  @!P3 LDG.E.U16 R8, desc[UR4][R26.64] ;  /* 0x000000041a08b981 */ /* 0x000764000c1e1500 */
[----:B--2---:R-:W-:Y:S01]  /*0a80*/  @!P3 IMAD.WIDE.U32 R14, R9, 0x2, R14 ;  /* 0x00000002090eb825 */ /* 0x004fe200078e000e */
[----:B------:R-:W-:Y:S02]  /*0a90*/  PRMT R9, RZ, 0x7610, R9 ;  /* 0x00007610ff097816 */ /* 0x000fe40000000009 */
[----:B------:R2:W5:Y:S04]  /*0aa0*/  @!P4 LDG.E.U16 R11, desc[UR4][R24.64] ;  /* 0x00000004180bc981 */ /* 0x000568000c1e1500 */
[----:B------:R4:W5:Y:S01]  /*0ab0*/  @!P3 LDG.E.U16 R9, desc[UR4][R14.64] ;  /* 0x000000040e09b981 */ /* 0x000962000c1e1500 */
[----:B---3--:R-:W-:-:S02]  /*0ac0*/  @!P2 IADD3 R27, R0, R23, RZ ;  /* 0x00000017001ba210 */ /* 0x008fc40007ffe0ff */
[----:B--2---:R-:W-:-:S03]  /*0ad0*/  PRMT R24, RZ, 0x7610, R24 ;  /* 0x00007610ff187816 */ /* 0x004fc60000000018 */
[----:B-1----:R-:W-:Y:S01]  /*0ae0*/  @!P2 IMAD.WIDE.U32 R12, R27, 0x2, R12 ;  /* 0x000000021b0ca825 */ /* 0x002fe200078e000c */
[----:B----4-:R-:W1:Y:S04]  /*0af0*/  @!P2 LDC.64 R14, c[0x0][0x238] ;  /* 0x00008e00ff0eab82 */ /* 0x010e680000000a00 */
[----:B------:R2:W5:Y:S01]  /*0b00*/  @!P2 LDG.E.U16 R24, desc[UR4][R12.64] ;  /* 0x000000040c18a981 */ /* 0x000562000c1e1500 */
[----:B------:R-:W-:Y:S01]  /*0b10*/  @!P1 IMAD.WIDE.U32 R20, R19, 0x2, R20 ;  /* 0x0000000213149825 */ /* 0x000fe200078e0014 */
[----:B------:R-:W-:-:S03]  /*0b20*/  PRMT R18, RZ, 0x7610, R18 ;  /* 0x00007610ff127816 */ /* 0x000fc60000000012 */
[----:B0-----:R-:W-:Y:S01]  /*0b30*/  @!P1 IMAD.WIDE.U32 R16, R19, 0x2, R16 ;  /* 0x0000000213109825 */ /* 0x001fe200078e0010 */
[----:B--2---:R-:W0:Y:S01]  /*0b40*/  @!P0 LDC.64 R12, c[0x0][0x230] ;  /* 0x00008c00ff0c8b82 */ /* 0x004e220000000a00 */
[----:B------:R-:W-:Y:S01]  /*0b50*/  PRMT R19, RZ, 0x7610, R19 ;  /* 0x00007610ff137816 */ /* 0x000fe20000000013 */
[----:B------:R-:W5:Y:S01]  /*0b60*/  @!P1 LDG.E.U16 R18, desc[UR4][R20.64] ;  /* 0x0000000414129981 */ /* 0x000f62000c1e1500 */
[----:B------:R-:W-:-:S04]  /*0b70*/  @!P2 IADD3 R23, R23, 0x80, RZ ;  /* 0x000000801717a810 */ /* 0x000fc80007ffe0ff */
[----:B------:R2:W5:Y:S01]  /*0b80*/  @!P1 LDG.E.U16 R19, desc[UR4][R16.64] ;  /* 0x0000000410139981 */ /* 0x000562000c1e1500 */
[----:B------:R-:W-:Y:S02]  /*0b90*/  ISETP.GE.AND P1, PT, R23, R2, PT ;  /* 0x000000021700720c */ /* 0x000fe40003f26270 */
[----:B------:R-:W-:Y:S01]  /*0ba0*/  PRMT R25, RZ, 0x7610, R25 ;  /* 0x00007610ff197816 */ /* 0x000fe20000000019 */
[----:B-1----:R-:W-:-:S05]  /*0bb0*/  @!P2 IMAD.WIDE.U32 R14, R27, 0x2, R14 ;  /* 0x000000021b0ea825 */ /* 0x002fca00078e000e */
[----:B------:R0:W5:Y:S05]  /*0bc0*/  @!P2 LDG.E.U16 R25, desc[UR4][R14.64] ;  /* 0x000000040e19a981 */ /* 0x00016a000c1e1500 */
[----:B--2---:R-:W1:Y:S01]  /*0bd0*/  @!P1 LDC.64 R16, c[0x0][0x238] ;  /* 0x00008e00ff109b82 */ /* 0x004e620000000a00 */
[----:B0-----:R-:W-:-:S07]  /*0be0*/  @!P0 IMAD.WIDE.U32 R14, R22, 0x2, R12 ;  /* 0x00000002160e8825 */ /* 0x001fce00078e000c */
[----:B------:R-:W0:Y:S01]  /*0bf0*/  @!P0 LDC.64 R12, c[0x0][0x238] ;  /* 0x00008e00ff0c8b82 */ /* 0x000e220000000a00 */
[----:B------:R-:W-:Y:S02]  /*0c00*/  @!P1 IADD3 R23, R0, R23, RZ ;  /* 0x0000001700179210 */ /* 0x000fe40007ffe0ff */
[----:B------:R-:W-:Y:S02]  /*0c10*/  PRMT R26, RZ, 0x7610, R26 ;  /* 0x00007610ff1a7816 */ /* 0x000fe4000000001a */
[----:B------:R-:W-:-:S03]  /*0c20*/  PRMT R27, RZ, 0x7610, R27 ;  /* 0x00007610ff1b7816 */ /* 0x000fc6000000001b */
[----:B------:R-:W2:Y:S03]  /*0c30*/  @!P1 LDC.64 R20, c[0x0][0x230] ;  /* 0x00008c00ff149b82 */ /* 0x000ea60000000a00 */
[----:B------:R-:W5:Y:S01]  /*0c40*/  @!P0 LDG.E.U16 R27, desc[UR4][R14.64] ;  /* 0x000000040e1b8981 */ /* 0x000f62000c1e1500 */
[----:B-1----:R-:W-:-:S05]  /*0c50*/  @!P1 IMAD.WIDE.U32 R16, R23, 0x2, R16 ;  /* 0x0000000217109825 */ /* 0x002fca00078e0010 */
[----:B------:R-:W5:Y:S01]  /*0c60*/  @!P1 LDG.E.U16 R26, desc[UR4][R16.64] ;  /* 0x00000004101a9981 */ /* 0x000f62000c1e1500 */
[----:B0-----:R-:W-:Y:S01]  /*0c70*/  @!P0 IMAD.WIDE.U32 R12, R22, 0x2, R12 ;  /* 0x00000002160c8825 */ /* 0x001fe200078e000c */
        /* <DEDUP_REMOVED lines=21> */
.L_x_1773:
[----:B------:R-:W-:Y:S05]  /*0dd0*/  BSYNC B0 ;  /* 0x0000000000007941 */ /* 0x000fea0003800000 */
.L_x_1772:
        /* <DEDUP_REMOVED lines=14> */
.L_x_1775:
[----:B------:R-:W-:Y:S05]  /*0ec0*/  BSYNC B0 ;  /* 0x0000000000007941 */ /* 0x000fea0003800000 */
.L_x_1774:
[----:B-----5:R-:W0:Y:S01]  /*0ed0*/  @!P0 LDC.64 R4, c[0x0][0x228] ;  /* 0x00008a00ff048b82 */ /* 0x020e220000000a00 */
[C---:B------:R-:W-:Y:S01]  /*0ee0*/  IADD3 R15, R3.reuse, 0x100, RZ ;  /* 0x00000100030f7810 */ /* 0x040fe20007ffe0ff */
[----:B------:R-:W-:Y:S01]  /*0ef0*/  BSSY B0, `(.L_x_1776) ;  /* 0x000001b000007945 */ /* 0x000fe20003800000 */
[----:B------:R-:W-:Y:S02]  /*0f00*/  IADD3 R17, R3, 0x180, RZ ;  /* 0x0000018003117810 */ /* 0x000fe40007ffe0ff */
[-C--:B------:R-:W-:Y:S02]  /*0f10*/  ISETP.GE.AND P6, PT, R15, R2.reuse, PT ;  /* 0x000000020f00720c */ /* 0x080fe40003fc6270 */
[----:B------:R-:W-:Y:S02]  /*0f20*/  IADD3 R15, R3, 0x200, RZ ;  /* 0x00000200030f7810 */ /* 0x000fe40007ffe0ff */
[-C--:B------:R-:W-:Y:S02]  /*0f30*/  ISETP.GE.AND P5, PT, R17, R2.reuse, PT ;  /* 0x000000021100720c */ /* 0x080fe40003fa6270 */
[----:B------:R-:W-:-:S02]  /*0f40*/  ISETP.GE.AND P1, PT, R15, R2, PT ;  /* 0x000000020f00720c */ /* 0x000fc40003f26270 */
[C---:B------:R-:W-:Y:S02]  /*0f50*/  IADD3 R15, R3.reuse, 0x300, RZ ;  /* 0x00000300030f7810 */ /* 0x040fe40007ffe0ff */
[----:B------:R-:W-:Y:S02]  /*0f60*/  IADD3 R17, R3, 0x280, RZ ;  /* 0x0000028003117810 */ /* 0x000fe40007ffe0ff */
[-C--:B------:R-:W-:Y:S02]  /*0f70*/  ISETP.GE.AND P3, PT, R15, R2.reuse, PT ;  /* 0x000000020f00720c */ /* 0x080fe40003f66270 */
[----:B------:R-:W-:Y:S02]  /*0f80*/  ISETP.GE.AND P2, PT, R17, R2, PT ;  /* 0x000000021100720c */ /* 0x000fe40003f46270 */
[----:B------:R-:W-:Y:S02]  /*0f90*/  @!P0 IADD3 R15, R0, R3, RZ ;  /* 0x00000003000f8210 */ /* 0x000fe40007ffe0ff */
[----:B------:R-:W-:-:S03]  /*0fa0*/  IADD3 R17, R3, 0x380, RZ ;  /* 0x0000038003117810 */ /* 0x000fc60007ffe0ff */
[----:B0-----:R-:W-:Y:S01]  /*0fb0*/  @!P0 IMAD.WIDE.U32 R4, R15, 0x2, R4 ;  /* 0x000000020f048825 */ /* 0x001fe200078e0004 */
[----:B------:R-:W-:Y:S01]  /*0fc0*/  ISETP.GE.AND P4, PT, R17, R2, PT ;  /* 0x000000021100720c */ /* 0x000fe20003f86270 */
[----:B------:R-:W-:-:S12]  /*0fd0*/  @P6 BRA `(.L_x_1777) ;  /* 0x0000000000306947 */ /* 0x000fd80003800000 */
[----:B------:R-:W-:Y:S01]  /*0fe0*/  HADD2.F32 R7, -RZ, R7.H0_H0 ;  /* 0x20000007ff077230 */ /* 0x000fe20000004100 */
        /* <DEDUP_REMOVED lines=11> */
.L_x_1777:
[----:B------:R-:W-:Y:S05]  /*10a0*/  BSYNC B0 ;  /* 0x0000000000007941 */ /* 0x000fea0003800000 */
.L_x_1776:
[----:B------:R-:W-:Y:S04]  /*10b0*/  BSSY B0, `(.L_x_1778) ;  /* 0x000000e000007945 */ /* 0x000fe80003800000 */
[----:B------:R-:W-:Y:S05]  /*10c0*/  @P5 BRA `(.L_x_1779) ;  /* 0x0000000000305947 */ /* 0x000fea0003800000 */
[----:B------:R-:W-:Y:S01]  /*10d0*/  HADD2.F32 R9, -RZ, R9.H0_H0 ;  /* 0x20000009ff097230 */ /* 0x000fe20000004100 */
        /* <DEDUP_REMOVED lines=11> */
.L_x_1779:
[----:B------:R-:W-:Y:S05]  /*1190*/  BSYNC B0 ;  /* 0x0000000000007941 */ /* 0x000fea0003800000 */
.L_x_1778:
[----:B------:R-:W-:Y:S04]  /*11a0*/  BSSY B0, `(.L_x_1780) ;  /* 0x000000e000007945 */ /* 0x000fe80003800000 */
[----:B------:R-:W-:Y:S05]  /*11b0*/  @P1 BRA `(.L_x_1781) ;  /* 0x0000000000301947 */ /* 0x000fea0003800000 */
        /* <DEDUP_REMOVED lines=12> */
.L_x_1781:
[----:B------:R-:W-:Y:S05]  /*1280*/  BSYNC B0 ;  /* 0x0000000000007941 */ /* 0x000fea0003800000 */
.L_x_1780:
        /* <DEDUP_REMOVED lines=14> */
.L_x_1783:
[----:B------:R-:W-:Y:S05]  /*1370*/  BSYNC B0 ;  /* 0x0000000000007941 */ /* 0x000fea0003800000 */
.L_x_1782:
        /* <DEDUP_REMOVED lines=14> */
.L_x_1785:
[----:B------:R-:W-:Y:S05]  /*1460*/  BSYNC B0 ;  /* 0x0000000000007941 */ /* 0x000fea0003800000 */
.L_x_1784:
        /* <DEDUP_REMOVED lines=14> */
.L_x_1787:
[----:B------:R-:W-:Y:S05]  /*1550*/  BSYNC B0 ;  /* 0x0000000000007941 */ /* 0x000fea0003800000 */
.L_x_1786:
[----:B------:R-:W-:Y:S01]  /*1560*/  @!P0 MOV R3, R21 ;  /* 0x0000001500038202 */ /* 0x000fe20000000f00 */
[----:B------:R0:W-:Y:S01]  /*1570*/  @!P0 STG.E.U16 desc[UR4][R4.64], R12 ;  /* 0x0000000c04008986 */ /* 0x0001e2000c101504 */
[----:B------:R-:W-:Y:S04]  /*1580*/  BSSY B0, `(.L_x_1788) ;  /* 0x000002d000007945 */ /* 0x000fe80003800000 */
[----:B------:R-:W-:Y:S01]  /*1590*/  BSSY B1, `(.L_x_1789) ;  /* 0x0000025000017945 */ /* 0x000fe20003800000 */
[----:B------:R-:W-:-:S13]  /*15a0*/  ISETP.GE.AND P0, PT, R3, R2, PT ;  /* 0x000000020300720c */ /* 0x000fda0003f06270 */
[----:B0-----:R-:W-:Y:S05]  /*15b0*/  @P0 BRA `(.L_x_1790) ;  /* 0x0000000000300947 */ /* 0x001fea0003800000 */
[----:B------:R-:W0:Y:S01]  /*15c0*/  LDC.64 R4, c[0x0][0x228] ;  /* 0x00008a00ff047b82 */ /* 0x000e220000000a00 */
[----:B------:R-:W-:Y:S02]  /*15d0*/  IADD3 R15, R0, R3, RZ ;  /* 0x00000003000f7210 */ /* 0x000fe40007ffe0ff */
[----:B------:R-:W-:-:S04]  /*15e0*/  IADD3 R3, R3, 0x80, RZ ;  /* 0x0000008003037810 */ /* 0x000fc80007ffe0ff */
        /* <DEDUP_REMOVED lines=9> */
.L_x_1790:
[----:B------:R-:W-:-:S13]  /*1680*/  ISETP.GE.AND P0, PT, R3, R2, PT ;  /* 0x000000020300720c */ /* 0x000fda0003f06270 */
[----:B------:R-:W-:Y:S05]  /*1690*/  @P0 BRA `(.L_x_1792) ;  /* 0x0000000000300947 */ /* 0x000fea0003800000 */
[----:B0-----:R-:W0:Y:S01]  /*16a0*/  LDC.64 R4, c[0x0][0x228] ;  /* 0x00008a00ff047b82 */ /* 0x001e220000000a00 */
[----:B------:R-:W-:Y:S02]  /*16b0*/  IADD3 R13, R0, R3, RZ ;  /* 0x00000003000d7210 */ /* 0x000fe40007ffe0ff */
[----:B------:R-:W-:-:S03]  /*16c0*/  IADD3 R3, R3, 0x80, RZ ;  /* 0x0000008003037810 */ /* 0x000fc60007ffe0ff */
[----:B0-----:R-:W-:-:S05]  /*16d0*/  IMAD.WIDE.U32 R4, R13, 0x2, R4 ;  /* 0x000000020d047825 */ /* 0x001fca00078e0004 */
[----:B------:R1:W-:Y:S02]  /*16e0*/  STG.E.U16 desc[UR4][R4.64], R7 ;  /* 0x0000000704007986 */ /* 0x0003e4000c101504 */
.L_x_1791:
[----:B------:R-:W-:-:S13]  /*16f0*/  ISETP.GE.AND P0, PT, R3, R2, PT ;  /* 0x000000020300720c */ /* 0x000fda0003f06270 */
[----:B------:R-:W-:Y:S05]  /*1700*/  @P0 BRA `(.L_x_1793) ;  /* 0x0000000000340947 */ /* 0x000fea0003800000 */
[----:B01----:R-:W0:Y:S01]  /*1710*/  LDC.64 R4, c[0x0][0x228] ;  /* 0x00008a00ff047b82 */ /* 0x003e220000000a00 */
[----:B------:R-:W-:Y:S02]  /*1720*/  IADD3 R7, R0, R3, RZ ;  /* 0x0000000300077210 */ /* 0x000fe40007ffe0ff */
[----:B------:R-:W-:-:S03]  /*1730*/  IADD3 R3, R3, 0x80, RZ ;  /* 0x0000008003037810 */ /* 0x000fc60007ffe0ff */
[----:B0-----:R-:W-:-:S05]  /*1740*/  IMAD.WIDE.U32 R4, R7, 0x2, R4 ;  /* 0x0000000207047825 */ /* 0x001fca00078e0004 */
[----:B------:R1:W-:Y:S02]  /*1750*/  STG.E.U16 desc[UR4][R4.64], R8 ;  /* 0x0000000804007986 */ /* 0x0003e4000c101504 */
.L_x_1792:
[----:B------:R-:W-:-:S13]  /*1760*/  ISETP.GE.AND P0, PT, R3, R2, PT ;  /* 0x000000020300720c */ /* 0x000fda0003f06270 */
[----:B------:R-:W-:Y:S05]  /*1770*/  @P0 BREAK B1 ;  /* 0x0000000000010942 */ /* 0x000fea0003800000 */
[----:B------:R-:W-:Y:S05]  /*1780*/  @P0 BRA `(.L_x_1794) ;  /* 0x0000000000300947 */ /* 0x000fea0003800000 */
[----:B01----:R-:W0:Y:S01]  /*1790*/  LDC.64 R4, c[0x0][0x228] ;  /* 0x00008a00ff047b82 */ /* 0x003e220000000a00 */
[----:B------:R-:W-:Y:S02]  /*17a0*/  IADD3 R7, R0, R3, RZ ;  /* 0x0000000300077210 */ /* 0x000fe40007ffe0ff */
[----:B------:R-:W-:-:S03]  /*17b0*/  IADD3 R3, R3, 0x80, RZ ;  /* 0x0000008003037810 */ /* 0x000fc60007ffe0ff */
[----:B0-----:R-:W-:-:S05]  /*17c0*/  IMAD.WIDE.U32 R4, R7, 0x2, R4 ;  /* 0x0000000207047825 */ /* 0x001fca00078e0004 */
[----:B------:R2:W-:Y:S02]  /*17d0*/  STG.E.U16 desc[UR4][R4.64], R9 ;  /* 0x0000000904007986 */ /* 0x0005e4000c101504 */
.L_x_1793:
[----:B------:R-:W-:Y:S05]  /*17e0*/  BSYNC B1 ;  /* 0x0000000000017941 */ /* 0x000fea0003800000 */
.L_x_1789:
[----:B------:R-:W-:-:S13]  /*17f0*/  ISETP.GE.AND P0, PT, R3, R2, PT ;  /* 0x000000020300720c */ /* 0x000fda0003f06270 */
[----:B012---:R-:W0:Y:S01]  /*1800*/  @!P0 LDC.64 R4, c[0x0][0x228] ;  /* 0x00008a00ff048b82 */ /* 0x007e220000000a00 */
[----:B------:R-:W-:Y:S02]  /*1810*/  @!P0 IADD3 R7, R0, R3, RZ ;  /* 0x0000000300078210 */ /* 0x000fe40007ffe0ff */
[----:B------:R-:W-:-:S03]  /*1820*/  @!P0 IADD3 R3, R3, 0x80, RZ ;  /* 0x0000008003038810 */ /* 0x000fc60007ffe0ff */
[----:B0-----:R-:W-:-:S05]  /*1830*/  @!P0 IMAD.WIDE.U32 R4, R7, 0x2, R4 ;  /* 0x0000000207048825 */ /* 0x001fca00078e0004 */
[----:B------:R2:W-:Y:S02]  /*1840*/  @!P0 STG.E.U16 desc[UR4][R4.64], R10 ;  /* 0x0000000a04008986 */ /* 0x0005e4000c101504 */
.L_x_1794:
[----:B------:R-:W-:Y:S05]  /*1850*/  BSYNC B0 ;  /* 0x0000000000007941 */ /* 0x000fea0003800000 */
.L_x_1788:
        /* <DEDUP_REMOVED lines=8> */
.L_x_1795:
        /* <DEDUP_REMOVED lines=10> */
.L_x_7915:


//--------------------- .text._ZN2at6native29vectorized_elementwise_kernelILi4EZZZNS0_65_GLOBAL__N__cd49fe81_27_ActivationSoftplusKernel_cu_f5210f67_354524softplus_backward_kernelERNS_18TensorIteratorBaseERKN3c106ScalarES8_ENKUlvE_clEvENKUlvE1_clEvEUlNS5_4HalfESB_E_St5arrayIPcLm3EEEEviT0_T1_ --------------------------
	.section	.text._ZN2at6native29vectorized_elementwise_kernelILi4EZZZNS0_65_GLOBAL__N__cd49fe81_27_ActivationSoftplusKernel_cu_f5210f67_354524softplus_backward_kernelERNS_18TensorIteratorBaseERKN3c106ScalarES8_ENKUlvE_clEvENKUlvE1_clEvEUlNS5_4HalfESB_E_St5arrayIPcLm3EEEEviT0_T1_,"ax",@progbits
	.align	128
        .global         _ZN2at6native29vectorized_elementwise_kernelILi4EZZZNS0_65_GLOBAL__N__cd49fe81_27_ActivationSoftplusKernel_cu_f5210f67_354524softplus_backward_kernelERNS_18TensorIteratorBaseERKN3c106ScalarES8_ENKUlvE_clEvENKUlvE1_clEvEUlNS5_4HalfESB_E_St5arrayIPcLm3EEEEviT0_T1_
        .type           _ZN2at6native29vectorized_elementwise_kernelILi4EZZZNS0_65_GLOBAL__N__cd49fe81_27_ActivationSoftplusKernel_cu_f5210f67_354524softplus_backward_kernelERNS_18TensorIteratorBaseERKN3c106ScalarES8_ENKUlvE_clEvENKUlvE1_clEvEUlNS5_4HalfESB_E_St5arrayIPcLm3EEEEviT0_T1_,@function
        .size           _ZN2at6native29vectorized_elementwise_kernelILi4EZZZNS0_65_GLOBAL__N__cd49fe81_27_ActivationSoftplusKernel_cu_f5210f67_354524softplus_backward_kernelERNS_18TensorIteratorBaseERKN3c106ScalarES8_ENKUlvE_clEvENKUlvE1_clEvEUlNS5_4HalfESB_E_St5arrayIPcLm3EEEEviT0_T1_,(.L_x_7916 - _ZN2at6native29vectorized_elementwise_kernelILi4EZZZNS0_65_GLOBAL__N__cd49fe81_27_ActivationSoftplusKernel_cu_f5210f67_354524softplus_backward_kernelERNS_18TensorIteratorBaseERKN3c106ScalarES8_ENKUlvE_clEvENKUlvE1_clEvEUlNS5_4HalfESB_E_St5arrayIPcLm3EEEEviT0_T1_)
        .other          _ZN2at6native29vectorized_elementwise_kernelILi4EZZZNS0_65_GLOBAL__N__cd49fe81_27_ActivationSoftplusKernel_cu_f5210f67_354524softplus_backward_kernelERNS_18TensorIteratorBaseERKN3c106ScalarES8_ENKUlvE_clEvENKUlvE1_clEvEUlNS5_4HalfESB_E_St5arrayIPcLm3EEEEviT0_T1_,@"STO_CUDA_ENTRY STV_DEFAULT"
_ZN2at6native29vectorized_elementwise_kernelILi4EZZZNS0_65_GLOBAL__N__cd49fe81_27_ActivationSoftplusKernel_cu_f5210f67_354524softplus_backward_kernelERNS_18TensorIteratorBaseERKN3c106ScalarES8_ENKUlvE_clEvENKUlvE1_clEvEUlNS5_4HalfESB_E_St5arrayIPcLm3EEEEviT0_T1_:
.text._ZN2at6native29vectorized_elementwise_kernelILi4EZZZNS0_65_GLOBAL__N__cd49fe81_27_ActivationSoftplusKernel_cu_f5210f67_354524softplus_backward_kernelERNS_18TensorIteratorBaseERKN3c106ScalarES8_ENKUlvE_clEvENKUlvE1_clEvEUlNS5_4HalfESB_E_St5arrayIPcLm3EEEEviT0_T1_:
        /* <DEDUP_REMOVED lines=14> */
[----:B------:R-:W3:Y:S01]  /*00e0*/  LDG.E.64 R10, desc[UR4][R14.64] ;  /* 0x000000040e0a7981 */ /* 0x000ee2000c1e1b00 */
[----:B--2---:R-:W-:-:S03]  /*00f0*/  IMAD.WIDE R4, R0, 0x2, R4 ;  /* 0x0000000200047825 */ /* 0x004fc600078e0204 */
[----:B------:R-:W2:Y:S01]  /*0100*/  LDG.E.64 R2, desc[UR4][R14.64+0x400] ;  /* 0x000400040e027981 */ /* 0x000ea2000c1e1b00 */
[----:B------:R-:W-:-:S05]  /*0110*/  IMAD.WIDE.U32 R12, R8, 0x8, R4 ;  /* 0x00000008080c7825 */ /* 0x000fca00078e0004 */
[----:B------:R-:W4:Y:S04]  /*0120*/  LDG.E.64 R6, desc[UR4][R12.64] ;  /* 0x000000040c067981 */ /* 0x000f28000c1e1b00 */
[----:B------:R2:W5:Y:S01]  /*0130*/  LDG.E.64 R4, desc[UR4][R12.64+0x400] ;  /* 0x000400040c047981 */ /* 0x000562000c1e1b00 */
[--C-:B---3--:R-:W-:Y:S02]  /*0140*/  HADD2.F32 R9, -RZ, R10.reuse.H0_H0 ;  /* 0x2000000aff097230 */ /* 0x108fe40000004100 */
[----:B------:R-:W-:Y:S02]  /*0150*/  HADD2.F32 R10, -RZ, R10.H1_H1 ;  /* 0x3000000aff0a7230 */ /* 0x000fe40000004100 */
[--C-:B--2---:R-:W-:Y:S02]  /*0160*/  HADD2.F32 R13, -RZ, R2.reuse.H0_H0 ;  /* 0x20000002ff0d7230 */ /* 0x104fe40000004100 */
[----:B------:R-:W-:Y:S01]  /*0170*/  FMUL.FTZ R9, R9, UR6 ;  /* 0x0000000609097c20 */ /* 0x000fe20008410000 */
[----:B------:R-:W-:-:S02]  /*0180*/  HADD2.F32 R2, -RZ, R2.H1_H1 ;  /* 0x30000002ff027230 */ /* 0x000fc40000004100 */
[----:B------:R-:W-:Y:S01]  /*0190*/  FMUL.FTZ R16, R10, UR6 ;  /* 0x000000060a107c20 */ /* 0x000fe20008410000 */
[--C-:B------:R-:W-:Y:S02]  /*01a0*/  HADD2.F32 R14, -RZ, R3.reuse.H0_H0 ;  /* 0x20000003ff0e7230 */ /* 0x100fe40000004100 */
[----:B------:R-:W-:Y:S01]  /*01b0*/  FMUL.FTZ R13, R13, UR6 ;  /* 0x000000060d0d7c20 */ /* 0x000fe20008410000 */
[----:B------:R-:W-:Y:S01]  /*01c0*/  FSETP.GT.FTZ.AND P6, PT, R9, UR7, PT ;  /* 0x0000000709007c0b */ /* 0x000fe2000bfd4000 */
[----:B------:R-:W-:Y:S01]  /*01d0*/  HADD2.F32 R3, -RZ, R3.H1_H1 ;  /* 0x30000003ff037230 */ /* 0x000fe20000004100 */
[----:B------:R-:W-:Y:S01]  /*01e0*/  FSETP.GT.FTZ.AND P5, PT, R16, UR7, PT ;  /* 0x0000000710007c0b */ /* 0x000fe2000bfb4000 */
[----:B------:R-:W-:Y:S01]  /*01f0*/  FMUL.FTZ R14, R14, UR6 ;  /* 0x000000060e0e7c20 */ /* 0x000fe20008410000 */
[----:B------:R-:W-:Y:S02]  /*0200*/  FSETP.GT.FTZ.AND P2, PT, R13, UR7, PT ;  /* 0x000000070d007c0b */ /* 0x000fe4000bf54000 */
[----:B------:R-:W-:-:S02]  /*0210*/  FMUL.FTZ R3, R3, UR6 ;  /* 0x0000000603037c20 */ /* 0x000fc40008410000 */
[----:B------:R-:W-:-:S05]  /*0220*/  FSETP.GT.FTZ.AND P0, PT, R14, UR7, PT ;  /* 0x000000070e007c0b */ /* 0x000fca000bf14000 */
[----:B------:R-:W-:Y:S01]  /*0230*/  @!P6 FMUL.FTZ R10, R9, 1.4426950216293334961 ;  /* 0x3fb8aa3b090ae820 */ /* 0x000fe20000410000 */
[--C-:B------:R-:W-:Y:S02]  /*0240*/  HADD2.F32 R9, -RZ, R11.reuse.H0_H0 ;  /* 0x2000000bff097230 */ /* 0x100fe40000004100 */
[----:B------:R-:W-:Y:S01]  /*0250*/  @!P5 FMUL.FTZ R19, R16, 1.4426950216293334961 ;  /* 0x3fb8aa3b1013d820 */ /* 0x000fe20000410000 */
[----:B------:R-:W-:Y:S02]  /*0260*/  HADD2.F32 R11, -RZ, R11.H1_H1 ;  /* 0x3000000bff0b7230 */ /* 0x000fe40000004100 */
[--C-:B----4-:R-:W-:Y:S01]  /*0270*/  HADD2.F32 R16, -RZ, R7.reuse.H0_H0 ;  /* 0x20000007ff107230 */ /* 0x110fe20000004100 */
[----:B------:R-:W0:Y:S01]  /*0280*/  @!P6 MUFU.EX2 R10, R10 ;  /* 0x0000000a000ae308 */ /* 0x000e220000000800 */
[----:B------:R-:W-:Y:S01]  /*0290*/  FMUL.FTZ R12, R9, UR6 ;  /* 0x00000006090c7c20 */ /* 0x000fe20008410000 */
[----:B------:R-:W-:Y:S01]  /*02a0*/  FMUL.FTZ R11, R11, UR6 ;  /* 0x000000060b0b7c20 */ /* 0x000fe20008410000 */
[----:B------:R-:W-:-:S03]  /*02b0*/  HADD2.F32 R7, -RZ, R7.H1_H1 ;  /* 0x30000007ff077230 */ /* 0x000fc60000004100 */
[----:B------:R-:W-:Y:S02]  /*02c0*/  FSETP.GT.FTZ.AND P4, PT, R12, UR7, PT ;  /* 0x000000070c007c0b */ /* 0x000fe4000bf94000 */
[----:B------:R-:W-:Y:S01]  /*02d0*/  FSETP.GT.FTZ.AND P3, PT, R11, UR7, PT ;  /* 0x000000070b007c0b */ /* 0x000fe2000bf74000 */
[----:B------:R-:W1:Y:S01]  /*02e0*/  @!P5 MUFU.EX2 R19, R19 ;  /* 0x000000130013d308 */ /* 0x000e620000000800 */
[----:B0-----:R-:W-:-:S09]  /*02f0*/  @!P6 FADD.FTZ R9, R10, 1 ;  /* 0x3f8000000a09e421 */ /* 0x001fd20000010000 */
[----:B------:R-:W-:Y:S01]  /*0300*/  @!P4 FMUL.FTZ R21, R12, 1.4426950216293334961 ;  /* 0x3fb8aa3b0c15c820 */ /* 0x000fe20000410000 */
[----:B------:R-:W-:Y:S01]  /*0310*/  FMUL.FTZ R12, R2, UR6 ;  /* 0x00000006020c7c20 */ /* 0x000fe20008410000 */
[----:B------:R0:W2:Y:S01]  /*0320*/  @!P6 MUFU.RCP R15, R9 ;  /* 0x00000009000fe308 */ /* 0x0000a20000001000 */
[----:B------:R-:W-:Y:S01]  /*0330*/  @!P2 FMUL.FTZ R2, R13, 1.4426950216293334961 ;  /* 0x3fb8aa3b0d02a820 */ /* 0x000fe20000410000 */
[----:B------:R-:W-:Y:S01]  /*0340*/  @!P3 FMUL.FTZ R18, R11, 1.4426950216293334961 ;  /* 0x3fb8aa3b0b12b820 */ /* 0x000fe20000410000 */
[----:B------:R-:W-:Y:S01]  /*0350*/  @!P0 FMUL.FTZ R13, R14, 1.4426950216293334961 ;  /* 0x3fb8aa3b0e0d8820 */ /* 0x000fe20000410000 */
[----:B------:R-:W-:Y:S01]  /*0360*/  FSETP.GT.FTZ.AND P1, PT, R12, UR7, PT ;  /* 0x000000070c007c0b */ /* 0x000fe2000bf34000 */
[----:B-1----:R-:W-:-:S03]  /*0370*/  @!P5 FADD.FTZ R20, R19, 1 ;  /* 0x3f8000001314d421 */ /* 0x002fc60000010000 */
[----:B------:R-:W1:Y:S01]  /*0380*/  @!P4 MUFU.EX2 R21, R21 ;  /* 0x000000150015c308 */ /* 0x000e620000000800 */
[--C-:B0-----:R-:W-:Y:S02]  /*0390*/  HADD2.F32 R9, -RZ, R6.reuse.H0_H0 ;  /* 0x20000006ff097230 */ /* 0x101fe40000004100 */
        /* <DEDUP_REMOVED lines=27> */
[--C-:B-----5:R-:W-:Y:S02]  /*0550*/  HADD2.F32 R19, -RZ, R4.reuse.H0_H0 ;  /* 0x20000004ff137230 */ /* 0x120fe40000004100 */
[----:B------:R-:W-:Y:S02]  /*0560*/  HADD2.F32 R20, -RZ, R4.H1_H1 ;  /* 0x30000004ff147230 */ /* 0x000fe40000004100 */
[--C-:B------:R-:W-:Y:S02]  /*0570*/  HADD2.F32 R4, -RZ, R5.reuse.H0_H0 ;  /* 0x20000005ff047230 */ /* 0x100fe40000004100 */
[----:B------:R-:W-:Y:S01]  /*0580*/  @!P2 FMUL.FTZ R10, R19, R10 ;  /* 0x0000000a130aa220 */ /* 0x000fe20000410000 */
[----:B------:R-:W1:Y:S01]  /*0590*/  @!P2 MUFU.RCP R11, R11 ;  /* 0x0000000b000ba308 */ /* 0x000e620000001000 */
[----:B------:R-:W-:-:S02]  /*05a0*/  HADD2.F32 R5, -RZ, R5.H1_H1 ;  /* 0x30000005ff057230 */ /* 0x000fc40000004100 */
[----:B------:R-:W-:Y:S01]  /*05b0*/  @!P1 FMUL.FTZ R15, R20, R15 ;  /* 0x0000000f140f9220 */ /* 0x000fe20000410000 */
[----:B------:R-:W-:Y:S01]  /*05c0*/  @!P0 FMUL.FTZ R0, R4, R13 ;  /* 0x0000000d04008220 */ /* 0x000fe20000410000 */
[----:B0-----:R-:W-:Y:S01]  /*05d0*/  @!P4 FMUL.FTZ R16, R21, R22 ;  /* 0x000000161510c220 */ /* 0x001fe20000410000 */
[----:B------:R-:W-:Y:S01]  /*05e0*/  F2FP.F16.F32.PACK_AB R6, R6, R9 ;  /* 0x000000090606723e */ /* 0x000fe200000000ff */
[----:B------:R-:W-:Y:S01]  /*05f0*/  @!P6 FMUL.FTZ R13, R5, R12 ;  /* 0x0000000c050de220 */ /* 0x000fe20000410000 */
[----:B------:R-:W0:Y:S01]  /*0600*/  @!P1 MUFU.RCP R14, R14 ;  /* 0x0000000e000e9308 */ /* 0x000e220000001000 */
[----:B--2---:R-:W-:-:S05]  /*0610*/  @!P3 FMUL.FTZ R7, R24, R23 ;  /* 0x000000171807b220 */ /* 0x004fca0000410000 */
[----:B------:R-:W-:Y:S02]  /*0620*/  F2FP.F16.F32.PACK_AB R7, R7, R16 ;  /* 0x000000100707723e */ /* 0x000fe400000000ff */
[----:B------:R-:W2:Y:S01]  /*0630*/  @!P0 MUFU.RCP R17, R17 ;  /* 0x0000001100118308 */ /* 0x000ea20000001000 */
[----:B-1----:R-:W-:Y:S02]  /*0640*/  @!P2 FMUL.FTZ R19, R10, R11 ;  /* 0x0000000b0a13a220 */ /* 0x002fe40000410000 */
[----:B------:R-:W-:Y:S05]  /*0650*/  STG.E.64 desc[UR4][R2.64], R6 ;  /* 0x0000000602007986 */ /* 0x000fea000c101b04 */
[----:B------:R-:W1:Y:S01]  /*0660*/  @!P6 MUFU.RCP R18, R25 ;  /* 0x000000190012e308 */ /* 0x000e620000001000 */
[----:B0-----:R-:W-:-:S05]  /*0670*/  @!P1 FMUL.FTZ R20, R15, R14 ;  /* 0x0000000e0f149220 */ /* 0x001fca0000410000 */
[----:B------:R-:W-:Y:S01]  /*0680*/  F2FP.F16.F32.PACK_AB R20, R20, R19 ;  /* 0x000000131414723e */ /* 0x000fe200000000ff */
[----:B--2---:R-:W-:Y:S01]  /*0690*/  @!P0 FMUL.FTZ R4, R0, R17 ;  /* 0x0000001100048220 */ /* 0x004fe20000410000 */
[----:B-1----:R-:W-:-:S05]  /*06a0*/  @!P6 FMUL.FTZ R5, R13, R18 ;  /* 0x000000120d05e220 */ /* 0x002fca0000410000 */
[----:B------:R-:W-:-:S05]  /*06b0*/  F2FP.F16.F32.PACK_AB R21, R5, R4 ;  /* 0x000000040515723e */ /* 0x000fca00000000ff */
[----:B------:R-:W-:Y:S01]  /*06c0*/  STG.E.64 desc[UR4][R2.64+0x400], R20 ;  /* 0x0004001402007986 */ /* 0x000fe2000c101b04 */
[----:B------:R-:W-:Y:S05]  /*06d0*/  EXIT ;  /* 0x000000000000794d */ /* 0x000fea0003800000 */
.L_x_1796:
        /* <DEDUP_REMOVED lines=105> */
.L_x_1798:
[----:B------:R-:W-:Y:S05]  /*0d70*/  BSYNC B0 ;  /* 0x0000000000007941 */ /* 0x000fea0003800000 */
.L_x_1797:
        /* <DEDUP_REMOVED lines=14> */
.L_x_1800:
[----:B------:R-:W-:Y:S05]  /*0e60*/  BSYNC B0 ;  /* 0x0000000000007941 */ /* 0x000fea0003800000 */
.L_x_1799:
        /* <DEDUP_REMOVED lines=29> */
.L_x_1802:
[----:B------:R-:W-:Y:S05]  /*1040*/  BSYNC B0 ;  /* 0x0000000000007941 */ /* 0x000fea0003800000 */
.L_x_1801:
        /* <DEDUP_REMOVED lines=14> */
.L_x_1804:
[----:B------:R-:W-:Y:S05]  /*1130*/  BSYNC B0 ;  /* 0x0000000000007941 */ /* 0x000fea0003800000 */
.L_x_1803:
        /* <DEDUP_REMOVED lines=14> */
.L_x_1806:
[----:B------:R-:W-:Y:S05]  /*1220*/  BSYNC B0 ;  /* 0x0000000000007941 */ /* 0x000fea0003800000 */
.L_x_1805:
        /* <DEDUP_REMOVED lines=14> */
.L_x_1808:
[----:B------:R-:W-:Y:S05]  /*1310*/  BSYNC B0 ;  /* 0x0000000000007941 */ /* 0x000fea0003800000 */
.L_x_1807:
        /* <DEDUP_REMOVED lines=14> */
.L_x_1810:
[----:B------:R-:W-:Y:S05]  /*1400*/  BSYNC B0 ;  /* 0x0000000000007941 */ /* 0x000fea0003800000 */
.L_x_1809:
        /* <DEDUP_REMOVED lines=14> */
.L_x_1812:
[----:B------:R-:W-:Y:S05]  /*14f0*/  BSYNC B0 ;  /* 0x0000000000007941 */ /* 0x000fea0003800000 */
.L_x_1811:
        /* <DEDUP_REMOVED lines=18> */
.L_x_1815:
[----:B------:R-:W-:-:S13]  /*1620*/  ISETP.GE.AND P0, PT, R3, R2, PT ;  /* 0x000000020300720c */ /* 0x000fda0003f06270 */
[----:B------:R-:W-:Y:S05]  /*1630*/  @P0 BRA `(.L_x_1817) ;  /* 0x0000000000300947 */ /* 0x000fea0003800000 */
[----:B0-----:R-:W0:Y:S01]  /*1640*/  LDC.64 R4, c[0x0][0x228] ;  /* 0x00008a00ff047b82 */ /* 0x001e220000000a00 */
[----:B------:R-:W-:Y:S02]  /*1650*/  IADD3 R13, R0, R3, RZ ;  /* 0x00000003000d7210 */ /* 0x000fe40007ffe0ff */
[----:B------:R-:W-:-:S03]  /*1660*/  IADD3 R3, R3, 0x80, RZ ;  /* 0x0000008003037810 */ /* 0x000fc60007ffe0ff */
[----:B0-----:R-:W-:-:S05]  /*1670*/  IMAD.WIDE.U32 R4, R13, 0x2, R4 ;  /* 0x000000020d047825 */ /* 0x001fca00078e0004 */
[----:B------:R1:W-:Y:S02]  /*1680*/  STG.E.U16 desc[UR4][R4.64], R7 ;  /* 0x0000000704007986 */ /* 0x0003e4000c101504 */
.L_x_1816:
[----:B------:R-:W-:-:S13]  /*1690*/  ISETP.GE.AND P0, PT, R3, R2, PT ;  /* 0x000000020300720c */ /* 0x000fda0003f06270 */
[----:B------:R-:W-:Y:S05]  /*16a0*/  @P0 BRA `(.L_x_1818) ;  /* 0x0000000000340947 */ /* 0x000fea0003800000 */
[----:B01----:R-:W0:Y:S01]  /*16b0*/  LDC.64 R4, c[0x0][0x228] ;  /* 0x00008a00ff047b82 */ /* 0x003e220000000a00 */
[----:B------:R-:W-:Y:S02]  /*16c0*/  IADD3 R7, R0, R3, RZ ;  /* 0x0000000300077210 */ /* 0x000fe40007ffe0ff */
[----:B------:R-:W-:-:S03]  /*16d0*/  IADD3 R3, R3, 0x80, RZ ;  /* 0x0000008003037810 */ /* 0x000fc60007ffe0ff */
[----:B0-----:R-:W-:-:S05]  /*16e0*/  IMAD.WIDE.U32 R4, R7, 0x2, R4 ;  /* 0x0000000207047825 */ /* 0x001fca00078e0004 */
[----:B------:R1:W-:Y:S02]  /*16f0*/  STG.E.U16 desc[UR4][R4.64], R8 ;  /* 0x0000000804007986 */ /* 0x0003e4000c101504 */
.L_x_1817:
        /* <DEDUP_REMOVED lines=8> */
.L_x_1818:
[----:B------:R-:W-:Y:S05]  /*1780*/  BSYNC B1 ;  /* 0x0000000000017941 */ /* 0x000fea0003800000 */
.L_x_1814:
[----:B------:R-:W-:-:S13]  /*1790*/  ISETP.GE.AND P0, PT, R3, R2, PT ;  /* 0x000000020300720c */ /* 0x000fda0003f06270 */
[----:B012---:R-:W0:Y:S01]  /*17a0*/  @!P0 LDC.64 R4, c[0x0][0x228] ;  /* 0x00008a00ff048b82 */ /* 0x007e220000000a00 */
[----:B------:R-:W-:Y:S02]  /*17b0*/  @!P0 IADD3 R7, R0, R3, RZ ;  /* 0x0000000300078210 */ /* 0x000fe40007ffe0ff */
[----:B------:R-:W-:-:S03]  /*17c0*/  @!P0 IADD3 R3, R3, 0x80, RZ ;  /* 0x0000008003038810 */ /* 0x000fc60007ffe0ff */
[----:B0-----:R-:W-:-:S05]  /*17d0*/  @!P0 IMAD.WIDE.U32 R4, R7, 0x2, R4 ;  /* 0x0000000207048825 */ /* 0x001fca00078e0004 */
[----:B------:R2:W-:Y:S02]  /*17e0*/  @!P0 STG.E.U16 desc[UR4][R4.64], R10 ;  /* 0x0000000a04008986 */ /* 0x0005e4000c101504 */
.L_x_1819:
[----:B------:R-:W-:Y:S05]  /*17f0*/  BSYNC B0 ;  /* 0x0000000000007941 */ /* 0x000fea0003800000 */
.L_x_1813:
        /* <DEDUP_REMOVED lines=8> */
.L_x_1820:
        /* <DEDUP_REMOVED lines=16> */
.L_x_7916:


//--------------------- .text._ZN2at6native29vectorized_elementwise_kernelILi8EZZZNS0_65_GLOBAL__N__cd49fe81_27_ActivationSoftplusKernel_cu_f5210f67_354524softplus_backward_kernelERNS_18TensorIteratorBaseERKN3c106ScalarES8_ENKUlvE_clEvENKUlvE1_clEvEUlNS5_4HalfESB_E_St5arrayIPcLm3EEEEviT0_T1_ --------------------------
	.section	.text._ZN2at6native29vectorized_elementwise_kernelILi8EZZZNS0_65_GLOBAL__N__cd49fe81_27_ActivationSoftplusKernel_cu_f5210f67_354524softplus_backward_kernelERNS_18TensorIteratorBaseERKN3c106ScalarES8_ENKUlvE_clEvENKUlvE1_clEvEUlNS5_4HalfESB_E_St5arrayIPcLm3EEEEviT0_T1_,"ax",@progbits
	.align	128
        .global         _ZN2at6native29vectorized_elementwise_kernelILi8EZZZNS0_65_GLOBAL__N__cd49fe81_27_ActivationSoftplusKernel_cu_f5210f67_354524softplus_backward_kernelERNS_18TensorIteratorBaseERKN3c106ScalarES8_ENKUlvE_clEvENKUlvE1_clEvEUlNS5_4HalfESB_E_St5arrayIPcLm3EEEEviT0_T1_
        .type           _ZN2at6native29vectorized_elementwise_kernelILi8EZZZNS0_65_GLOBAL__N__cd49fe81_27_ActivationSoftplusKernel_cu_f5210f67_354524softplus_backward_kernelERNS_18TensorIteratorBaseERKN3c106ScalarES8_ENKUlvE_clEvENKUlvE1_clEvEUlNS5_4HalfESB_E_St5arrayIPcLm3EEEEviT0_T1_,@function
        .size           _ZN2at6native29vectorized_elementwise_kernelILi8EZZZNS0_65_GLOBAL__N__cd49fe81_27_ActivationSoftplusKernel_cu_f5210f67_354524softplus_backward_kernelERNS_18TensorIteratorBaseERKN3c106ScalarES8_ENKUlvE_clEvENKUlvE1_clEvEUlNS5_4HalfESB_E_St5arrayIPcLm3EEEEviT0_T1_,(.L_x_7917 - _ZN2at6native29vectorized_elementwise_kernelILi8EZZZNS0_65_GLOBAL__N__cd49fe81_27_ActivationSoftplusKernel_cu_f5210f67_354524softplus_backward_kernelERNS_18TensorIteratorBaseERKN3c106ScalarES8_ENKUlvE_clEvENKUlvE1_clEvEUlNS5_4HalfESB_E_St5arrayIPcLm3EEEEviT0_T1_)
        .other          _ZN2at6native29vectorized_elementwise_kernelILi8EZZZNS0_65_GLOBAL__N__cd49fe81_27_ActivationSoftplusKernel_cu_f5210f67_354524softplus_backward_kernelERNS_18TensorIteratorBaseERKN3c106ScalarES8_ENKUlvE_clEvENKUlvE1_clEvEUlNS5_4HalfESB_E_St5arrayIPcLm3EEEEviT0_T1_,@"STO_CUDA_ENTRY STV_DEFAULT"
_ZN2at6native29vectorized_elementwise_kernelILi8EZZZNS0_65_GLOBAL__N__cd49fe81_27_ActivationSoftplusKernel_cu_f5210f67_354524softplus_backward_kernelERNS_18TensorIteratorBaseERKN3c106ScalarES8_ENKUlvE_clEvENKUlvE1_clEvEUlNS5_4HalfESB_E_St5arrayIPcLm3EEEEviT0_T1_:
.text._ZN2at6native29vectorized_elementwise_kernelILi8EZZZNS0_65_GLOBAL__N__cd49fe81_27_ActivationSoftplusKernel_cu_f5210f67_354524softplus_backward_kernelERNS_18TensorIteratorBaseERKN3c106ScalarES8_ENKUlvE_clEvENKUlvE1_clEvEUlNS5_4HalfESB_E_St5arrayIPcLm3EEEEviT0_T1_:
        /* <DEDUP_REMOVED lines=18> */
[--C-:B--2---:R-:W-:Y:S02]  /*0120*/  HADD2.F32 R2, -RZ, R12.reuse.H0_H0 ;  /* 0x2000000cff027230 */ /* 0x104fe40000004100 */
[----:B------:R-:W-:Y:S02]  /*0130*/  HADD2.F32 R3, -RZ, R12.H1_H1 ;  /* 0x3000000cff037230 */ /* 0x000fe40000004100 */
[--C-:B------:R-:W-:Y:S02]  /*0140*/  HADD2.F32 R9, -RZ, R13.reuse.H0_H0 ;  /* 0x2000000dff097230 */ /* 0x100fe40000004100 */
[----:B------:R-:W-:Y:S01]  /*0150*/  FMUL.FTZ R2, R2, UR6 ;  /* 0x0000000602027c20 */ /* 0x000fe20008410000 */
[----:B------:R-:W-:Y:S02]  /*0160*/  HADD2.F32 R13, -RZ, R13.H1_H1 ;  /* 0x3000000dff0d7230 */ /* 0x000fe40000004100 */
[----:B------:R-:W-:Y:S01]  /*0170*/  FMUL.FTZ R3, R3, UR6 ;  /* 0x0000000603037c20 */ /* 0x000fe20008410000 */
[----:B------:R-:W-:-:S02]  /*0180*/  HADD2.F32 R10, -RZ, R14.H0_H0 ;  /* 0x2000000eff0a7230 */ /* 0x000fc40000004100 */
[----:B------:R-:W-:Y:S01]  /*0190*/  FMUL.FTZ R9, R9, UR6 ;  /* 0x0000000609097c20 */ /* 0x000fe20008410000 */
[----:B------:R-:W-:Y:S01]  /*01a0*/  FSETP.GT.FTZ.AND P6, PT, R2, UR7, PT ;  /* 0x0000000702007c0b */ /* 0x000fe2000bfd4000 */
[----:B------:R-:W-:Y:S01]  /*01b0*/  HADD2.F32 R14, -RZ, R14.H1_H1 ;  /* 0x3000000eff0e7230 */ /* 0x000fe20000004100 */
[----:B------:R-:W-:Y:S01]  /*01c0*/  FSETP.GT.FTZ.AND P5, PT, R3, UR7, PT ;  /* 0x0000000703007c0b */ /* 0x000fe2000bfb4000 */
[----:B------:R-:W-:Y:S01]  /*01d0*/  FMUL.FTZ R13, R13, UR6 ;  /* 0x000000060d0d7c20 */ /* 0x000fe20008410000 */
[----:B------:R-:W-:Y:S01]  /*01e0*/  FSETP.GT.FTZ.AND P4, PT, R9, UR7, PT ;  /* 0x0000000709007c0b */ /* 0x000fe2000bf94000 */
[----:B------:R-:W-:Y:S01]  /*01f0*/  FMUL.FTZ R10, R10, UR6 ;  /* 0x000000060a0a7c20 */ /* 0x000fe20008410000 */
[----:B------:R-:W-:Y:S02]  /*0200*/  FMUL.FTZ R14, R14, UR6 ;  /* 0x000000060e0e7c20 */ /* 0x000fe40008410000 */
[----:B------:R-:W-:Y:S02]  /*0210*/  FSETP.GT.FTZ.AND P3, PT, R13, UR7, PT ;  /* 0x000000070d007c0b */ /* 0x000fe4000bf74000 */
[----:B------:R-:W-:-:S02]  /*0220*/  FSETP.GT.FTZ.AND P2, PT, R10, UR7, PT ;  /* 0x000000070a007c0b */ /* 0x000fc4000bf54000 */
[----:B------:R-:W-:Y:S01]  /*0230*/  FSETP.GT.FTZ.AND P1, PT, R14, UR7, PT ;  /* 0x000000070e007c0b */ /* 0x000fe2000bf34000 */
[----:B------:R-:W-:Y:S02]  /*0240*/  @!P6 FMUL.FTZ R2, R2, 1.4426950216293334961 ;  /* 0x3fb8aa3b0202e820 */ /* 0x000fe40000410000 */
[----:B------:R-:W-:Y:S02]  /*0250*/  @!P5 FMUL.FTZ R19, R3, 1.4426950216293334961 ;  /* 0x3fb8aa3b0313d820 */ /* 0x000fe40000410000 */
[----:B------:R-:W-:Y:S01]  /*0260*/  @!P4 FMUL.FTZ R21, R9, 1.4426950216293334961 ;  /* 0x3fb8aa3b0915c820 */ /* 0x000fe20000410000 */
[--C-:B------:R-:W-:Y:S01]  /*0270*/  HADD2.F32 R9, -RZ, R15.reuse.H0_H0 ;  /* 0x2000000fff097230 */ /* 0x100fe20000004100 */
[----:B------:R-:W0:Y:S01]  /*0280*/  @!P6 MUFU.EX2 R2, R2 ;  /* 0x000000020002e308 */ /* 0x000e220000000800 */
[----:B------:R-:W-:Y:S02]  /*0290*/  HADD2.F32 R15, -RZ, R15.H1_H1 ;  /* 0x3000000fff0f7230 */ /* 0x000fe40000004100 */
[----:B------:R-:W-:Y:S01]  /*02a0*/  @!P3 FMUL.FTZ R22, R13, 1.4426950216293334961 ;  /* 0x3fb8aa3b0d16b820 */ /* 0x000fe20000410000 */
[----:B------:R-:W-:Y:S01]  /*02b0*/  FMUL.FTZ R11, R9, UR6 ;  /* 0x00000006090b7c20 */ /* 0x000fe20008410000 */
[----:B---3--:R-:W-:-:S02]  /*02c0*/  HADD2.F32 R9, -RZ, R4.H0_H0 ;  /* 0x20000004ff097230 */ /* 0x008fc40000004100 */
[----:B------:R-:W-:Y:S01]  /*02d0*/  @!P2 FMUL.FTZ R10, R10, 1.4426950216293334961 ;  /* 0x3fb8aa3b0a0aa820 */ /* 0x000fe20000410000 */
[----:B------:R-:W-:Y:S01]  /*02e0*/  HADD2.F32 R4, -RZ, R4.H1_H1 ;  /* 0x30000004ff047230 */ /* 0x000fe20000004100 */
[----:B------:R-:W1:Y:S01]  /*02f0*/  @!P5 MUFU.EX2 R19, R19 ;  /* 0x000000130013d308 */ /* 0x000e620000000800 */
[----:B------:R-:W-:-:S07]  /*0300*/  FSETP.GT.FTZ.AND P0, PT, R11, UR7, PT ;  /* 0x000000070b007c0b */ /* 0x000fce000bf14000 */
[----:B------:R-:W2:Y:S01]  /*0310*/  @!P4 MUFU.EX2 R21, R21 ;  /* 0x000000150015c308 */ /* 0x000ea20000000800 */
[----:B0-----:R-:W-:Y:S01]  /*0320*/  @!P6 FADD.FTZ R3, R2, 1 ;  /* 0x3f8000000203e421 */ /* 0x001fe20000010000 */
[----:B------:R-:W-:-:S04]  /*0330*/  @!P6 FMUL.FTZ R2, R9, R2 ;  /* 0x000000020902e220 */ /* 0x000fc80000410000 */
[----:B------:R-:W-:Y:S02]  /*0340*/  @!P0 FMUL.FTZ R13, R11, 1.4426950216293334961 ;  /* 0x3fb8aa3b0b0d8820 */ /* 0x000fe40000410000 */
[----:B------:R0:W3:Y:S01]  /*0350*/  @!P6 MUFU.RCP R17, R3 ;  /* 0x000000030011e308 */ /* 0x0000e20000001000 */
[----:B-1----:R-:W-:Y:S01]  /*0360*/  @!P5 FADD.FTZ R16, R19, 1 ;  /* 0x3f8000001310d421 */ /* 0x002fe20000010000 */
[----:B------:R-:W-:-:S06]  /*0370*/  @!P5 FMUL.FTZ R19, R4, R19 ;  /* 0x000000130413d220 */ /* 0x000fcc0000410000 */
[----:B------:R-:W1:Y:S01]  /*0380*/  @!P3 MUFU.EX2 R22, R22 ;  /* 0x000000160016b308 */ /* 0x000e620000000800 */
[----:B0-----:R-:W-:Y:S01]  /*0390*/  FMUL.FTZ R3, R15, UR6 ;  /* 0x000000060f037c20 */ /* 0x001fe20008410000 */
[----:B------:R-:W-:Y:S01]  /*03a0*/  @!P1 FMUL.FTZ R15, R14, 1.4426950216293334961 ;  /* 0x3fb8aa3b0e0f9820 */ /* 0x000fe20000410000 */
[----:B--2---:R-:W-:-:S05]  /*03b0*/  @!P4 FADD.FTZ R18, R21, 1 ;  /* 0x3f8000001512c421 */ /* 0x004fca0000010000 */
[----:B------:R-:W0:Y:S01]  /*03c0*/  @!P2 MUFU.EX2 R10, R10 ;  /* 0x0000000a000aa308 */ /* 0x000e220000000800 */
[----:B---3--:R-:W-:Y:S01]  /*03d0*/  @!P6 FMUL.FTZ R9, R2, R17 ;  /* 0x000000110209e220 */ /* 0x008fe20000410000 */
[----:B------:R-:W-:-:S06]  /*03e0*/  FSETP.GT.FTZ.AND P6, PT, R3, UR7, PT ;  /* 0x0000000703007c0b */ /* 0x000fcc000bfd4000 */
[----:B------:R-:W2:Y:S01]  /*03f0*/  @!P1 MUFU.EX2 R15, R15 ;  /* 0x0000000f000f9308 */ /* 0x000ea20000000800 */
[----:B-1----:R-:W-:-:S06]  /*0400*/  @!P3 FADD.FTZ R20, R22, 1 ;  /* 0x3f8000001614b421 */ /* 0x002fcc0000010000 */
[----:B------:R-:W-:Y:S01]  /*0410*/  @!P6 FMUL.FTZ R12, R3, 1.4426950216293334961 ;  /* 0x3fb8aa3b030ce820 */ /* 0x000fe20000410000 */
[----:B------:R-:W1:Y:S01]  /*0420*/  @!P0 MUFU.EX2 R13, R13 ;  /* 0x0000000d000d8308 */ /* 0x000e620000000800 */
[----:B------:R-:W3:Y:S01]  /*0430*/  LDC.64 R2, c[0x0][0x228] ;  /* 0x00008a00ff027b82 */ /* 0x000ee20000000a00 */
[----:B0-----:R-:W-:-:S06]  /*0440*/  @!P2 FADD.FTZ R11, R10, 1 ;  /* 0x3f8000000a0ba421 */ /* 0x001fcc0000010000 */
[----:B------:R-:W0:Y:S01]  /*0450*/  @!P6 MUFU.EX2 R12, R12 ;  /* 0x0000000c000ce308 */ /* 0x000e220000000800 */
[----:B--2---:R-:W-:-:S07]  /*0460*/  @!P1 FADD.FTZ R14, R15, 1 ;  /* 0x3f8000000f0e9421 */ /* 0x004fce0000010000 */
[----:B------:R-:W2:Y:S01]  /*0470*/  @!P5 MUFU.RCP R16, R16 ;  /* 0x000000100010d308 */ /* 0x000ea20000001000 */
[----:B-1----:R-:W-:-:S07]  /*0480*/  @!P0 FADD.FTZ R17, R13, 1 ;  /* 0x3f8000000d118421 */ /* 0x002fce0000010000 */
[----:B------:R-:W1:Y:S01]  /*0490*/  @!P4 MUFU.RCP R18, R18 ;  /* 0x000000120012c308 */ /* 0x000e620000001000 */
[----:B0-----:R-:W-:Y:S01]  /*04a0*/  @!P6 FADD.FTZ R23, R12, 1 ;  /* 0x3f8000000c17e421 */ /* 0x001fe20000010000 */
[----:B---3--:R-:W-:-:S06]  /*04b0*/  IMAD.WIDE.U32 R2, R0, 0x2, R2 ;  /* 0x0000000200027825 */ /* 0x008fcc00078e0002 */
[----:B------:R-:W0:Y:S01]  /*04c0*/  @!P3 MUFU.RCP R20, R20 ;  /* 0x000000140014b308 */ /* 0x000e220000001000 */
[----:B--2---:R-:W-:Y:S01]  /*04d0*/  @!P5 FMUL.FTZ R4, R19, R16 ;  /* 0x000000101304d220 */ /* 0x004fe20000410000 */
[--C-:B------:R-:W-:Y:S02]  /*04e0*/  HADD2.F32 R16, -RZ, R5.reuse.H0_H0 ;  /* 0x20000005ff107230 */ /* 0x100fe40000004100 */
[----:B------:R-:W-:Y:S02]  /*04f0*/  HADD2.F32 R5, -RZ, R5.H1_H1 ;  /* 0x30000005ff057230 */ /* 0x000fe40000004100 */
[----:B------:R-:W-:Y:S02]  /*0500*/  HADD2.F32 R19, -RZ, R6.H0_H0 ;  /* 0x20000006ff137230 */ /* 0x000fe40000004100 */
[----:B------:R-:W-:Y:S01]  /*0510*/  @!P4 FMUL.FTZ R21, R16, R21 ;  /* 0x000000151015c220 */ /* 0x000fe20000410000 */
[----:B------:R-:W2:Y:S01]  /*0520*/  @!P2 MUFU.RCP R11, R11 ;  /* 0x0000000b000ba308 */ /* 0x000ea20000001000 */
[----:B------:R-:W-:Y:S01]  /*0530*/  @!P3 FMUL.FTZ R25, R5, R22 ;  /* 0x000000160519b220 */ /* 0x000fe20000410000 */
[----:B------:R-:W-:-:S02]  /*0540*/  HADD2.F32 R22, -RZ, R7.H0_H0 ;  /* 0x20000007ff167230 */ /* 0x000fc40000004100 */
[----:B------:R-:W-:Y:S01]  /*0550*/  @!P2 FMUL.FTZ R10, R19, R10 ;  /* 0x0000000a130aa220 */ /* 0x000fe20000410000 */
[----:B------:R-:W-:Y:S02]  /*0560*/  HADD2.F32 R6, -RZ, R6.H1_H1 ;  /* 0x30000006ff067230 */ /* 0x000fe40000004100 */
[----:B-1----:R-:W-:Y:S01]  /*0570*/  @!P4 FMUL.FTZ R16, R21, R18 ;  /* 0x000000121510c220 */ /* 0x002fe20000410000 */
[----:B------:R-:W-:Y:S02]  /*0580*/  HADD2.F32 R7, -RZ, R7.H1_H1 ;  /* 0x30000007ff077230 */ /* 0x000fe40000004100 */
[----:B------:R-:W-:Y:S01]  /*0590*/  @!P0 FMUL.FTZ R0, R22, R13 ;  /* 0x0000000d16008220 */ /* 0x000fe20000410000 */
[----:B------:R-:W1:Y:S01]  /*05a0*/  @!P1 MUFU.RCP R14, R14 ;  /* 0x0000000e000e9308 */ /* 0x000e620000001000 */
[----:B------:R-:W-:Y:S01]  /*05b0*/  @!P1 FMUL.FTZ R15, R6, R15 ;  /* 0x0000000f060f9220 */ /* 0x000fe20000410000 */
[----:B0-----:R-:W-:Y:S01]  /*05c0*/  @!P3 FMUL.FTZ R5, R25, R20 ;  /* 0x000000141905b220 */ /* 0x001fe20000410000 */
[----:B------:R-:W-:Y:S01]  /*05d0*/  @!P6 FMUL.FTZ R12, R7, R12 ;  /* 0x0000000c070ce220 */ /* 0x000fe20000410000 */
[----:B------:R-:W-:Y:S01]  /*05e0*/  IMAD.WIDE R2, R8, 0x10, R2 ;  /* 0x0000001008027825 */ /* 0x000fe200078e0202 */
[----:B------:R-:W-:-:S02]  /*05f0*/  F2FP.F16.F32.PACK_AB R4, R4, R9 ;  /* 0x000000090404723e */ /* 0x000fc400000000ff */
[----:B------:R-:W-:Y:S01]  /*0600*/  F2FP.F16.F32.PACK_AB R5, R5, R16 ;  /* 0x000000100505723e */ /* 0x000fe200000000ff */
[----:B------:R-:W0:Y:S01]  /*0610*/  @!P0 MUFU.RCP R17, R17 ;  /* 0x0000001100118308 */ /* 0x000e220000001000 */
[----:B--2---:R-:W-:-:S07]  /*0620*/  @!P2 FMUL.FTZ R19, R10, R11 ;  /* 0x0000000b0a13a220 */ /* 0x004fce0000410000 */
[----:B------:R-:W2:Y:S01]  /*0630*/  @!P6 MUFU.RCP R23, R23 ;  /* 0x000000170017e308 */ /* 0x000ea20000001000 */
[----:B-1----:R-:W-:-:S05]  /*0640*/  @!P1 FMUL.FTZ R6, R15, R14 ;  /* 0x0000000e0f069220 */ /* 0x002fca0000410000 */
[----:B------:R-:W-:Y:S01]  /*0650*/  F2FP.F16.F32.PACK_AB R6, R6, R19 ;  /* 0x000000130606723e */ /* 0x000fe200000000ff */
[----:B0-----:R-:W-:Y:S01]  /*0660*/  @!P0 FMUL.FTZ R22, R0, R17 ;  /* 0x0000001100168220 */ /* 0x001fe20000410000 */
[----:B--2---:R-:W-:-:S05]  /*0670*/  @!P6 FMUL.FTZ R7, R12, R23 ;  /* 0x000000170c07e220 */ /* 0x004fca0000410000 */
[----:B------:R-:W-:-:S05]  /*0680*/  F2FP.F16.F32.PACK_AB R7, R7, R22 ;  /* 0x000000160707723e */ /* 0x000fca00000000ff */
[----:B------:R-:W-:Y:S01]  /*0690*/  STG.E.128 desc[UR4][R2.64], R4 ;  /* 0x0000000402007986 */ /* 0x000fe2000c101d04 */
[----:B------:R-:W-:Y:S05]  /*06a0*/  EXIT ;  /* 0x000000000000794d */ /* 0x000fea0003800000 */
.L_x_1821:
        /* <DEDUP_REMOVED lines=105> */
.L_x_1823:
[----:B------:R-:W-:Y:S05]  /*0d40*/  BSYNC B0 ;  /* 0x0000000000007941 */ /* 0x000fea0003800000 */
.L_x_1822:
        /* <DEDUP_REMOVED lines=14> */
.L_x_1825:
[----:B------:R-:W-:Y:S05]  /*0e30*/  BSYNC B0 ;  /* 0x0000000000007941 */ /* 0x000fea0003800000 */
.L_x_1824:
        /* <DEDUP_REMOVED lines=29> */
.L_x_1827:
[----:B------:R-:W-:Y:S05]  /*1010*/  BSYNC B0 ;  /* 0x0000000000007941 */ /* 0x000fea0003800000 */
.L_x_1826:
        /* <DEDUP_REMOVED lines=14> */
.L_x_1829:
[----:B------:R-:W-:Y:S05]  /*1100*/  BSYNC B0 ;  /* 0x0000000000007941 */ /* 0x000fea0003800000 */
.L_x_1828:
        /* <DEDUP_REMOVED lines=14> */
.L_x_1831:
[----:B------:R-:W-:Y:S05]  /*11f0*/  BSYNC B0 ;  /* 0x0000000000007941 */ /* 0x000fea0003800000 */
.L_x_1830:
        /* <DEDUP_REMOVED lines=14> */
.L_x_1833:
[----:B------:R-:W-:Y:S05]  /*12e0*/  BSYNC B0 ;  /* 0x0000000000007941 */ /* 0x000fea0003800000 */
.L_x_1832:
        /* <DEDUP_REMOVED lines=14> */
.L_x_1835:
[----:B------:R-:W-:Y:S05]  /*13d0*/  BSYNC B0 ;  /* 0x0000000000007941 */ /* 0x000fea0003800000 */
.L_x_1834:
        /* <DEDUP_REMOVED lines=14> */
.L_x_1837:
[----:B------:R-:W-:Y:S05]  /*14c0*/  BSYNC B0 ;  /* 0x0000000000007941 */ /* 0x000fea0003800000 */
.L_x_1836:
        /* <DEDUP_REMOVED lines=18> */
.L_x_1840:
[----:B------:R-:W-:-:S13]  /*15f0*/  ISETP.GE.AND P0, PT, R3, R2, PT ;  /* 0x000000020300720c */ /* 0x000fda0003f06270 */
[----:B------:R-:W-:Y:S05]  /*1600*/  @P0 BRA `(.L_x_1842) ;  /* 0x0000000000300947 */ /* 0x000fea0003800000 */
[----:B0-----:R-:W0:Y:S01]  /*1610*/  LDC.64 R4, c[0x0][0x228] ;  /* 0x00008a00ff047b82 */ /* 0x001e220000000a00 */
[----:B------:R-:W-:Y:S02]  /*1620*/  IADD3 R13, R0, R3, RZ ;  /* 0x00000003000d7210 */ /* 0x000fe40007ffe0ff */
[----:B------:R-:W-:-:S03]  /*1630*/  IADD3 R3, R3, 0x80, RZ ;  /* 0x0000008003037810 */ /* 0x000fc60007ffe0ff */
[----:B0-----:R-:W-:-:S05]  /*1640*/  IMAD.WIDE.U32 R4, R13, 0x2, R4 ;  /* 0x000000020d047825 */ /* 0x001fca00078e0004 */
[----:B------:R1:W-:Y:S02]  /*1650*/  STG.E.U16 desc[UR4][R4.64], R7 ;  /* 0x0000000704007986 */ /* 0x0003e4000c101504 */
.L_x_1841:
[----:B------:R-:W-:-:S13]  /*1660*/  ISETP.GE.AND P0, PT, R3, R2, PT ;  /* 0x000000020300720c */ /* 0x000fda0003f06270 */
[----:B------:R-:W-:Y:S05]  /*1670*/  @P0 BRA `(.L_x_1843) ;  /* 0x0000000000340947 */ /* 0x000fea0003800000 */
[----:B01----:R-:W0:Y:S01]  /*1680*/  LDC.64 R4, c[0x0][0x228] ;  /* 0x00008a00ff047b82 */ /* 0x003e220000000a00 */
[----:B------:R-:W-:Y:S02]  /*1690*/  IADD3 R7, R0, R3, RZ ;  /* 0x0000000300077210 */ /* 0x000fe40007ffe0ff */
[----:B------:R-:W-:-:S03]  /*16a0*/  IADD3 R3, R3, 0x80, RZ ;  /* 0x0000008003037810 */ /* 0x000fc60007ffe0ff */
[----:B0-----:R-:W-:-:S05]  /*16b0*/  IMAD.WIDE.U32 R4, R7, 0x2, R4 ;  /* 0x0000000207047825 */ /* 0x001fca00078e0004 */
[----:B------:R1:W-:Y:S02]  /*16c0*/  STG.E.U16 desc[UR4][R4.64], R8 ;  /* 0x0000000804007986 */ /* 0x0003e4000c101504 */
.L_x_1842:
        /* <DEDUP_REMOVED lines=8> */
.L_x_1843:
[----:B------:R-:W-:Y:S05]  /*1750*/  BSYNC B1 ;  /* 0x0000000000017941 */ /* 0x000fea0003800000 */
.L_x_1839:
[----:B------:R-:W-:-:S13]  /*1760*/  ISETP.GE.AND P0, PT, R3, R2, PT ;  /* 0x000000020300720c */ /* 0x000fda0003f06270 */
[----:B012---:R-:W0:Y:S01]  /*1770*/  @!P0 LDC.64 R4, c[0x0][0x228] ;  /* 0x00008a00ff048b82 */ /* 0x007e220000000a00 */
[----:B------:R-:W-:Y:S02]  /*1780*/  @!P0 IADD3 R7, R0, R3, RZ ;  /* 0x0000000300078210 */ /* 0x000fe40007ffe0ff */
[----:B------:R-:W-:-:S03]  /*1790*/  @!P0 IADD3 R3, R3, 0x80, RZ ;  /* 0x0000008003038810 */ /* 0x000fc60007ffe0ff */
[----:B0-----:R-:W-:-:S05]  /*17a0*/  @!P0 IMAD.WIDE.U32 R4, R7, 0x2, R4 ;  /* 0x0000000207048825 */ /* 0x001fca00078e0004 */
[----:B------:R2:W-:Y:S02]  /*17b0*/  @!P0 STG.E.U16 desc[UR4][R4.64], R10 ;  /* 0x0000000a04008986 */ /* 0x0005e4000c101504 */
.L_x_1844:
[----:B------:R-:W-:Y:S05]  /*17c0*/  BSYNC B0 ;  /* 0x0000000000007941 */ /* 0x000fea0003800000 */
.L_x_1838:
        /* <DEDUP_REMOVED lines=8> */
.L_x_1845:
        /* <DEDUP_REMOVED lines=11> */
.L_x_7917:


//--------------------- .text._ZN2at6native18elementwise_kernelILi128ELi4EZNS0_15gpu_kernel_implIZZZNS0_65_GLOBAL__N__cd49fe81_27_ActivationSoftplusKernel_cu_f5210f67_354524softplus_backward_kernelERNS_18TensorIteratorBaseERKN3c106ScalarES9_ENKUlvE_clEvENKUlvE0_clEvEUlffE_EEvS5_RKT_EUliE_EEviT1_ --------------------------
	.section	.text._ZN2at6native18elementwise_kernelILi128ELi4EZNS0_15gpu_kernel_implIZZZNS0_65_GLOBAL__N__cd49fe81_27_ActivationSoftplusKernel_cu_f5210f67_354524softplus_backward_kernelERNS_18TensorIteratorBaseERKN3c106ScalarES9_ENKUlvE_clEvENKUlvE0_clEvEUlffE_EEvS5_RKT_EUliE_EEviT1_,"ax",@progbits
	.align	128
        .global         _ZN2at6native18elementwise_kernelILi128ELi4EZNS0_15gpu_kernel_implIZZZNS0_65_GLOBAL__N__cd49fe81_27_ActivationSoftplusKernel_cu_f5210f67_354524softplus_backward_kernelERNS_18TensorIteratorBaseERKN3c106ScalarES9_ENKUlvE_clEvENKUlvE0_clEvEUlffE_EEvS5_RKT_EUliE_EEviT1_
        .type           _ZN2at6native18elementwise_kernelILi128ELi4EZNS0_15gpu_kernel_implIZZZNS0_65_GLOBAL__N__cd49fe81_27_ActivationSoftplusKernel_cu_f5210f67_354524softplus_backward_kernelERNS_18TensorIteratorBaseERKN3c106ScalarES9_ENKUlvE_clEvENKUlvE0_clEvEUlffE_EEvS5_RKT_EUliE_EEviT1_,@function
        .size           _ZN2at6native18elementwise_kernelILi128ELi4EZNS0_15gpu_kernel_implIZZZNS0_65_GLOBAL__N__cd49fe81_27_ActivationSoftplusKernel_cu_f5210f67_354524softplus_backward_kernelERNS_18TensorIteratorBaseERKN3c106ScalarES9_ENKUlvE_clEvENKUlvE0_clEvEUlffE_EEvS5_RKT_EUliE_EEviT1_,(.L_x_7918 - _ZN2at6native18elementwise_kernelILi128ELi4EZNS0_15gpu_kernel_implIZZZNS0_65_GLOBAL__N__cd49fe81_27_ActivationSoftplusKernel_cu_f5210f67_354524softplus_backward_kernelERNS_18TensorIteratorBaseERKN3c106ScalarES9_ENKUlvE_clEvENKUlvE0_clEvEUlffE_EEvS5_RKT_EUliE_EEviT1_)
        .other          _ZN2at6native18elementwise_kernelILi128ELi4EZNS0_15gpu_kernel_implIZZZNS0_65_GLOBAL__N__cd49fe81_27_ActivationSoftplusKernel_cu_f5210f67_354524softplus_backward_kernelERNS_18TensorIteratorBaseERKN3c106ScalarES9_ENKUlvE_clEvENKUlvE0_clEvEUlffE_EEvS5_RKT_EUliE_EEviT1_,@"STO_CUDA_ENTRY STV_DEFAULT"
_ZN2at6native18elementwise_kernelILi128ELi4EZNS0_15gpu_kernel_implIZZZNS0_65_GLOBAL__N__cd49fe81_27_ActivationSoftplusKernel_cu_f5210f67_354524softplus_backward_kernelERNS_18TensorIteratorBaseERKN3c106ScalarES9_ENKUlvE_clEvENKUlvE0_clEvEUlffE_EEvS5_RKT_EUliE_EEviT1_:
.text._ZN2at6native18elementwise_kernelILi128ELi4EZNS0_15gpu_kernel_implIZZZNS0_65_GLOBAL__N__cd49fe81_27_ActivationSoftplusKernel_cu_f5210f67_354524softplus_backward_kernelERNS_18TensorIteratorBaseERKN3c106ScalarES9_ENKUlvE_clEvENKUlvE0_clEvEUlffE_EEvS5_RKT_EUliE_EEviT1_:
        /* <DEDUP_REMOVED lines=365> */
.L_x_1848:
[----:B------:R-:W0:Y:S01]  /*16d0*/  LDC.U8 R5, c[0x0][0x4a1] ;  /* 0x00012840ff057b82 */ /* 0x000e220000000000 */
[----:B------:R-:W-:Y:S01]  /*16e0*/  ULDC.64 UR4, c[0x0][0x478] ;  /* 0x00011e0000047ab9 */ /* 0x000fe20000000a00 */
[----:B------:R-:W-:Y:S01]  /*16f0*/  ULDC.64 UR6, c[0x0][0x480] ;  /* 0x0001200000067ab9 */ /* 0x000fe20000000a00 */
[----:B------:R-:W-:Y:S01]  /*1700*/  IADD3 R16, P1, R16, UR4, RZ ;  /* 0x0000000410107c10 */ /* 0x000fe2000ff3e0ff */
[----:B------:R-:W-:Y:S01]  /*1710*/  BSSY B6, `(.L_x_1849) ;  /* 0x00000e0000067945 */ /* 0x000fe20003800000 */
        /* <DEDUP_REMOVED lines=15> */
[----:B--2---:R0:W1:Y:S01]  /*1810*/  I2F.S16 R24, R2 ;  /* 0x0000000200187306 */ /* 0x0040620000101400 */
[----:B------:R-:W-:Y:S05]  /*1820*/  BRA `(.L_x_1855) ;  /* 0x0000000c00387947 */ /* 0x000fea0003800000 */
.L_x_1853:
[----:B------:R-:W2:Y:S02]  /*1830*/  LDG.E.U8 R2, desc[UR36][R2.64] ;  /* 0x0000002402027981 */ /* 0x000ea4000c1e1100 */
[----:B--2---:R-:W-:Y:S01]  /*1840*/  I2FP.F32.U32 R24, R2 ;  /* 0x0000000200187245 */ /* 0x004fe20000201000 */
[----:B------:R-:W-:Y:S06]  /*1850*/  BRA `(.L_x_1855) ;  /* 0x0000000c002c7947 */ /* 0x000fec0003800000 */
.L_x_1852:
[----:B------:R-:W-:-:S13]  /*1860*/  ISETP.NE.AND P0, PT, R4, 0x2, PT ;  /* 0x000000020400780c */ /* 0x000fda0003f05270 */
[----:B------:R-:W-:Y:S05]  /*1870*/  @!P0 BRA `(.L_x_1856) ;  /* 0x0000000000288947 */ /* 0x000fea0003800000 */
[----:B------:R-:W-:-:S13]  /*1880*/  ISETP.NE.AND P0, PT, R4, 0x3, PT ;  /* 0x000000030400780c */ /* 0x000fda0003f05270 */
[----:B------:R-:W-:Y:S05]  /*1890*/  @!P0 BRA `(.L_x_1857) ;  /* 0x0000000000148947 */ /* 0x000fea0003800000 */
[----:B------:R-:W-:-:S13]  /*18a0*/  ISETP.NE.AND P0, PT, R4, 0x4, PT ;  /* 0x000000040400780c */ /* 0x000fda0003f05270 */
[----:B------:R-:W-:Y:S05]  /*18b0*/  @P0 BRA `(.L_x_1854) ;  /* 0x0000000800b80947 */ /* 0x000fea0003800000 */
[----:B------:R-:W2:Y:S02]  /*18c0*/  LDG.E.64 R24, desc[UR36][R2.64] ;  /* 0x0000002402187981 */ /* 0x000ea4000c1e1b00 */
[----:B--2---:R4:W0:Y:S01]  /*18d0*/  I2F.S64 R24, R24 ;  /* 0x0000001800187312 */ /* 0x0048220000301400 */
[----:B------:R-:W-:Y:S05]  /*18e0*/  BRA `(.L_x_1855) ;  /* 0x0000000c00087947 */ /* 0x000fea0003800000 */
.L_x_1857:
[----:B------:R-:W2:Y:S02]  /*18f0*/  LDG.E R2, desc[UR36][R2.64] ;  /* 0x0000002402027981 */ /* 0x000ea4000c1e1900 */
[----:B--2---:R-:W-:Y:S01]  /*1900*/  I2FP.F32.S32 R24, R2 ;  /* 0x0000000200187245 */ /* 0x004fe20000201400 */
[----:B------:R-:W-:Y:S06]  /*1910*/  BRA `(.L_x_1855) ;  /* 0x0000000800fc7947 */ /* 0x000fec0003800000 */
.L_x_1856:
[----:B------:R-:W2:Y:S02]  /*1920*/  LDG.E.U16 R2, desc[UR36][R2.64] ;  /* 0x0000002402027981 */ /* 0x000ea4000c1e1500 */
[----:B--2---:R0:W1:Y:S01]  /*1930*/  I2F.S16 R24, R2 ;  /* 0x0000000200187306 */ /* 0x0040620000101400 */
[----:B------:R-:W-:Y:S05]  /*1940*/  BRA `(.L_x_1855) ;  /* 0x0000000800f07947 */ /* 0x000fea0003800000 */
.L_x_1851:
[----:B------:R-:W-:-:S13]  /*1950*/  ISETP.GT.AND P0, PT, R4, 0x6, PT ;  /* 0x000000060400780c */ /* 0x000fda0003f04270 */
[----:B------:R-:W-:Y:S05]  /*1960*/  @P0 BRA `(.L_x_1858) ;  /* 0x0000000000240947 */ /* 0x000fea0003800000 */
[----:B------:R-:W-:-:S13]  /*1970*/  ISETP.NE.AND P0, PT, R4, 0x5, PT ;  /* 0x000000050400780c */ /* 0x000fda0003f05270 */
[----:B------:R-:W-:Y:S05]  /*1980*/  @!P0 BRA `(.L_x_1859) ;  /* 0x0000000000108947 */ /* 0x000fea0003800000 */
[----:B------:R-:W-:-:S13]  /*1990*/  ISETP.NE.AND P0, PT, R4, 0x6, PT ;  /* 0x000000060400780c */ /* 0x000fda0003f05270 */
[----:B------:R-:W-:Y:S05]  /*19a0*/  @P0 BRA `(.L_x_1854) ;  /* 0x00000008007c0947 */ /* 0x000fea0003800000 */
[----:B------:R2:W5:Y:S01]  /*19b0*/  LDG.E R24, desc[UR36][R2.64] ;  /* 0x0000002402187981 */ /* 0x000562000c1e1900 */
[----:B------:R-:W-:Y:S05]  /*19c0*/  BRA `(.L_x_1855) ;  /* 0x0000000800d07947 */ /* 0x000fea0003800000 */
.L_x_1859:
[----:B------:R-:W2:Y:S02]  /*19d0*/  LDG.E.U16 R2, desc[UR36][R2.64] ;  /* 0x0000002402027981 */ /* 0x000ea4000c1e1500 */
[----:B--2---:R-:W-:Y:S01]  /*19e0*/  HADD2.F32 R24, -RZ, R2.H0_H0 ;  /* 0x20000002ff187230 */ /* 0x004fe20000004100 */
[----:B------:R-:W-:Y:S06]  /*19f0*/  BRA `(.L_x_1855) ;  /* 0x0000000800c47947 */ /* 0x000fec0003800000 */
.L_x_1858:
[----:B------:R-:W-:-:S13]  /*1a00*/  ISETP.NE.AND P0, PT, R4, 0x7, PT ;  /* 0x000000070400780c */ /* 0x000fda0003f05270 */
[----:B------:R-:W-:Y:S05]  /*1a10*/  @!P0 BRA `(.L_x_1860) ;  /* 0x0000000000248947 */ /* 0x000fea0003800000 */
[----:B------:R-:W-:-:S13]  /*1a20*/  ISETP.NE.AND P0, PT, R4, 0x8, PT ;  /* 0x000000080400780c */ /* 0x000fda0003f05270 */
[----:B------:R-:W-:Y:S05]  /*1a30*/  @!P0 BRA `(.L_x_1861) ;  /* 0x0000000000108947 */ /* 0x000fea0003800000 */
[----:B------:R-:W-:-:S13]  /*1a40*/  ISETP.NE.AND P0, PT, R4, 0x9, PT ;  /* 0x000000090400780c */ /* 0x000fda0003f05270 */
[----:B------:R-:W-:Y:S05]  /*1a50*/  @P0 BRA `(.L_x_1854) ;  /* 0x0000000800500947 */ /* 0x000fea0003800000 */
[----:B------:R3:W5:Y:S01]  /*1a60*/  LDG.E R24, desc[UR36][R2.64] ;  /* 0x0000002402187981 */ /* 0x000762000c1e1900 */
[----:B------:R-:W-:Y:S05]  /*1a70*/  BRA `(.L_x_1855) ;  /* 0x0000000800a47947 */ /* 0x000fea0003800000 */
.L_x_1861:
[----:B------:R-:W2:Y:S02]  /*1a80*/  LDG.E.U16 R2, desc[UR36][R2.64] ;  /* 0x0000002402027981 */ /* 0x000ea4000c1e1500 */
[----:B--2---:R-:W-:Y:S01]  /*1a90*/  HADD2.F32 R24, -RZ, R2.H0_H0 ;  /* 0x20000002ff187230 */ /* 0x004fe20000004100 */
[----:B------:R-:W-:Y:S06]  /*1aa0*/  BRA `(.L_x_1855) ;  /* 0x0000000800987947 */ /* 0x000fec0003800000 */
.L_x_1860:
[----:B------:R-:W2:Y:S01]  /*1ab0*/  LDG.E.64 R2, desc[UR36][R2.64] ;  /* 0x0000002402027981 */ /* 0x000ea2000c1e1b00 */
[----:B------:R-:W-:Y:S01]  /*1ac0*/  UMOV UR4, 0xf0000000 ;  /* 0xf000000000047882 */ /* 0x000fe20000000000 */
[----:B------:R-:W-:Y:S01]  /*1ad0*/  UMOV UR5, 0x380fffff ;  /* 0x380fffff00057882 */ /* 0x000fe20000000000 */
[----:B--2---:R-:W0:Y:S01]  /*1ae0*/  F2F.F32.F64 R24, R2 ;  /* 0x0000000200187310 */ /* 0x004e220000301000 */
[----:B------:R-:W-:-:S14]  /*1af0*/  DSETP.GEU.AND P0, PT, |R2|, UR4, PT ;  /* 0x0000000402007e2a */ /* 0x000fdc000bf0e200 */
[----:B0-----:R-:W-:Y:S01]  /*1b00*/  @!P0 FMUL R24, R24, 1.175494350822287508e-38 ;  /* 0x0080000018188820 */ /* 0x001fe20000400000 */
[----:B------:R-:W-:Y:S06]  /*1b10*/  BRA `(.L_x_1855) ;  /* 0x00000008007c7947 */ /* 0x000fec0003800000 */
.L_x_1850:
        /* <DEDUP_REMOVED lines=10> */
[----:B------:R-:W-:Y:S01]  /*1bc0*/  FSEL R24, RZ, 1, !P0 ;  /* 0x3f800000ff187808 */ /* 0x000fe20004000000 */
[----:B------:R-:W-:Y:S08]  /*1bd0*/  BRA `(.L_x_1855) ;  /* 0x00000008004c7947 */ /* 0x000ff00003800000 */
.L_x_1864:
[----:B------:R-:W2:Y:S01]  /*1be0*/  LDG.E.64 R2, desc[UR36][R2.64] ;  /* 0x0000002402027981 */ /* 0x000ea2000c1e1b00 */
[----:B------:R-:W-:Y:S01]  /*1bf0*/  UMOV UR4, 0xf0000000 ;  /* 0xf000000000047882 */ /* 0x000fe20000000000 */
[----:B------:R-:W-:Y:S01]  /*1c00*/  UMOV UR5, 0x380fffff ;  /* 0x380fffff00057882 */ /* 0x000fe20000000000 */
[----:B--2---:R-:W0:Y:S01]  /*1c10*/  F2F.F32.F64 R24, R2 ;  /* 0x0000000200187310 */ /* 0x004e220000301000 */
[----:B------:R-:W-:-:S14]  /*1c20*/  DSETP.GEU.AND P0, PT, |R2|, UR4, PT ;  /* 0x0000000402007e2a */ /* 0x000fdc000bf0e200 */
[----:B0-----:R-:W-:Y:S01]  /*1c30*/  @!P0 FMUL R24, R24, 1.175494350822287508e-38 ;  /* 0x0080000018188820 */ /* 0x001fe20000400000 */
[----:B------:R-:W-:Y:S06]  /*1c40*/  BRA `(.L_x_1855) ;  /* 0x0000000800307947 */ /* 0x000fec0003800000 */
.L_x_1863:
        /* <DEDUP_REMOVED lines=11> */
[----:B------:R-:W-:-:S05]  /*1d00*/  VIADD R2, R0, 0xffffffff ;  /* 0xffffffff00027836 */ /* 0x000fca0000000000 */
[----:B------:R-:W-:Y:S02]  /*1d10*/  SHF.R.S32.HI R2, RZ, 0x1f, R2 ;  /* 0x0000001fff027819 */ /* 0x000fe40000011402 */
[----:B0-----:R-:W-:-:S04]  /*1d20*/  IADD3 R4, -R4, 0x1f, RZ ;  /* 0x0000001f04047810 */ /* 0x001fc80007ffe1ff */
[C---:B------:R-:W-:Y:S01]  /*1d30*/  ISETP.GT.U32.AND P0, PT, R4.reuse, 0x4, PT ;  /* 0x000000040400780c */ /* 0x040fe20003f04070 */
[----:B------:R-:W-:-:S05]  /*1d40*/  VIADD R4, R4, 0xfffffffc ;  /* 0xfffffffc04047836 */ /* 0x000fca0000000000 */
[----:B------:R-:W-:Y:S01]  /*1d50*/  SEL R5, R4, RZ, P0 ;  /* 0x000000ff04057207 */ /* 0x000fe20000000000 */
[----:B------:R-:W-:-:S04]  /*1d60*/  VIADD R4, R0, 0x1000000 ;  /* 0x0100000000047836 */ /* 0x000fc80000000000 */
[----:B------:R-:W-:Y:S01]  /*1d70*/  IMAD R6, R5, R6, 0x3c000000 ;  /* 0x3c00000005067424 */ /* 0x000fe200078e0206 */
[----:B------:R-:W-:Y:S02]  /*1d80*/  SHF.L.U32 R5, R0, R5, RZ ;  /* 0x0000000500057219 */ /* 0x000fe400000006ff */
[----:B------:R-:W-:Y:S02]  /*1d90*/  SHF.R.S32.HI R4, RZ, 0x8, R4 ;  /* 0x00000008ff047819 */ /* 0x000fe40000011404 */
[----:B------:R-:W-:-:S04]  /*1da0*/  LEA.HI R5, R5, R6, RZ, 0x1c ;  /* 0x0000000605057211 */ /* 0x000fc800078fe0ff */
[----:B------:R-:W-:-:S04]  /*1db0*/  LOP3.LUT R5, R5, 0x7f800000, R4, 0xf8, !PT ;  /* 0x7f80000005057812 */ /* 0x000fc800078ef804 */
[----:B------:R-:W-:-:S04]  /*1dc0*/  LOP3.LUT R5, R5, R2, RZ, 0x30, !PT ;  /* 0x0000000205057212 */ /* 0x000fc800078e30ff */
[----:B------:R-:W-:Y:S01]  /*1dd0*/  LOP3.LUT R24, R5, 0x80000000, R24, 0xf8, !PT ;  /* 0x8000000005187812 */ /* 0x000fe200078ef818 */
[----:B------:R-:W-:Y:S06]  /*1de0*/  BRA `(.L_x_1855) ;  /* 0x0000000400c87947 */ /* 0x000fec0003800000 */
.L_x_1866:
        /* <DEDUP_REMOVED lines=11> */
[----:B------:R-:W-:Y:S01]  /*1ea0*/  LOP3.LUT R24, R24, 0x80000000, R5, 0xf8, !PT ;  /* 0x8000000018187812 */ /* 0x000fe200078ef805 */
[----:B------:R-:W-:Y:S06]  /*1eb0*/  BRA `(.L_x_1855) ;  /* 0x0000000400947947 */ /* 0x000fec0003800000 */
.L_x_1865:
[----:B------:R-:W2:Y:S02]  /*1ec0*/  LDG.E.U16 R2, desc[UR36][R2.64] ;  /* 0x0000002402027981 */ /* 0x000ea4000c1e1500 */
[----:B--2---:R-:W-:Y:S01]  /*1ed0*/  IMAD.U32 R24, R2, 0x10000, RZ ;  /* 0x0001000002187824 */ /* 0x004fe200078e00ff */
[----:B------:R-:W-:Y:S06]  /*1ee0*/  BRA `(.L_x_1855) ;  /* 0x0000000400887947 */ /* 0x000fec0003800000 */
.L_x_1862:
        /* <DEDUP_REMOVED lines=9> */
[----:B--2---:R-:W-:Y:S01]  /*1f80*/  I2FP.F32.U32 R24, R2 ;  /* 0x0000000200187245 */ /* 0x004fe20000201000 */
[----:B------:R-:W-:Y:S06]  /*1f90*/  BRA `(.L_x_1855) ;  /* 0x00000004005c7947 */ /* 0x000fec0003800000 */
.L_x_1869:
[----:B------:R-:W2:Y:S01]  /*1fa0*/  LDG.E.U8 R2, desc[UR36][R2.64] ;  /* 0x0000002402027981 */ /* 0x000ea2000c1e1100 */
        /* <DEDUP_REMOVED lines=19> */
.L_x_1871:
[----:B------:R-:W-:Y:S05]  /*20e0*/  BSYNC B0 ;  /* 0x0000000000007941 */ /* 0x000fea0003800000 */
.L_x_1870:
[----:B------:R-:W-:Y:S01]  /*20f0*/  IMAD.SHL.U32 R2, R2, 0x100000, RZ ;  /* 0x0010000002027824 */ /* 0x000fe200078e00ff */
[----:B------:R-:W-:-:S04]  /*2100*/  LEA R3, R0, 0x3b800000, 0x17 ;  /* 0x3b80000000037811 */ /* 0x000fc800078eb8ff */
[----:B------:R-:W-:Y:S01]  /*2110*/  LOP3.LUT R24, R3, R2, R24, 0xfe, !PT ;  /* 0x0000000203187212 */ /* 0x000fe200078efe18 */
[----:B------:R-:W-:Y:S06]  /*2120*/  BRA `(.L_x_1855) ;  /* 0x0000000000f87947 */ /* 0x000fec0003800000 */
.L_x_1868:
        /* <DEDUP_REMOVED lines=20> */
.L_x_1873:
[----:B------:R-:W-:Y:S05]  /*2270*/  BSYNC B0 ;  /* 0x0000000000007941 */ /* 0x000fea0003800000 */
.L_x_1872:
[----:B------:R-:W-:Y:S01]  /*2280*/  IMAD.SHL.U32 R2, R2, 0x200000, RZ ;  /* 0x0020000002027824 */ /* 0x000fe200078e00ff */
[----:B------:R-:W-:-:S04]  /*2290*/  LEA R3, R0, 0x37800000, 0x17 ;  /* 0x3780000000037811 */ /* 0x000fc800078eb8ff */
[----:B------:R-:W-:Y:S01]  /*22a0*/  LOP3.LUT R24, R3, R2, R24, 0xfe, !PT ;  /* 0x0000000203187212 */ /* 0x000fe200078efe18 */
[----:B------:R-:W-:Y:S06]  /*22b0*/  BRA `(.L_x_1855) ;  /* 0x0000000000947947 */ /* 0x000fec0003800000 */
.L_x_1867:
[----:B------:R-:W-:-:S13]  /*22c0*/  ISETP.NE.AND P0, PT, R4, 0x1c, PT ;  /* 0x0000001c0400780c */ /* 0x000fda0003f05270 */
[----:B------:R-:W-:Y:S05]  /*22d0*/  @!P0 BRA `(.L_x_1874) ;  /* 0x0000000000848947 */ /* 0x000fea0003800000 */
[----:B------:R-:W-:-:S13]  /*22e0*/  ISETP.NE.AND P0, PT, R4, 0x1d, PT ;  /* 0x0000001d0400780c */ /* 0x000fda0003f05270 */
[----:B------:R-:W-:Y:S05]  /*22f0*/  @!P0 BRA `(.L_x_1875) ;  /* 0x0000000000708947 */ /* 0x000fea0003800000 */
[----:B------:R-:W-:-:S13]  /*2300*/  ISETP.NE.AND P0, PT, R4, 0x2c, PT ;  /* 0x0000002c0400780c */ /* 0x000fda0003f05270 */
[----:B------:R-:W-:Y:S05]  /*2310*/  @P0 BRA `(.L_x_1854) ;  /* 0x0000000000200947 */ /* 0x000fea0003800000 */
[----:B------:R-:W2:Y:S01]  /*2320*/  LDG.E.U8 R2, desc[UR36][R2.64] ;  /* 0x0000002402027981 */ /* 0x000ea2000c1e1100 */
[----:B------:R-:W-:Y:S01]  /*2330*/  IMAD.MOV.U32 R24, RZ, RZ, 0x400000 ;  /* 0x00400000ff187424 */ /* 0x000fe200078e00ff */
[----:B--2---:R-:W-:-:S13]  /*2340*/  ISETP.NE.AND P0, PT, R2, RZ, PT ;  /* 0x000000ff0200720c */ /* 0x004fda0003f05270 */
[----:B------:R-:W-:Y:S05]  /*2350*/  @!P0 BRA `(.L_x_1855) ;  /* 0x00000000006c8947 */ /* 0x000fea0003800000 */
[----:B------:R-:W-:-:S13]  /*2360*/  ISETP.NE.AND P0, PT, R2, 0xff, PT ;  /* 0x000000ff0200780c */ /* 0x000fda0003f05270 */
[----:B------:R-:W-:Y:S02]  /*2370*/  @!P0 IMAD.MOV.U32 R24, RZ, RZ, 0x7f800001 ;  /* 0x7f800001ff188424 */ /* 0x000fe400078e00ff */
[----:B------:R-:W-:Y:S01]  /*2380*/  @P0 IMAD.SHL.U32 R24, R2, 0x800000, RZ ;  /* 0x0080000002180824 */ /* 0x000fe200078e00ff */
[----:B------:R-:W-:Y:S06]  /*2390*/  BRA `(.L_x_1855) ;  /* 0x00000000005c7947 */ /* 0x000fec0003800000 */
.L_x_1854:
        /* <DEDUP_REMOVED lines=16> */
.L_x_1876:
[----:B------:R-:W-:Y:S01]  /*24a0*/  IMAD.MOV.U32 R24, RZ, RZ, RZ ;  /* 0x000000ffff187224 */ /* 0x000fe200078e00ff */
[----:B------:R-:W-:Y:S06]  /*24b0*/  BRA `(.L_x_1855) ;  /* 0x0000000000147947 */ /* 0x000fec0003800000 */
.L_x_1875:
[----:B------:R-:W2:Y:S02]  /*24c0*/  LDG.E.64 R24, desc[UR36][R2.64] ;  /* 0x0000002402187981 */ /* 0x000ea4000c1e1b00 */
[----:B--2---:R0:W1:Y:S01]  /*24d0*/  I2F.U64 R24, R24 ;  /* 0x0000001800187312 */ /* 0x0040620000301000 */
[----:B------:R-:W-:Y:S05]  /*24e0*/  BRA `(.L_x_1855) ;  /* 0x0000000000087947 */ /* 0x000fea0003800000 */
.L_x_1874:
[----:B------:R-:W2:Y:S02]  /*24f0*/  LDG.E R2, desc[UR36][R2.64] ;  /* 0x0000002402027981 */ /* 0x000ea4000c1e1900 */
[----:B--2---:R-:W-:-:S07]  /*2500*/  I2FP.F32.U32 R24, R2 ;  /* 0x0000000200187245 */ /* 0x004fce0000201000 */
.L_x_1855:
[----:B------:R-:W-:Y:S05]  /*2510*/  BSYNC B6 ;  /* 0x0000000000067941 */ /* 0x000fea0003800000 */
.L_x_1849:
[----:B------:R-:W4:Y:S01]  /*2520*/  LDC.U8 R4, c[0x0][0x4a2] ;  /* 0x00012880ff047b82 */ /* 0x000f220000000000 */
[----:B------:R-:W-:Y:S01]  /*2530*/  ULDC.64 UR4, c[0x0][0x488] ;  /* 0x0001220000047ab9 */ /* 0x000fe20000000a00 */
[----:B------:R-:W-:Y:S01]  /*2540*/  BSSY B6, `(.L_x_1877) ;  /* 0x00000df000067945 */ /* 0x000fe20003800000 */
[----:B0-23--:R-:W-:-:S05]  /*2550*/  IADD3 R2, P1, R22, UR4, RZ ;  /* 0x0000000416027c10 */ /* 0x00dfca000ff3e0ff */
[----:B------:R-:W-:Y:S01]  /*2560*/  IMAD.X R3, RZ, RZ, UR5, P1 ;  /* 0x00000005ff037e24 */ /* 0x000fe200088e06ff */
[----:B----4-:R-:W-:-:S04]  /*2570*/  PRMT R0, R4, 0x9910, RZ ;  /* 0x0000991004007816 */ /* 0x010fc800000000ff */
        /* <DEDUP_REMOVED lines=11> */
[----:B--2---:R-:W0:Y:S01]  /*2630*/  I2F.S16 R0, R0 ;  /* 0x0000000000007306 */ /* 0x004e220000101400 */
[----:B------:R-:W-:Y:S05]  /*2640*/  BRA `(.L_x_1883) ;  /* 0x0000000c00387947 */ /* 0x000fea0003800000 */
.L_x_1881:
[----:B------:R-:W2:Y:S02]  /*2650*/  LDG.E.U8 R0, desc[UR36][R2.64] ;  /* 0x0000002402007981 */ /* 0x000ea4000c1e1100 */
[----:B--2---:R-:W-:Y:S01]  /*2660*/  I2FP.F32.U32 R0, R0 ;  /* 0x0000000000007245 */ /* 0x004fe20000201000 */
[----:B------:R-:W-:Y:S06]  /*2670*/  BRA `(.L_x_1883) ;  /* 0x0000000c002c7947 */ /* 0x000fec0003800000 */
.L_x_1880:
[----:B------:R-:W-:-:S13]  /*2680*/  ISETP.NE.AND P0, PT, R0, 0x2, PT ;  /* 0x000000020000780c */ /* 0x000fda0003f05270 */
[----:B------:R-:W-:Y:S05]  /*2690*/  @!P0 BRA `(.L_x_1884) ;  /* 0x0000000000288947 */ /* 0x000fea0003800000 */
[----:B------:R-:W-:-:S13]  /*26a0*/  ISETP.NE.AND P0, PT, R0, 0x3, PT ;  /* 0x000000030000780c */ /* 0x000fda0003f05270 */
[----:B------:R-:W-:Y:S05]  /*26b0*/  @!P0 BRA `(.L_x_1885) ;  /* 0x0000000000148947 */ /* 0x000fea0003800000 */
[----:B------:R-:W-:-:S13]  /*26c0*/  ISETP.NE.AND P0, PT, R0, 0x4, PT ;  /* 0x000000040000780c */ /* 0x000fda0003f05270 */
[----:B------:R-:W-:Y:S05]  /*26d0*/  @P0 BRA `(.L_x_1882) ;  /* 0x0000000800b80947 */ /* 0x000fea0003800000 */
[----:B------:R-:W2:Y:S02]  /*26e0*/  LDG.E.64 R2, desc[UR36][R2.64] ;  /* 0x0000002402027981 */ /* 0x000ea4000c1e1b00 */
[----:B--2---:R0:W2:Y:S01]  /*26f0*/  I2F.S64 R0, R2 ;  /* 0x0000000200007312 */ /* 0x0040a20000301400 */
[----:B------:R-:W-:Y:S05]  /*2700*/  BRA `(.L_x_1883) ;  /* 0x0000000c00087947 */ /* 0x000fea0003800000 */
.L_x_1885:
[----:B------:R-:W2:Y:S02]  /*2710*/  LDG.E R0, desc[UR36][R2.64] ;  /* 0x0000002402007981 */ /* 0x000ea4000c1e1900 */
[----:B--2---:R-:W-:Y:S01]  /*2720*/  I2FP.F32.S32 R0, R0 ;  /* 0x0000000000007245 */ /* 0x004fe20000201400 */
[----:B------:R-:W-:Y:S06]  /*2730*/  BRA `(.L_x_1883) ;  /* 0x0000000800fc7947 */ /* 0x000fec0003800000 */
.L_x_1884:
[----:B------:R-:W2:Y:S02]  /*2740*/  LDG.E.U16 R0, desc[UR36][R2.64] ;  /* 0x0000002402007981 */ /* 0x000ea4000c1e1500 */
[----:B--2---:R-:W0:Y:S01]  /*2750*/  I2F.S16 R0, R0 ;  /* 0x0000000000007306 */ /* 0x004e220000101400 */
[----:B------:R-:W-:Y:S05]  /*2760*/  BRA `(.L_x_1883) ;  /* 0x0000000800f07947 */ /* 0x000fea0003800000 */
.L_x_1879:
        /* <DEDUP_REMOVED lines=8> */
.L_x_1887:
[----:B------:R-:W2:Y:S02]  /*27f0*/  LDG.E.U16 R0, desc[UR36][R2.64] ;  /* 0x0000002402007981 */ /* 0x000ea4000c1e1500 */
[----:B--2---:R-:W-:Y:S01]  /*2800*/  HADD2.F32 R0, -RZ, R0.H0_H0 ;  /* 0x20000000ff007230 */ /* 0x004fe20000004100 */
[----:B------:R-:W-:Y:S06]  /*2810*/  BRA `(.L_x_1883) ;  /* 0x0000000800c47947 */ /* 0x000fec0003800000 */
.L_x_1886:
        /* <DEDUP_REMOVED lines=8> */
.L_x_1889:
[----:B------:R-:W2:Y:S02]  /*28a0*/  LDG.E.U16 R0, desc[UR36][R2.64] ;  /* 0x0000002402007981 */ /* 0x000ea4000c1e1500 */
[----:B--2---:R-:W-:Y:S01]  /*28b0*/  HADD2.F32 R0, -RZ, R0.H0_H0 ;  /* 0x20000000ff007230 */ /* 0x004fe20000004100 */
[----:B------:R-:W-:Y:S06]  /*28c0*/  BRA `(.L_x_1883) ;  /* 0x0000000800987947 */ /* 0x000fec0003800000 */
.L_x_1888:
[----:B------:R-:W2:Y:S01]  /*28d0*/  LDG.E.64 R2, desc[UR36][R2.64] ;  /* 0x0000002402027981 */ /* 0x000ea2000c1e1b00 */
[----:B------:R-:W-:Y:S01]  /*28e0*/  UMOV UR4, 0xf0000000 ;  /* 0xf000000000047882 */ /* 0x000fe20000000000 */
[----:B------:R-:W-:Y:S01]  /*28f0*/  UMOV UR5, 0x380fffff ;  /* 0x380fffff00057882 */ /* 0x000fe20000000000 */
[----:B--2---:R-:W0:Y:S01]  /*2900*/  F2F.F32.F64 R0, R2 ;  /* 0x0000000200007310 */ /* 0x004e220000301000 */
[----:B------:R-:W-:-:S14]  /*2910*/  DSETP.GEU.AND P0, PT, |R2|, UR4, PT ;  /* 0x0000000402007e2a */ /* 0x000fdc000bf0e200 */
[----:B0-----:R-:W-:Y:S01]  /*2920*/  @!P0 FMUL R0, R0, 1.175494350822287508e-38 ;  /* 0x0080000000008820 */ /* 0x001fe20000400000 */
[----:B------:R-:W-:Y:S06]  /*2930*/  BRA `(.L_x_1883) ;  /* 0x00000008007c7947 */ /* 0x000fec0003800000 */
.L_x_1878:
        /* <DEDUP_REMOVED lines=12> */
.L_x_1892:
[----:B------:R-:W2:Y:S01]  /*2a00*/  LDG.E.64 R2, desc[UR36][R2.64] ;  /* 0x0000002402027981 */ /* 0x000ea2000c1e1b00 */
[----:B------:R-:W-:Y:S01]  /*2a10*/  UMOV UR4, 0xf0000000 ;  /* 0xf000000000047882 */ /* 0x000fe20000000000 */
[----:B------:R-:W-:Y:S01]  /*2a20*/  UMOV UR5, 0x380fffff ;  /* 0x380fffff00057882 */ /* 0x000fe20000000000 */
[----:B--2---:R-:W0:Y:S01]  /*2a30*/  F2F.F32.F64 R0, R2 ;  /* 0x0000000200007310 */ /* 0x004e220000301000 */
[----:B------:R-:W-:-:S14]  /*2a40*/  DSETP.GEU.AND P0, PT, |R2|, UR4, PT ;  /* 0x0000000402007e2a */ /* 0x000fdc000bf0e200 */
[----:B0-----:R-:W-:Y:S01]  /*2a50*/  @!P0 FMUL R0, R0, 1.175494350822287508e-38 ;  /* 0x0080000000008820 */ /* 0x001fe20000400000 */
[----:B------:R-:W-:Y:S06]  /*2a60*/  BRA `(.L_x_1883) ;  /* 0x0000000800307947 */ /* 0x000fec0003800000 */
.L_x_1891:
        /* <DEDUP_REMOVED lines=24> */
[----:B------:R-:W-:Y:S01]  /*2bf0*/  LOP3.LUT R0, R5, 0x80000000, R0, 0xf8, !PT ;  /* 0x8000000005007812 */ /* 0x000fe200078ef800 */
[----:B------:R-:W-:Y:S06]  /*2c00*/  BRA `(.L_x_1883) ;  /* 0x0000000400c87947 */ /* 0x000fec0003800000 */
.L_x_1894:
        /* <DEDUP_REMOVED lines=13> */
.L_x_1893:
[----:B------:R-:W2:Y:S02]  /*2ce0*/  LDG.E.U16 R0, desc[UR36][R2.64] ;  /* 0x0000002402007981 */ /* 0x000ea4000c1e1500 */
[----:B--2---:R-:W-:Y:S01]  /*2cf0*/  IMAD.U32 R0, R0, 0x10000, RZ ;  /* 0x0001000000007824 */ /* 0x004fe200078e00ff */
[----:B------:R-:W-:Y:S06]  /*2d00*/  BRA `(.L_x_1883) ;  /* 0x0000000400887947 */ /* 0x000fec0003800000 */
.L_x_1890:
        /* <DEDUP_REMOVED lines=11> */
.L_x_1897:
        /* <DEDUP_REMOVED lines=20> */
.L_x_1899:
[----:B------:R-:W-:Y:S05]  /*2f00*/  BSYNC B0 ;  /* 0x0000000000007941 */ /* 0x000fea0003800000 */
.L_x_1898:
[----:B------:R-:W-:Y:S01]  /*2f10*/  LEA R3, R0, 0x3b800000, 0x17 ;  /* 0x3b80000000037811 */ /* 0x000fe200078eb8ff */
[----:B------:R-:W-:-:S05]  /*2f20*/  IMAD.SHL.U32 R0, R2, 0x100000, RZ ;  /* 0x0010000002007824 */ /* 0x000fca00078e00ff */
[----:B------:R-:W-:Y:S01]  /*2f30*/  LOP3.LUT R0, R3, R0, R4, 0xfe, !PT ;  /* 0x0000000003007212 */ /* 0x000fe200078efe04 */
[----:B------:R-:W-:Y:S06]  /*2f40*/  BRA `(.L_x_1883) ;  /* 0x0000000000f87947 */ /* 0x000fec0003800000 */
.L_x_1896:
        /* <DEDUP_REMOVED lines=20> */
.L_x_1901:
[----:B------:R-:W-:Y:S05]  /*3090*/  BSYNC B0 ;  /* 0x0000000000007941 */ /* 0x000fea0003800000 */
.L_x_1900:
[----:B------:R-:W-:Y:S01]  /*30a0*/  LEA R3, R0, 0x37800000, 0x17 ;  /* 0x3780000000037811 */ /* 0x000fe200078eb8ff */
[----:B------:R-:W-:-:S05]  /*30b0*/  IMAD.SHL.U32 R0, R2, 0x200000, RZ ;  /* 0x0020000002007824 */ /* 0x000fca00078e00ff */
[----:B------:R-:W-:Y:S01]  /*30c0*/  LOP3.LUT R0, R3, R0, R4, 0xfe, !PT ;  /* 0x0000000003007212 */ /* 0x000fe200078efe04 */
[----:B------:R-:W-:Y:S06]  /*30d0*/  BRA `(.L_x_1883) ;  /* 0x0000000000947947 */ /* 0x000fec0003800000 */
.L_x_1895:
        /* <DEDUP_REMOVED lines=14> */
.L_x_1882:
        /* <DEDUP_REMOVED lines=16> */
.L_x_1904:
[----:B------:R-:W-:Y:S01]  /*32c0*/  IMAD.MOV.U32 R0, RZ, RZ, RZ ;  /* 0x000000ffff007224 */ /* 0x000fe200078e00ff */
[----:B------:R-:W-:Y:S06]  /*32d0*/  BRA `(.L_x_1883) ;  /* 0x0000000000147947 */ /* 0x000fec0003800000 */
.L_x_1903:
[----:B------:R-:W2:Y:S02]  /*32e0*/  LDG.E.64 R2, desc[UR36][R2.64] ;  /* 0x0000002402027981 */ /* 0x000ea4000c1e1b00 */
[----:B--2---:R0:W2:Y:S01]  /*32f0*/  I2F.U64 R0, R2 ;  /* 0x0000000200007312 */ /* 0x0040a20000301000 */
[----:B------:R-:W-:Y:S05]  /*3300*/  BRA `(.L_x_1883) ;  /* 0x0000000000087947 */ /* 0x000fea0003800000 */
.L_x_1902:
[----:B------:R-:W2:Y:S02]  /*3310*/  LDG.E R0, desc[UR36][R2.64] ;  /* 0x0000002402007981 */ /* 0x000ea4000c1e1900 */
[----:B--2---:R-:W-:-:S07]  /*3320*/  I2FP.F32.U32 R0, R0 ;  /* 0x0000000000007245 */ /* 0x004fce0000201000 */
.L_x_1883:
[----:B------:R-:W-:Y:S05]  /*3330*/  BSYNC B6 ;  /* 0x0000000000067941 */ /* 0x000fea0003800000 */
.L_x_1877:
[----:B------:R-:W-:Y:S01]  /*3340*/  ULDC.64 UR4, c[0x0][0x490] ;  /* 0x0001240000047ab9 */ /* 0x000fe20000000a00 */
[----:B------:R-:W1:Y:S01]  /*3350*/  LDC.U8 R5, c[0x0][0x4a0] ;  /* 0x00012800ff057b82 */ /* 0x000e620000000000 */
[----:B0-2--5:R-:W-:-:S05]  /*3360*/  FMUL.FTZ R0, R0, UR4 ;  /* 0x0000000400007c20 */ /* 0x025fca0008410000 */
[----:B------:R-:W-:-:S13]  /*3370*/  FSETP.GT.FTZ.AND P0, PT, R0, UR5, PT ;  /* 0x0000000500007c0b */ /* 0x000fda000bf14000 */
[----:B------:R-:W-:-:S04]  /*3380*/  @!P0 FMUL.FTZ R0, R0, 1.4426950216293334961 ;  /* 0x3fb8aa3b00008820 */ /* 0x000fc80000410000 */
[----:B---34-:R-:W0:Y:S01]  /*3390*/  @!P0 MUFU.EX2 R3, R0 ;  /* 0x0000000000038308 */ /* 0x018e220000000800 */
[----:B-1----:R-:W-:-:S04]  /*33a0*/  PRMT R4, R5, 0x9910, RZ ;  /* 0x0000991005047816 */ /* 0x002fc800000000ff */
[----:B------:R-:W-:Y:S01]  /*33b0*/  ISETP.GT.AND P1, PT, R4, 0x9, PT ;  /* 0x000000090400780c */ /* 0x000fe20003f24270 */
[----:B0-----:R-:W-:Y:S01]  /*33c0*/  @!P0 FADD.FTZ R2, R3, 1 ;  /* 0x3f80000003028421 */ /* 0x001fe20000010000 */
[----:B------:R-:W-:-:S05]  /*33d0*/  @!P0 FMUL.FTZ R3, R24, R3 ;  /* 0x0000000318038220 */ /* 0x000fca0000410000 */
[----:B------:R-:W0:Y:S02]  /*33e0*/  @!P0 MUFU.RCP R2, R2 ;  /* 0x0000000200028308 */ /* 0x000e240000001000 */
[----:B0-----:R-:W-:-:S04]  /*33f0*/  @!P0 FMUL.FTZ R24, R3, R2 ;  /* 0x0000000203188220 */ /* 0x001fc80000410000 */
        /* <DEDUP_REMOVED lines=9> */
[----:B------:R-:W0:Y:S02]  /*3490*/  F2I.FTZ.TRUNC.NTZ R3, R24 ;  /* 0x0000001800037305 */ /* 0x000e24000021f100 */
[----:B0-----:R0:W-:Y:S01]  /*34a0*/  STG.E.U8 desc[UR36][R16.64], R3 ;  /* 0x0000000310007986 */ /* 0x0011e2000c101124 */
[----:B------:R-:W-:Y:S05]  /*34b0*/  BRA `(.L_x_1910) ;  /* 0x0000000c00507947 */ /* 0x000fea0003800000 */
.L_x_1908:
[----:B------:R-:W0:Y:S02]  /*34c0*/  F2I.S64.TRUNC R24, R24 ;  /* 0x0000001800187311 */ /* 0x000e24000020d900 */
[----:B0-----:R-:W-:-:S05]  /*34d0*/  IMAD.MOV.U32 R3, RZ, RZ, R24 ;  /* 0x000000ffff037224 */ /* 0x001fca00078e0018 */
[----:B------:R0:W-:Y:S01]  /*34e0*/  STG.E.U8 desc[UR36][R16.64], R3 ;  /* 0x0000000310007986 */ /* 0x0001e2000c101124 */
[----:B------:R-:W-:Y:S05]  /*34f0*/  BRA `(.L_x_1910) ;  /* 0x0000000c00407947 */ /* 0x000fea0003800000 */
.L_x_1907:
[----:B------:R-:W-:-:S13]  /*3500*/  ISETP.NE.AND P0, PT, R4, 0x2, PT ;  /* 0x000000020400780c */ /* 0x000fda0003f05270 */
[----:B------:R-:W-:Y:S05]  /*3510*/  @!P0 BRA `(.L_x_1911) ;  /* 0x0000000000288947 */ /* 0x000fea0003800000 */
[----:B------:R-:W-:-:S13]  /*3520*/  ISETP.NE.AND P0, PT, R4, 0x3, PT ;  /* 0x000000030400780c */ /* 0x000fda0003f05270 */
[----:B------:R-:W-:Y:S05]  /*3530*/  @!P0 BRA `(.L_x_1912) ;  /* 0x0000000000148947 */ /* 0x000fea0003800000 */
[----:B------:R-:W-:-:S13]  /*3540*/  ISETP.NE.AND P0, PT, R4, 0x4, PT ;  /* 0x000000040400780c */ /* 0x000fda0003f05270 */
[----:B------:R-:W-:Y:S05]  /*3550*/  @P0 BRA `(.L_x_1909) ;  /* 0x0000000800d00947 */ /* 0x000fea0003800000 */
[----:B------:R-:W0:Y:S02]  /*3560*/  F2I.S64.TRUNC R24, R24 ;  /* 0x0000001800187311 */ /* 0x000e24000020d900 */
[----:B0-----:R0:W-:Y:S01]  /*3570*/  STG.E.64 desc[UR36][R16.64], R24 ;  /* 0x0000001810007986 */ /* 0x0011e2000c101b24 */
[----:B------:R-:W-:Y:S05]  /*3580*/  BRA `(.L_x_1910) ;  /* 0x0000000c001c7947 */ /* 0x000fea0003800000 */
.L_x_1912:
[----:B------:R-:W0:Y:S02]  /*3590*/  F2I.FTZ.TRUNC.NTZ R3, R24 ;  /* 0x0000001800037305 */ /* 0x000e24000021f100 */
[----:B0-----:R0:W-:Y:S01]  /*35a0*/  STG.E desc[UR36][R16.64], R3 ;  /* 0x0000000310007986 */ /* 0x0011e2000c101924 */
[----:B------:R-:W-:Y:S05]  /*35b0*/  BRA `(.L_x_1910) ;  /* 0x0000000c00107947 */ /* 0x000fea0003800000 */
.L_x_1911:
[----:B------:R-:W0:Y:S02]  /*35c0*/  F2I.FTZ.TRUNC.NTZ R3, R24 ;  /* 0x0000001800037305 */ /* 0x000e24000021f100 */
[----:B0-----:R0:W-:Y:S01]  /*35d0*/  STG.E.U16 desc[UR36][R16.64], R3 ;  /* 0x0000000310007986 */ /* 0x0011e2000c101524 */
[----:B------:R-:W-:Y:S05]  /*35e0*/  BRA `(.L_x_1910) ;  /* 0x0000000c00047947 */ /* 0x000fea0003800000 */
.L_x_1906:
[----:B------:R-:W-:-:S13]  /*35f0*/  ISETP.GT.AND P0, PT, R4, 0x6, PT ;  /* 0x000000060400780c */ /* 0x000fda0003f04270 */
[----:B------:R-:W-:Y:S05]  /*3600*/  @P0 BRA `(.L_x_1913) ;  /* 0x0000000000240947 */ /* 0x000fea0003800000 */
[----:B------:R-:W-:-:S13]  /*3610*/  ISETP.NE.AND P0, PT, R4, 0x5, PT ;  /* 0x000000050400780c */ /* 0x000fda0003f05270 */
[----:B------:R-:W-:Y:S05]  /*3620*/  @!P0 BRA `(.L_x_1914) ;  /* 0x0000000000108947 */ /* 0x000fea0003800000 */
[----:B------:R-:W-:-:S13]  /*3630*/  ISETP.NE.AND P0, PT, R4, 0x6, PT ;  /* 0x000000060400780c */ /* 0x000fda0003f05270 */
[----:B------:R-:W-:Y:S05]  /*3640*/  @P0 BRA `(.L_x_1909) ;  /* 0x0000000800940947 */ /* 0x000fea0003800000 */
[----:B------:R1:W-:Y:S01]  /*3650*/  STG.E desc[UR36][R16.64], R24 ;  /* 0x0000001810007986 */ /* 0x0003e2000c101924 */
[----:B------:R-:W-:Y:S05]  /*3660*/  BRA `(.L_x_1910) ;  /* 0x0000000800e47947 */ /* 0x000fea0003800000 */
.L_x_1914:
[----:B------:R-:W-:-:S05]  /*3670*/  F2FP.F16.F32.PACK_AB R24, RZ, R24 ;  /* 0x00000018ff18723e */ /* 0x000fca00000000ff */
[----:B------:R0:W-:Y:S01]  /*3680*/  STG.E.U16 desc[UR36][R16.64], R24 ;  /* 0x0000001810007986 */ /* 0x0001e2000c101524 */
[----:B------:R-:W-:Y:S05]  /*3690*/  BRA `(.L_x_1910) ;  /* 0x0000000800d87947 */ /* 0x000fea0003800000 */
.L_x_1913:
[----:B------:R-:W-:-:S13]  /*36a0*/  ISETP.NE.AND P0, PT, R4, 0x7, PT ;  /* 0x000000070400780c */ /* 0x000fda0003f05270 */
[----:B------:R-:W-:Y:S05]  /*36b0*/  @!P0 BRA `(.L_x_1915) ;  /* 0x00000000002c8947 */ /* 0x000fea0003800000 */
[----:B------:R-:W-:-:S13]  /*36c0*/  ISETP.NE.AND P0, PT, R4, 0x8, PT ;  /* 0x000000080400780c */ /* 0x000fda0003f05270 */
[----:B------:R-:W-:Y:S05]  /*36d0*/  @!P0 BRA `(.L_x_1916) ;  /* 0x0000000000148947 */ /* 0x000fea0003800000 */
[----:B------:R-:W-:-:S13]  /*36e0*/  ISETP.NE.AND P0, PT, R4, 0x9, PT ;  /* 0x000000090400780c */ /* 0x000fda0003f05270 */
[----:B------:R-:W-:Y:S05]  /*36f0*/  @P0 BRA `(.L_x_1909) ;  /* 0x0000000800680947 */ /* 0x000fea0003800000 */
[----:B------:R-:W-:-:S05]  /*3700*/  IMAD.MOV.U32 R25, RZ, RZ, RZ ;  /* 0x000000ffff197224 */ /* 0x000fca00078e00ff */
[----:B------:R3:W-:Y:S01]  /*3710*/  STG.E.64 desc[UR36][R16.64], R24 ;  /* 0x0000001810007986 */ /* 0x0007e2000c101b24 */
[----:B------:R-:W-:Y:S05]  /*3720*/  BRA `(.L_x_1910) ;  /* 0x0000000800b47947 */ /* 0x000fea0003800000 */
.L_x_1916:
[----:B------:R-:W-:-:S04]  /*3730*/  F2FP.F16.F32.PACK_AB R3, RZ, R24 ;  /* 0x00000018ff03723e */ /* 0x000fc800000000ff */
[----:B------:R-:W-:-:S05]  /*3740*/  PRMT R3, R3, 0x5410, RZ ;  /* 0x0000541003037816 */ /* 0x000fca00000000ff */
[----:B------:R2:W-:Y:S01]  /*3750*/  STG.E desc[UR36][R16.64], R3 ;  /* 0x0000000310007986 */ /* 0x0005e2000c101924 */
[----:B------:R-:W-:Y:S05]  /*3760*/  BRA `(.L_x_1910) ;  /* 0x0000000800a47947 */ /* 0x000fea0003800000 */
.L_x_1915:
[----:B------:R-:W-:-:S06]  /*3770*/  FMUL.FTZ R2, R24, 1 ;  /* 0x3f80000018027820 */ /* 0x000fcc0000410000 */
[----:B------:R-:W0:Y:S02]  /*3780*/  F2F.F64.F32 R2, R2 ;  /* 0x0000000200027310 */ /* 0x000e240000201800 */
[----:B0-----:R4:W-:Y:S01]  /*3790*/  STG.E.64 desc[UR36][R16.64], R2 ;  /* 0x0000000210007986 */ /* 0x0019e2000c101b24 */
[----:B------:R-:W-:Y:S05]  /*37a0*/  BRA `(.L_x_1910) ;  /* 0x0000000800947947 */ /* 0x000fea0003800000 */
.L_x_1905:
        /* <DEDUP_REMOVED lines=8> */
[----:B------:R-:W-:-:S04]  /*3830*/  FSETP.NEU.FTZ.AND P0, PT, R24, RZ, PT ;  /* 0x000000ff1800720b */ /* 0x000fc80003f1d000 */
[----:B------:R-:W-:-:S05]  /*3840*/  SEL R3, RZ, 0x1, !P0 ;  /* 0x00000001ff037807 */ /* 0x000fca0004000000 */
[----:B------:R0:W-:Y:S01]  /*3850*/  STG.E.U8 desc[UR36][R16.64], R3 ;  /* 0x0000000310007986 */ /* 0x0001e2000c101124 */
[----:B------:R-:W-:Y:S05]  /*3860*/  BRA `(.L_x_1910) ;  /* 0x0000000800647947 */ /* 0x000fea0003800000 */
.L_x_1919:
[----:B------:R-:W-:Y:S01]  /*3870*/  FMUL.FTZ R4, R24, 1 ;  /* 0x3f80000018047820 */ /* 0x000fe20000410000 */
[----:B------:R-:W-:-:S05]  /*3880*/  CS2R R6, SRZ ;  /* 0x0000000000067805 */ /* 0x000fca000001ff00 */
[----:B------:R-:W0:Y:S02]  /*3890*/  F2F.F64.F32 R4, R4 ;  /* 0x0000000400047310 */ /* 0x000e240000201800 */
[----:B0-----:R0:W-:Y:S01]  /*38a0*/  STG.E.128 desc[UR36][R16.64], R4 ;  /* 0x0000000410007986 */ /* 0x0011e2000c101d24 */
[----:B------:R-:W-:Y:S05]  /*38b0*/  BRA `(.L_x_1910) ;  /* 0x0000000800507947 */ /* 0x000fea0003800000 */
.L_x_1918:
[----:B------:R-:W-:-:S13]  /*38c0*/  ISETP.NE.AND P0, PT, R4, 0xf, PT ;  /* 0x0000000f0400780c */ /* 0x000fda0003f05270 */
[----:B------:R-:W-:Y:S05]  /*38d0*/  @!P0 BRA `(.L_x_1920) ;  /* 0x0000000000ac8947 */ /* 0x000fea0003800000 */
[----:B------:R-:W-:-:S13]  /*38e0*/  ISETP.NE.AND P0, PT, R4, 0x17, PT ;  /* 0x000000170400780c */ /* 0x000fda0003f05270 */
[----:B------:R-:W-:Y:S05]  /*38f0*/  @!P0 BRA `(.L_x_1921) ;  /* 0x0000000000508947 */ /* 0x000fea0003800000 */
[----:B------:R-:W-:-:S13]  /*3900*/  ISETP.NE.AND P0, PT, R4, 0x18, PT ;  /* 0x000000180400780c */ /* 0x000fda0003f05270 */
[----:B------:R-:W-:Y:S05]  /*3910*/  @P0 BRA `(.L_x_1909) ;  /* 0x0000000400e00947 */ /* 0x000fea0003800000 */
[C---:B------:R-:W-:Y:S01]  /*3920*/  LOP3.LUT R2, R24.reuse, 0x7fffffff, RZ, 0xc0, !PT ;  /* 0x7fffffff18027812 */ /* 0x040fe200078ec0ff */
[----:B------:R-:W-:Y:S01]  /*3930*/  BSSY B0, `(.L_x_1922) ;  /* 0x000000d000007945 */ /* 0x000fe20003800000 */
        /* <DEDUP_REMOVED lines=12> */
.L_x_1923:
[----:B------:R-:W-:Y:S05]  /*3a00*/  BSYNC B0 ;  /* 0x0000000000007941 */ /* 0x000fea0003800000 */
.L_x_1922:
[----:B------:R-:W-:-:S05]  /*3a10*/  LOP3.LUT R5, R0, R5, RZ, 0xfc, !PT ;  /* 0x0000000500057212 */ /* 0x000fca00078efcff */
[----:B------:R0:W-:Y:S01]  /*3a20*/  STG.E.U8 desc[UR36][R16.64], R5 ;  /* 0x0000000510007986 */ /* 0x0001e2000c101124 */
[----:B------:R-:W-:Y:S05]  /*3a30*/  BRA `(.L_x_1910) ;  /* 0x0000000400f07947 */ /* 0x000fea0003800000 */
.L_x_1921:
[----:B------:R-:W-:Y:S01]  /*3a40*/  LOP3.LUT R2, R24, 0x7fffffff, RZ, 0xc0, !PT ;  /* 0x7fffffff18027812 */ /* 0x000fe200078ec0ff */
[----:B------:R-:W-:Y:S03]  /*3a50*/  BSSY B0, `(.L_x_1924) ;  /* 0x000000e000007945 */ /* 0x000fe60003800000 */
        /* <DEDUP_REMOVED lines=10> */
.L_x_1925:
[----:B------:R-:W-:Y:S01]  /*3b00*/  IMAD.MOV.U32 R0, RZ, RZ, 0x7f ;  /* 0x0000007fff007424 */ /* 0x000fe200078e00ff */
[----:B------:R-:W-:-:S04]  /*3b10*/  ISETP.GT.U32.AND P0, PT, R2, 0x7f800000, PT ;  /* 0x7f8000000200780c */ /* 0x000fc80003f04070 */
[----:B------:R-:W-:-:S09]  /*3b20*/  SEL R0, R0, 0x7c, P0 ;  /* 0x0000007c00007807 */ /* 0x000fd20000000000 */
.L_x_1926:
[----:B------:R-:W-:Y:S05]  /*3b30*/  BSYNC B0 ;  /* 0x0000000000007941 */ /* 0x000fea0003800000 */
.L_x_1924:
[----:B------:R-:W-:-:S04]  /*3b40*/  LOP3.LUT R24, R24, 0x80000000, RZ, 0xc0, !PT ;  /* 0x8000000018187812 */ /* 0x000fc800078ec0ff */
[----:B------:R-:W-:-:S04]  /*3b50*/  SHF.R.U32.HI R3, RZ, 0x18, R24 ;  /* 0x00000018ff037819 */ /* 0x000fc80000011618 */
[----:B------:R-:W-:-:S05]  /*3b60*/  LOP3.LUT R3, R0, R3, RZ, 0xfc, !PT ;  /* 0x0000000300037212 */ /* 0x000fca00078efcff */
[----:B------:R0:W-:Y:S01]  /*3b70*/  STG.E.U8 desc[UR36][R16.64], R3 ;  /* 0x0000000310007986 */ /* 0x0001e2000c101124 */
[----:B------:R-:W-:Y:S05]  /*3b80*/  BRA `(.L_x_1910) ;  /* 0x00000004009c7947 */ /* 0x000fea0003800000 */
.L_x_1920:
[----:B------:R-:W-:-:S05]  /*3b90*/  F2FP.BF16.F32.PACK_AB R24, RZ, R24 ;  /* 0x00000018ff18723e */ /* 0x000fca00000010ff */
[----:B------:R0:W-:Y:S01]  /*3ba0*/  STG.E.U16 desc[UR36][R16.64], R24 ;  /* 0x0000001810007986 */ /* 0x0001e2000c101524 */
[----:B------:R-:W-:Y:S05]  /*3bb0*/  BRA `(.L_x_1910) ;  /* 0x0000000400907947 */ /* 0x000fea0003800000 */
.L_x_1917:
        /* <DEDUP_REMOVED lines=8> */
[----:B------:R-:W0:Y:S02]  /*3c40*/  F2I.FTZ.U32.TRUNC.NTZ R3, R24 ;  /* 0x0000001800037305 */ /* 0x000e24000021f000 */
[----:B0-----:R0:W-:Y:S01]  /*3c50*/  STG.E.U16 desc[UR36][R16.64], R3 ;  /* 0x0000000310007986 */ /* 0x0011e2000c101524 */
[----:B------:R-:W-:Y:S05]  /*3c60*/  BRA `(.L_x_1910) ;  /* 0x0000000400647947 */ /* 0x000fea0003800000 */
.L_x_1929:
[----:B------:R-:W-:Y:S01]  /*3c70*/  LOP3.LUT R2, R24, 0x7fffffff, RZ, 0xc0, !PT ;  /* 0x7fffffff18027812 */ /* 0x000fe200078ec0ff */
[----:B------:R-:W-:Y:S01]  /*3c80*/  BSSY B0, `(.L_x_1930) ;  /* 0x0000013000007945 */ /* 0x000fe20003800000 */
[----:B------:R-:W-:Y:S02]  /*3c90*/  IMAD.MOV.U32 R8, RZ, RZ, 0x80 ;  /* 0x00000080ff087424 */ /* 0x000fe400078e00ff */
        /* <DEDUP_REMOVED lines=13> */
.L_x_1932:
[----:B------:R-:W-:-:S04]  /*3d70*/  LOP3.LUT R24, R24, 0x80000000, RZ, 0xc0, !PT ;  /* 0x8000000018187812 */ /* 0x000fc800078ec0ff */
[----:B------:R-:W-:-:S04]  /*3d80*/  SHF.R.U32.HI R3, RZ, 0x18, R24 ;  /* 0x00000018ff037819 */ /* 0x000fc80000011618 */
[----:B------:R-:W-:-:S04]  /*3d90*/  LOP3.LUT R0, R0, R3, RZ, 0xfc, !PT ;  /* 0x0000000300007212 */ /* 0x000fc800078efcff */
[----:B------:R-:W-:-:S07]  /*3da0*/  PRMT R8, R0, 0x7610, R8 ;  /* 0x0000761000087816 */ /* 0x000fce0000000008 */
.L_x_1931:
[----:B------:R-:W-:Y:S05]  /*3db0*/  BSYNC B0 ;  /* 0x0000000000007941 */ /* 0x000fea0003800000 */
.L_x_1930:
[----:B------:R0:W-:Y:S01]  /*3dc0*/  STG.E.U8 desc[UR36][R16.64], R8 ;  /* 0x0000000810007986 */ /* 0x0001e2000c101124 */
[----:B------:R-:W-:Y:S05]  /*3dd0*/  BRA `(.L_x_1910) ;  /* 0x0000000400087947 */ /* 0x000fea0003800000 */
.L_x_1928:
        /* <DEDUP_REMOVED lines=16> */
.L_x_1935:
[----:B------:R-:W-:-:S04]  /*3ee0*/  LOP3.LUT R24, R24, 0x80000000, RZ, 0xc0, !PT ;  /* 0x8000000018187812 */ /* 0x000fc800078ec0ff */
[----:B------:R-:W-:-:S04]  /*3ef0*/  SHF.R.U32.HI R3, RZ, 0x18, R24 ;  /* 0x00000018ff037819 */ /* 0x000fc80000011618 */
[----:B------:R-:W-:-:S04]  /*3f00*/  LOP3.LUT R0, R0, R3, RZ, 0xfc, !PT ;  /* 0x0000000300007212 */ /* 0x000fc800078efcff */
[----:B------:R-:W-:-:S07]  /*3f10*/  PRMT R8, R0, 0x7610, R8 ;  /* 0x0000761000087816 */ /* 0x000fce0000000008 */
.L_x_1934:
[----:B------:R-:W-:Y:S05]  /*3f20*/  BSYNC B0 ;  /* 0x0000000000007941 */ /* 0x000fea0003800000 */
.L_x_1933:
[----:B------:R0:W-:Y:S01]  /*3f30*/  STG.E.U8 desc[UR36][R16.64], R8 ;  /* 0x0000000810007986 */ /* 0x0001e2000c101124 */
[----:B------:R-:W-:Y:S05]  /*3f40*/  BRA `(.L_x_1910) ;  /* 0x0000000000ac7947 */ /* 0x000fea0003800000 */
.L_x_1927:
[----:B------:R-:W-:-:S13]  /*3f50*/  ISETP.NE.AND P0, PT, R4, 0x1c, PT ;  /* 0x0000001c0400780c */ /* 0x000fda0003f05270 */
[----:B------:R-:W-:Y:S05]  /*3f60*/  @!P0 BRA `(.L_x_1936) ;  /* 0x00000000009c8947 */ /* 0x000fea0003800000 */
[----:B------:R-:W-:-:S13]  /*3f70*/  ISETP.NE.AND P0, PT, R4, 0x1d, PT ;  /* 0x0000001d0400780c */ /* 0x000fda0003f05270 */
[----:B------:R-:W-:Y:S05]  /*3f80*/  @!P0 BRA `(.L_x_1937) ;  /* 0x0000000000888947 */ /* 0x000fea0003800000 */
[----:B------:R-:W-:-:S13]  /*3f90*/  ISETP.NE.AND P0, PT, R4, 0x2c, PT ;  /* 0x0000002c0400780c */ /* 0x000fda0003f05270 */
[----:B------:R-:W-:Y:S05]  /*3fa0*/  @P0 BRA `(.L_x_1909) ;  /* 0x00000000003c0947 */ /* 0x000fea0003800000 */
        /* <DEDUP_REMOVED lines=15> */
.L_x_1909:
        /* <DEDUP_REMOVED lines=16> */
.L_x_1938:
[----:B------:R-:W-:Y:S05]  /*41a0*/  BRA `(.L_x_1910) ;  /* 0x0000000000147947 */ /* 0x000fea0003800000 */
.L_x_1937:
[----:B------:R-:W0:Y:S02]  /*41b0*/  F2I.U64.TRUNC R24, R24 ;  /* 0x0000001800187311 */ /* 0x000e24000020d800 */
[----:B0-----:R0:W-:Y:S01]  /*41c0*/  STG.E.64 desc[UR36][R16.64], R24 ;  /* 0x0000001810007986 */ /* 0x0011e2000c101b24 */
[----:B------:R-:W-:Y:S05]  /*41d0*/  BRA `(.L_x_1910) ;  /* 0x0000000000087947 */ /* 0x000fea0003800000 */
.L_x_1936:
[----:B------:R-:W0:Y:S02]  /*41e0*/  F2I.FTZ.U32.TRUNC.NTZ R3, R24 ;  /* 0x0000001800037305 */ /* 0x000e24000021f000 */
[----:B0-----:R0:W-:Y:S02]  /*41f0*/  STG.E desc[UR36][R16.64], R3 ;  /* 0x0000000310007986 */ /* 0x0011e4000c101924 */
.L_x_1910:
[----:B------:R-:W-:-:S04]  /*4200*/  IMAD R18, R18, 0x200, R23 ;  /* 0x0000020012127824 */ /* 0x000fc800078e0217 */
[----:B------:R-:W-:-:S07]  /*4210*/  VIADD R19, R18, 0x80 ;  /* 0x0000008012137836 */ /* 0x000fce0000000000 */
.L_x_1847:
[----:B------:R-:W-:Y:S05]  /*4220*/  BSYNC B7 ;  /* 0x0000000000077941 */ /* 0x000fea0003800000 */
.L_x_1846:
        /* <DEDUP_REMOVED lines=358> */
.L_x_1941:
        /* <DEDUP_REMOVED lines=20> */
[----:B--2---:R4:W0:Y:S01]  /*59d0*/  I2F.S16 R22, R2 ;  /* 0x0000000200167306 */ /* 0x0048220000101400 */
[----:B------:R-:W-:Y:S05]  /*59e0*/  BRA `(.L_x_1948) ;  /* 0x0000000c00387947 */ /* 0x000fea0003800000 */
.L_x_1946:
[----:B------:R-:W2:Y:S02]  /*59f0*/  LDG.E.U8 R2, desc[UR36][R2.64] ;  /* 0x0000002402027981 */ /* 0x000ea4000c1e1100 */
[----:B--2---:R-:W-:Y:S01]  /*5a00*/  I2FP.F32.U32 R22, R2 ;  /* 0x0000000200167245 */ /* 0x004fe20000201000 */
[----:B------:R-:W-:Y:S06]  /*5a10*/  BRA `(.L_x_1948) ;  /* 0x0000000c002c7947 */ /* 0x000fec0003800000 */
.L_x_1945:
[----:B------:R-:W-:-:S13]  /*5a20*/  ISETP.NE.AND P0, PT, R4, 0x2, PT ;  /* 0x000000020400780c */ /* 0x000fda0003f05270 */
[----:B------:R-:W-:Y:S05]  /*5a30*/  @!P0 BRA `(.L_x_1949) ;  /* 0x0000000000288947 */ /* 0x000fea0003800000 */
[----:B------:R-:W-:-:S13]  /*5a40*/  ISETP.NE.AND P0, PT, R4, 0x3, PT ;  /* 0x000000030400780c */ /* 0x000fda0003f05270 */
[----:B------:R-:W-:Y:S05]  /*5a50*/  @!P0 BRA `(.L_x_1950) ;  /* 0x0000000000148947 */ /* 0x000fea0003800000 */
[----:B------:R-:W-:-:S13]  /*5a60*/  ISETP.NE.AND P0, PT, R4, 0x4, PT ;  /* 0x000000040400780c */ /* 0x000fda0003f05270 */
[----:B------:R-:W-:Y:S05]  /*5a70*/  @P0 BRA `(.L_x_1947) ;  /* 0x0000000800b80947 */ /* 0x000fea0003800000 */
[----:B------:R-:W2:Y:S02]  /*5a80*/  LDG.E.64 R22, desc[UR36][R2.64] ;  /* 0x0000002402167981 */ /* 0x000ea4000c1e1b00 */
[----:B--2---:R2:W3:Y:S01]  /*5a90*/  I2F.S64 R22, R22 ;  /* 0x0000001600167312 */ /* 0x0044e20000301400 */
[----:B------:R-:W-:Y:S05]  /*5aa0*/  BRA `(.L_x_1948) ;  /* 0x0000000c00087947 */ /* 0x000fea0003800000 */
.L_x_1950:
[----:B------:R-:W2:Y:S02]  /*5ab0*/  LDG.E R2, desc[UR36][R2.64] ;  /* 0x0000002402027981 */ /* 0x000ea4000c1e1900 */
[----:B--2---:R-:W-:Y:S01]  /*5ac0*/  I2FP.F32.S32 R22, R2 ;  /* 0x0000000200167245 */ /* 0x004fe20000201400 */
[----:B------:R-:W-:Y:S06]  /*5ad0*/  BRA `(.L_x_1948) ;  /* 0x0000000800fc7947 */ /* 0x000fec0003800000 */
.L_x_1949:
[----:B------:R-:W2:Y:S02]  /*5ae0*/  LDG.E.U16 R2, desc[UR36][R2.64] ;  /* 0x0000002402027981 */ /* 0x000ea4000c1e1500 */
[----:B--2---:R0:W1:Y:S01]  /*5af0*/  I2F.S16 R22, R2 ;  /* 0x0000000200167306 */ /* 0x0040620000101400 */
[----:B------:R-:W-:Y:S05]  /*5b00*/  BRA `(.L_x_1948) ;  /* 0x0000000800f07947 */ /* 0x000fea0003800000 */
.L_x_1944:
        /* <DEDUP_REMOVED lines=8> */
.L_x_1952:
[----:B------:R-:W2:Y:S02]  /*5b90*/  LDG.E.U16 R2, desc[UR36][R2.64] ;  /* 0x0000002402027981 */ /* 0x000ea4000c1e1500 */
[----:B--2---:R-:W-:Y:S01]  /*5ba0*/  HADD2.F32 R22, -RZ, R2.H0_H0 ;  /* 0x20000002ff167230 */ /* 0x004fe20000004100 */
[----:B------:R-:W-:Y:S06]  /*5bb0*/  BRA `(.L_x_1948) ;  /* 0x0000000800c47947 */ /* 0x000fec0003800000 */
.L_x_1951:
        /* <DEDUP_REMOVED lines=8> */
.L_x_1954:
[----:B------:R-:W2:Y:S02]  /*5c40*/  LDG.E.U16 R2, desc[UR36][R2.64] ;  /* 0x0000002402027981 */ /* 0x000ea4000c1e1500 */
[----:B--2---:R-:W-:Y:S01]  /*5c50*/  HADD2.F32 R22, -RZ, R2.H0_H0 ;  /* 0x20000002ff167230 */ /* 0x004fe20000004100 */
[----:B------:R-:W-:Y:S06]  /*5c60*/  BRA `(.L_x_1948) ;  /* 0x0000000800987947 */ /* 0x000fec0003800000 */
.L_x_1953:
[----:B------:R-:W2:Y:S01]  /*5c70*/  LDG.E.64 R2, desc[UR36][R2.64] ;  /* 0x0000002402027981 */ /* 0x000ea2000c1e1b00 */
[----:B------:R-:W-:Y:S01]  /*5c80*/  UMOV UR4, 0xf0000000 ;  /* 0xf000000000047882 */ /* 0x000fe20000000000 */
[----:B------:R-:W-:Y:S01]  /*5c90*/  UMOV UR5, 0x380fffff ;  /* 0x380fffff00057882 */ /* 0x000fe20000000000 */
[----:B--2---:R-:W0:Y:S01]  /*5ca0*/  F2F.F32.F64 R22, R2 ;  /* 0x0000000200167310 */ /* 0x004e220000301000 */
[----:B------:R-:W-:-:S14]  /*5cb0*/  DSETP.GEU.AND P0, PT, |R2|, UR4, PT ;  /* 0x0000000402007e2a */ /* 0x000fdc000bf0e200 */
[----:B0-----:R-:W-:Y:S01]  /*5cc0*/  @!P0 FMUL R22, R22, 1.175494350822287508e-38 ;  /* 0x0080000016168820 */ /* 0x001fe20000400000 */
[----:B------:R-:W-:Y:S06]  /*5cd0*/  BRA `(.L_x_1948) ;  /* 0x00000008007c7947 */ /* 0x000fec0003800000 */
.L_x_1943:
        /* <DEDUP_REMOVED lines=12> */
.L_x_1957:
[----:B------:R-:W2:Y:S01]  /*5da0*/  LDG.E.64 R2, desc[UR36][R2.64] ;  /* 0x0000002402027981 */ /* 0x000ea2000c1e1b00 */
[----:B------:R-:W-:Y:S01]  /*5db0*/  UMOV UR4, 0xf0000000 ;  /* 0xf000000000047882 */ /* 0x000fe20000000000 */
[----:B------:R-:W-:Y:S01]  /*5dc0*/  UMOV UR5, 0x380fffff ;  /* 0x380fffff00057882 */ /* 0x000fe20000000000 */
[----:B--2---:R-:W0:Y:S01]  /*5dd0*/  F2F.F32.F64 R22, R2 ;  /* 0x0000000200167310 */ /* 0x004e220000301000 */
[----:B------:R-:W-:-:S14]  /*5de0*/  DSETP.GEU.AND P0, PT, |R2|, UR4, PT ;  /* 0x0000000402007e2a */ /* 0x000fdc000bf0e200 */
[----:B0-----:R-:W-:Y:S01]  /*5df0*/  @!P0 FMUL R22, R22, 1.175494350822287508e-38 ;  /* 0x0080000016168820 */ /* 0x001fe20000400000 */
[----:B------:R-:W-:Y:S06]  /*5e00*/  BRA `(.L_x_1948) ;  /* 0x0000000800307947 */ /* 0x000fec0003800000 */
.L_x_1956:
        /* <DEDUP_REMOVED lines=26> */
.L_x_1959:
        /* <DEDUP_REMOVED lines=13> */
.L_x_1958:
[----:B------:R-:W2:Y:S02]  /*6080*/  LDG.E.U16 R2, desc[UR36][R2.64] ;  /* 0x0000002402027981 */ /* 0x000ea4000c1e1500 */
[----:B--2---:R-:W-:Y:S01]  /*6090*/  IMAD.U32 R22, R2, 0x10000, RZ ;  /* 0x0001000002167824 */ /* 0x004fe200078e00ff */
[----:B------:R-:W-:Y:S06]  /*60a0*/  BRA `(.L_x_1948) ;  /* 0x0000000400887947 */ /* 0x000fec0003800000 */
.L_x_1955:
        /* <DEDUP_REMOVED lines=11> */
.L_x_1962:
        /* <DEDUP_REMOVED lines=20> */
.L_x_1964:
[----:B------:R-:W-:Y:S05]  /*62a0*/  BSYNC B0 ;  /* 0x0000000000007941 */ /* 0x000fea0003800000 */
.L_x_1963:
[----:B------:R-:W-:Y:S01]  /*62b0*/  IMAD.SHL.U32 R2, R2, 0x100000, RZ ;  /* 0x0010000002027824 */ /* 0x000fe200078e00ff */
[----:B------:R-:W-:-:S04]  /*62c0*/  LEA R3, R0, 0x3b800000, 0x17 ;  /* 0x3b80000000037811 */ /* 0x000fc800078eb8ff */
[----:B------:R-:W-:Y:S01]  /*62d0*/  LOP3.LUT R22, R3, R2, R22, 0xfe, !PT ;  /* 0x0000000203167212 */ /* 0x000fe200078efe16 */
[----:B------:R-:W-:Y:S06]  /*62e0*/  BRA `(.L_x_1948) ;  /* 0x0000000000f87947 */ /* 0x000fec0003800000 */
.L_x_1961:
        /* <DEDUP_REMOVED lines=20> */
.L_x_1966:
[----:B------:R-:W-:Y:S05]  /*6430*/  BSYNC B0 ;  /* 0x0000000000007941 */ /* 0x000fea0003800000 */
.L_x_1965:
[----:B------:R-:W-:Y:S01]  /*6440*/  IMAD.SHL.U32 R2, R2, 0x200000, RZ ;  /* 0x0020000002027824 */ /* 0x000fe200078e00ff */
[----:B------:R-:W-:-:S04]  /*6450*/  LEA R3, R0, 0x37800000, 0x17 ;  /* 0x3780000000037811 */ /* 0x000fc800078eb8ff */
[----:B------:R-:W-:Y:S01]  /*6460*/  LOP3.LUT R22, R3, R2, R22, 0xfe, !PT ;  /* 0x0000000203167212 */ /* 0x000fe200078efe16 */
[----:B------:R-:W-:Y:S06]  /*6470*/  BRA `(.L_x_1948) ;  /* 0x0000000000947947 */ /* 0x000fec0003800000 */
.L_x_1960:
        /* <DEDUP_REMOVED lines=14> */
.L_x_1947:
        /* <DEDUP_REMOVED lines=16> */
.L_x_1969:
[----:B------:R-:W-:Y:S01]  /*6660*/  IMAD.MOV.U32 R22, RZ, RZ, RZ ;  /* 0x000000ffff167224 */ /* 0x000fe200078e00ff */
[----:B------:R-:W-:Y:S06]  /*6670*/  BRA `(.L_x_1948) ;  /* 0x0000000000147947 */ /* 0x000fec0003800000 */
.L_x_1968:
[----:B------:R-:W2:Y:S02]  /*6680*/  LDG.E.64 R22, desc[UR36][R2.64] ;  /* 0x0000002402167981 */ /* 0x000ea4000c1e1b00 */
[----:B--2---:R0:W1:Y:S01]  /*6690*/  I2F.U64 R22, R22 ;  /* 0x0000001600167312 */ /* 0x0040620000301000 */
[----:B------:R-:W-:Y:S05]  /*66a0*/  BRA `(.L_x_1948) ;  /* 0x0000000000087947 */ /* 0x000fea0003800000 */
.L_x_1967:
[----:B------:R-:W2:Y:S02]  /*66b0*/  LDG.E R2, desc[UR36][R2.64] ;  /* 0x0000002402027981 */ /* 0x000ea4000c1e1900 */
[----:B--2---:R-:W-:-:S07]  /*66c0*/  I2FP.F32.U32 R22, R2 ;  /* 0x0000000200167245 */ /* 0x004fce0000201000 */
.L_x_1948:
[----:B------:R-:W-:Y:S05]  /*66d0*/  BSYNC B6 ;  /* 0x0000000000067941 */ /* 0x000fea0003800000 */
.L_x_1942:
[----:B------:R-:W2:Y:S01]  /*66e0*/  LDC.U8 R4, c[0x0][0x4a2] ;  /* 0x00012880ff047b82 */ /* 0x000ea20000000000 */
[----:B------:R-:W-:Y:S01]  /*66f0*/  ULDC.64 UR4, c[0x0][0x488] ;  /* 0x0001220000047ab9 */ /* 0x000fe20000000a00 */
[----:B------:R-:W-:Y:S01]  /*6700*/  BSSY B6, `(.L_x_1970) ;  /* 0x00000df000067945 */ /* 0x000fe20003800000 */
[----:B0---4-:R-:W-:-:S05]  /*6710*/  IADD3 R2, P0, R18, UR4, RZ ;  /* 0x0000000412027c10 */ /* 0x011fca000ff1e0ff */
        /* <DEDUP_REMOVED lines=13> */
[----:B--2---:R-:W4:Y:S01]  /*67f0*/  I2F.S16 R0, R0 ;  /* 0x0000000000007306 */ /* 0x004f220000101400 */
[----:B------:R-:W-:Y:S05]  /*6800*/  BRA `(.L_x_1976) ;  /* 0x0000000c00387947 */ /* 0x000fea0003800000 */
.L_x_1974:
[----:B------:R-:W2:Y:S02]  /*6810*/  LDG.E.U8 R0, desc[UR36][R2.64] ;  /* 0x0000002402007981 */ /* 0x000ea4000c1e1100 */
[----:B--2---:R-:W-:Y:S01]  /*6820*/  I2FP.F32.U32 R0, R0 ;  /* 0x0000000000007245 */ /* 0x004fe20000201000 */
[----:B------:R-:W-:Y:S06]  /*6830*/  BRA `(.L_x_1976) ;  /* 0x0000000c002c7947 */ /* 0x000fec0003800000 */
.L_x_1973:
        /* <DEDUP_REMOVED lines=9> */
.L_x_1978:
[----:B------:R-:W2:Y:S02]  /*68d0*/  LDG.E R0, desc[UR36][R2.64] ;  /* 0x0000002402007981 */ /* 0x000ea4000c1e1900 */
[----:B--2---:R-:W-:Y:S01]  /*68e0*/  I2FP.F32.S32 R0, R0 ;  /* 0x0000000000007245 */ /* 0x004fe20000201400 */
[----:B------:R-:W-:Y:S06]  /*68f0*/  BRA `(.L_x_1976) ;  /* 0x0000000800fc7947 */ /* 0x000fec0003800000 */
.L_x_1977:
[----:B------:R-:W2:Y:S02]  /*6900*/  LDG.E.U16 R0, desc[UR36][R2.64] ;  /* 0x0000002402007981 */ /* 0x000ea4000c1e1500 */
[----:B--2---:R-:W0:Y:S01]  /*6910*/  I2F.S16 R0, R0 ;  /* 0x0000000000007306 */ /* 0x004e220000101400 */
[----:B------:R-:W-:Y:S05]  /*6920*/  BRA `(.L_x_1976) ;  /* 0x0000000800f07947 */ /* 0x000fea0003800000 */
.L_x_1972:
        /* <DEDUP_REMOVED lines=8> */
.L_x_1980:
[----:B------:R-:W2:Y:S02]  /*69b0*/  LDG.E.U16 R0, desc[UR36][R2.64] ;  /* 0x0000002402007981 */ /* 0x000ea4000c1e1500 */
[----:B--2---:R-:W-:Y:S01]  /*69c0*/  HADD2.F32 R0, -RZ, R0.H0_H0 ;  /* 0x20000000ff007230 */ /* 0x004fe20000004100 */
[----:B------:R-:W-:Y:S06]  /*69d0*/  BRA `(.L_x_1976) ;  /* 0x0000000800c47947 */ /* 0x000fec0003800000 */
.L_x_1979:
        /* <DEDUP_REMOVED lines=8> */
.L_x_1982:
[----:B------:R-:W2:Y:S02]  /*6a60*/  LDG.E.U16 R0, desc[UR36][R2.64] ;  /* 0x0000002402007981 */ /* 0x000ea4000c1e1500 */
[----:B--2---:R-:W-:Y:S01]  /*6a70*/  HADD2.F32 R0, -RZ, R0.H0_H0 ;  /* 0x20000000ff007230 */ /* 0x004fe20000004100 */
[----:B------:R-:W-:Y:S06]  /*6a80*/  BRA `(.L_x_1976) ;  /* 0x0000000800987947 */ /* 0x000fec0003800000 */
.L_x_1981:
[----:B------:R-:W2:Y:S01]  /*6a90*/  LDG.E.64 R2, desc[UR36][R2.64] ;  /* 0x0000002402027981 */ /* 0x000ea2000c1e1b00 */
[----:B------:R-:W-:Y:S01]  /*6aa0*/  UMOV UR4, 0xf0000000 ;  /* 0xf000000000047882 */ /* 0x000fe20000000000 */
[----:B------:R-:W-:Y:S01]  /*6ab0*/  UMOV UR5, 0x380fffff ;  /* 0x380fffff00057882 */ /* 0x000fe20000000000 */
[----:B--2---:R-:W0:Y:S01]  /*6ac0*/  F2F.F32.F64 R0, R2 ;  /* 0x0000000200007310 */ /* 0x004e220000301000 */
[----:B------:R-:W-:-:S14]  /*6ad0*/  DSETP.GEU.AND P0, PT, |R2|, UR4, PT ;  /* 0x0000000402007e2a */ /* 0x000fdc000bf0e200 */
[----:B0-----:R-:W-:Y:S01]  /*6ae0*/  @!P0 FMUL R0, R0, 1.175494350822287508e-38 ;  /* 0x0080000000008820 */ /* 0x001fe20000400000 */
[----:B------:R-:W-:Y:S06]  /*6af0*/  BRA `(.L_x_1976) ;  /* 0x00000008007c7947 */ /* 0x000fec0003800000 */
.L_x_1971:
        /* <DEDUP_REMOVED lines=12> */
.L_x_1985:
[----:B------:R-:W2:Y:S01]  /*6bc0*/  LDG.E.64 R2, desc[UR36][R2.64] ;  /* 0x0000002402027981 */ /* 0x000ea2000c1e1b00 */
[----:B------:R-:W-:Y:S01]  /*6bd0*/  UMOV UR4, 0xf0000000 ;  /* 0xf000000000047882 */ /* 0x000fe20000000000 */
[----:B------:R-:W-:Y:S01]  /*6be0*/  UMOV UR5, 0x380fffff ;  /* 0x380fffff00057882 */ /* 0x000fe20000000000 */
[----:B--2---:R-:W0:Y:S01]  /*6bf0*/  F2F.F32.F64 R0, R2 ;  /* 0x0000000200007310 */ /* 0x004e220000301000 */
[----:B------:R-:W-:-:S14]  /*6c00*/  DSETP.GEU.AND P0, PT, |R2|, UR4, PT ;  /* 0x0000000402007e2a */ /* 0x000fdc000bf0e200 */
[----:B0-----:R-:W-:Y:S01]  /*6c10*/  @!P0 FMUL R0, R0, 1.175494350822287508e-38 ;  /* 0x0080000000008820 */ /* 0x001fe20000400000 */
[----:B------:R-:W-:Y:S06]  /*6c20*/  BRA `(.L_x_1976) ;  /* 0x0000000800307947 */ /* 0x000fec0003800000 */
.L_x_1984:
        /* <DEDUP_REMOVED lines=26> */
.L_x_1987:
        /* <DEDUP_REMOVED lines=13> */
.L_x_1986:
[----:B------:R-:W2:Y:S02]  /*6ea0*/  LDG.E.U16 R0, desc[UR36][R2.64] ;  /* 0x0000002402007981 */ /* 0x000ea4000c1e1500 */
[----:B--2---:R-:W-:Y:S01]  /*6eb0*/  IMAD.U32 R0, R0, 0x10000, RZ ;  /* 0x0001000000007824 */ /* 0x004fe200078e00ff */
[----:B------:R-:W-:Y:S06]  /*6ec0*/  BRA `(.L_x_1976) ;  /* 0x0000000400887947 */ /* 0x000fec0003800000 */
.L_x_1983:
        /* <DEDUP_REMOVED lines=11> */
.L_x_1990:
        /* <DEDUP_REMOVED lines=20> */
.L_x_1992:
[----:B------:R-:W-:Y:S05]  /*70c0*/  BSYNC B0 ;  /* 0x0000000000007941 */ /* 0x000fea0003800000 */
.L_x_1991:
[----:B------:R-:W-:Y:S01]  /*70d0*/  LEA R3, R0, 0x3b800000, 0x17 ;  /* 0x3b80000000037811 */ /* 0x000fe200078eb8ff */
[----:B------:R-:W-:-:S05]  /*70e0*/  IMAD.SHL.U32 R0, R2, 0x100000, RZ ;  /* 0x0010000002007824 */ /* 0x000fca00078e00ff */
[----:B------:R-:W-:Y:S01]  /*70f0*/  LOP3.LUT R0, R3, R0, R4, 0xfe, !PT ;  /* 0x0000000003007212 */ /* 0x000fe200078efe04 */
[----:B------:R-:W-:Y:S06]  /*7100*/  BRA `(.L_x_1976) ;  /* 0x0000000000f87947 */ /* 0x000fec0003800000 */
.L_x_1989:
        /* <DEDUP_REMOVED lines=20> */
.L_x_1994:
[----:B------:R-:W-:Y:S05]  /*7250*/  BSYNC B0 ;  /* 0x0000000000007941 */ /* 0x000fea0003800000 */
.L_x_1993:
[----:B------:R-:W-:Y:S01]  /*7260*/  LEA R3, R0, 0x37800000, 0x17 ;  /* 0x3780000000037811 */ /* 0x000fe200078eb8ff */
[----:B------:R-:W-:-:S05]  /*7270*/  IMAD.SHL.U32 R0, R2, 0x200000, RZ ;  /* 0x0020000002007824 */ /* 0x000fca00078e00ff */
[----:B------:R-:W-:Y:S01]  /*7280*/  LOP3.LUT R0, R3, R0, R4, 0xfe, !PT ;  /* 0x0000000003007212 */ /* 0x000fe200078efe04 */
[----:B------:R-:W-:Y:S06]  /*7290*/  BRA `(.L_x_1976) ;  /* 0x0000000000947947 */ /* 0x000fec0003800000 */
.L_x_1988:
        /* <DEDUP_REMOVED lines=14> */
.L_x_1975:
        /* <DEDUP_REMOVED lines=15> */
[----:B01-3-5:R-:W-:Y:S05]  /*7470*/  CALL.ABS.NOINC R2 ;  /* 0x0000000002007343 */ /* 0x02bfea0003c00000 */
.L_x_1997:
[----:B------:R-:W-:Y:S01]  /*7480*/  IMAD.MOV.U32 R0, RZ, RZ, RZ ;  /* 0x000000ffff007224 */ /* 0x000fe200078e00ff */
[----:B------:R-:W-:Y:S06]  /*7490*/  BRA `(.L_x_1976) ;  /* 0x0000000000147947 */ /* 0x000fec0003800000 */
.L_x_1996:
[----:B------:R-:W2:Y:S02]  /*74a0*/  LDG.E.64 R2, desc[UR36][R2.64] ;  /* 0x0000002402027981 */ /* 0x000ea4000c1e1b00 */
[----:B--2---:R0:W2:Y:S01]  /*74b0*/  I2F.U64 R0, R2 ;  /* 0x0000000200007312 */ /* 0x0040a20000301000 */
[----:B------:R-:W-:Y:S05]  /*74c0*/  BRA `(.L_x_1976) ;  /* 0x0000000000087947 */ /* 0x000fea0003800000 */
.L_x_1995:
[----:B------:R-:W2:Y:S02]  /*74d0*/  LDG.E R0, desc[UR36][R2.64] ;  /* 0x0000002402007981 */ /* 0x000ea4000c1e1900 */
[----:B--2---:R-:W-:-:S07]  /*74e0*/  I2FP.F32.U32 R0, R0 ;  /* 0x0000000000007245 */ /* 0x004fce0000201000 */
.L_x_1976:
[----:B------:R-:W-:Y:S05]  /*74f0*/  BSYNC B6 ;  /* 0x0000000000067941 */ /* 0x000fea0003800000 */
.L_x_1970:
[----:B------:R-:W-:Y:S01]  /*7500*/  ULDC.64 UR4, c[0x0][0x490] ;  /* 0x0001240000047ab9 */ /* 0x000fe20000000a00 */
[----:B------:R-:W1:Y:S01]  /*7510*/  LDC.U8 R5, c[0x0][0x4a0] ;  /* 0x00012800ff057b82 */ /* 0x000e620000000000 */
[----:B0-2-45:R-:W-:-:S05]  /*7520*/  FMUL.FTZ R0, R0, UR4 ;  /* 0x0000000400007c20 */ /* 0x035fca0008410000 */
[----:B------:R-:W-:-:S13]  /*7530*/  FSETP.GT.FTZ.AND P0, PT, R0, UR5, PT ;  /* 0x0000000500007c0b */ /* 0x000fda000bf14000 */
[----:B------:R-:W-:-:S04]  /*7540*/  @!P0 FMUL.FTZ R0, R0, 1.4426950216293334961 ;  /* 0x3fb8aa3b00008820 */ /* 0x000fc80000410000 */
[----:B------:R-:W0:Y:S01]  /*7550*/  @!P0 MUFU.EX2 R3, R0 ;  /* 0x0000000000038308 */ /* 0x000e220000000800 */
[----:B-1----:R-:W-:-:S04]  /*7560*/  PRMT R4, R5, 0x9910, RZ ;  /* 0x0000991005047816 */ /* 0x002fc800000000ff */
[----:B------:R-:W-:Y:S01]  /*7570*/  ISETP.GT.AND P1, PT, R4, 0x9, PT ;  /* 0x000000090400780c */ /* 0x000fe20003f24270 */
[----:B0-----:R-:W-:Y:S01]  /*7580*/  @!P0 FADD.FTZ R2, R3, 1 ;  /* 0x3f80000003028421 */ /* 0x001fe20000010000 */
[----:B---3--:R-:W-:-:S05]  /*7590*/  @!P0 FMUL.FTZ R3, R22, R3 ;  /* 0x0000000316038220 */ /* 0x008fca0000410000 */
        /* <DEDUP_REMOVED lines=14> */
.L_x_2001:
[----:B------:R-:W0:Y:S02]  /*7680*/  F2I.S64.TRUNC R22, R22 ;  /* 0x0000001600167311 */ /* 0x000e24000020d900 */
[----:B0-----:R-:W-:-:S05]  /*7690*/  IMAD.MOV.U32 R3, RZ, RZ, R22 ;  /* 0x000000ffff037224 */ /* 0x001fca00078e0016 */
[----:B------:R0:W-:Y:S01]  /*76a0*/  STG.E.U8 desc[UR36][R16.64], R3 ;  /* 0x0000000310007986 */ /* 0x0001e2000c101124 */
[----:B------:R-:W-:Y:S05]  /*76b0*/  BRA `(.L_x_2003) ;  /* 0x0000000c00407947 */ /* 0x000fea0003800000 */
.L_x_2000:
        /* <DEDUP_REMOVED lines=9> */
.L_x_2005:
[----:B------:R-:W0:Y:S02]  /*7750*/  F2I.FTZ.TRUNC.NTZ R3, R22 ;  /* 0x0000001600037305 */ /* 0x000e24000021f100 */
[----:B0-----:R0:W-:Y:S01]  /*7760*/  STG.E desc[UR36][R16.64], R3 ;  /* 0x0000000310007986 */ /* 0x0011e2000c101924 */
[----:B------:R-:W-:Y:S05]  /*7770*/  BRA `(.L_x_2003) ;  /* 0x0000000c00107947 */ /* 0x000fea0003800000 */
.L_x_2004:
[----:B------:R-:W0:Y:S02]  /*7780*/  F2I.FTZ.TRUNC.NTZ R3, R22 ;  /* 0x0000001600037305 */ /* 0x000e24000021f100 */
[----:B0-----:R0:W-:Y:S01]  /*7790*/  STG.E.U16 desc[UR36][R16.64], R3 ;  /* 0x0000000310007986 */ /* 0x0011e2000c101524 */
[----:B------:R-:W-:Y:S05]  /*77a0*/  BRA `(.L_x_2003) ;  /* 0x0000000c00047947 */ /* 0x000fea0003800000 */
.L_x_1999:
        /* <DEDUP_REMOVED lines=8> */
.L_x_2007:
[----:B------:R-:W-:-:S05]  /*7830*/  F2FP.F16.F32.PACK_AB R22, RZ, R22 ;  /* 0x00000016ff16723e */ /* 0x000fca00000000ff */
[----:B------:R0:W-:Y:S01]  /*7840*/  STG.E.U16 desc[UR36][R16.64], R22 ;  /* 0x0000001610007986 */ /* 0x0001e2000c101524 */
[----:B------:R-:W-:Y:S05]  /*7850*/  BRA `(.L_x_2003) ;  /* 0x0000000800d87947 */ /* 0x000fea0003800000 */
.L_x_2006:
        /* <DEDUP_REMOVED lines=9> */
.L_x_2009:
[----:B------:R-:W-:-:S04]  /*78f0*/  F2FP.F16.F32.PACK_AB R3, RZ, R22 ;  /* 0x00000016ff03723e */ /* 0x000fc800000000ff */
[----:B------:R-:W-:-:S05]  /*7900*/  PRMT R3, R3, 0x5410, RZ ;  /* 0x0000541003037816 */ /* 0x000fca00000000ff */
[----:B------:R0:W-:Y:S01]  /*7910*/  STG.E desc[UR36][R16.64], R3 ;  /* 0x0000000310007986 */ /* 0x0001e2000c101924 */
[----:B------:R-:W-:Y:S05]  /*7920*/  BRA `(.L_x_2003) ;  /* 0x0000000800a47947 */ /* 0x000fea0003800000 */
.L_x_2008:
[----:B------:R-:W-:-:S06]  /*7930*/  FMUL.FTZ R2, R22, 1 ;  /* 0x3f80000016027820 */ /* 0x000fcc0000410000 */
[----:B------:R-:W0:Y:S02]  /*7940*/  F2F.F64.F32 R2, R2 ;  /* 0x0000000200027310 */ /* 0x000e240000201800 */
[----:B0-----:R0:W-:Y:S01]  /*7950*/  STG.E.64 desc[UR36][R16.64], R2 ;  /* 0x0000000210007986 */ /* 0x0011e2000c101b24 */
[----:B------:R-:W-:Y:S05]  /*7960*/  BRA `(.L_x_2003) ;  /* 0x0000000800947947 */ /* 0x000fea0003800000 */
.L_x_1998:
        /* <DEDUP_REMOVED lines=12> */
.L_x_2012:
[----:B------:R-:W-:Y:S01]  /*7a30*/  FMUL.FTZ R4, R22, 1 ;  /* 0x3f80000016047820 */ /* 0x000fe20000410000 */
[----:B------:R-:W-:-:S05]  /*7a40*/  CS2R R6, SRZ ;  /* 0x0000000000067805 */ /* 0x000fca000001ff00 */
[----:B------:R-:W0:Y:S02]  /*7a50*/  F2F.F64.F32 R4, R4 ;  /* 0x0000000400047310 */ /* 0x000e240000201800 */
[----:B0-----:R0:W-:Y:S01]  /*7a60*/  STG.E.128 desc[UR36][R16.64], R4 ;  /* 0x0000000410007986 */ /* 0x0011e2000c101d24 */
[----:B------:R-:W-:Y:S05]  /*7a70*/  BRA `(.L_x_2003) ;  /* 0x0000000800507947 */ /* 0x000fea0003800000 */
.L_x_2011:
        /* <DEDUP_REMOVED lines=20> */
.L_x_2016:
[----:B------:R-:W-:Y:S05]  /*7bc0*/  BSYNC B0 ;  /* 0x0000000000007941 */ /* 0x000fea0003800000 */
.L_x_2015:
[----:B------:R-:W-:-:S05]  /*7bd0*/  LOP3.LUT R5, R0, R5, RZ, 0xfc, !PT ;  /* 0x0000000500057212 */ /* 0x000fca00078efcff */
[----:B------:R0:W-:Y:S01]  /*7be0*/  STG.E.U8 desc[UR36][R16.64], R5 ;  /* 0x0000000510007986 */ /* 0x0001e2000c101124 */
[----:B------:R-:W-:Y:S05]  /*7bf0*/  BRA `(.L_x_2003) ;  /* 0x0000000400f07947 */ /* 0x000fea0003800000 */
.L_x_2014:
        /* <DEDUP_REMOVED lines=12> */
.L_x_2018:
[----:B------:R-:W-:Y:S01]  /*7cc0*/  IMAD.MOV.U32 R0, RZ, RZ, 0x7f ;  /* 0x0000007fff007424 */ /* 0x000fe200078e00ff */
[----:B------:R-:W-:-:S04]  /*7cd0*/  ISETP.GT.U32.AND P0, PT, R2, 0x7f800000, PT ;  /* 0x7f8000000200780c */ /* 0x000fc80003f04070 */
[----:B------:R-:W-:-:S09]  /*7ce0*/  SEL R0, R0, 0x7c, P0 ;  /* 0x0000007c00007807 */ /* 0x000fd20000000000 */
.L_x_2019:
[----:B------:R-:W-:Y:S05]  /*7cf0*/  BSYNC B0 ;  /* 0x0000000000007941 */ /* 0x000fea0003800000 */
.L_x_2017:
[----:B------:R-:W-:-:S04]  /*7d00*/  LOP3.LUT R22, R22, 0x80000000, RZ, 0xc0, !PT ;  /* 0x8000000016167812 */ /* 0x000fc800078ec0ff */
[----:B------:R-:W-:-:S04]  /*7d10*/  SHF.R.U32.HI R3, RZ, 0x18, R22 ;  /* 0x00000018ff037819 */ /* 0x000fc80000011616 */
[----:B------:R-:W-:-:S05]  /*7d20*/  LOP3.LUT R3, R0, R3, RZ, 0xfc, !PT ;  /* 0x0000000300037212 */ /* 0x000fca00078efcff */
[----:B------:R0:W-:Y:S01]  /*7d30*/  STG.E.U8 desc[UR36][R16.64], R3 ;  /* 0x0000000310007986 */ /* 0x0001e2000c101124 */
[----:B------:R-:W-:Y:S05]  /*7d40*/  BRA `(.L_x_2003) ;  /* 0x00000004009c7947 */ /* 0x000fea0003800000 */
.L_x_2013:
[----:B------:R-:W-:-:S05]  /*7d50*/  F2FP.BF16.F32.PACK_AB R22, RZ, R22 ;  /* 0x00000016ff16723e */ /* 0x000fca00000010ff */
[----:B------:R0:W-:Y:S01]  /*7d60*/  STG.E.U16 desc[UR36][R16.64], R22 ;  /* 0x0000001610007986 */ /* 0x0001e2000c101524 */
[----:B------:R-:W-:Y:S05]  /*7d70*/  BRA `(.L_x_2003) ;  /* 0x0000000400907947 */ /* 0x000fea0003800000 */
.L_x_2010:
        /* <DEDUP_REMOVED lines=11> */
.L_x_2022:
        /* <DEDUP_REMOVED lines=16> */
.L_x_2025:
[----:B------:R-:W-:-:S04]  /*7f30*/  LOP3.LUT R22, R22, 0x80000000, RZ, 0xc0, !PT ;  /* 0x8000000016167812 */ /* 0x000fc800078ec0ff */
[----:B------:R-:W-:-:S04]  /*7f40*/  SHF.R.U32.HI R3, RZ, 0x18, R22 ;  /* 0x00000018ff037819 */ /* 0x000fc80000011616 */
[----:B------:R-:W-:-:S04]  /*7f50*/  LOP3.LUT R0, R0, R3, RZ, 0xfc, !PT ;  /* 0x0000000300007212 */ /* 0x000fc800078efcff */
[----:B------:R-:W-:-:S07]  /*7f60*/  PRMT R8, R0, 0x7610, R8 ;  /* 0x0000761000087816 */ /* 0x000fce0000000008 */
.L_x_2024:
[----:B------:R-:W-:Y:S05]  /*7f70*/  BSYNC B0 ;  /* 0x0000000000007941 */ /* 0x000fea0003800000 */
.L_x_2023:
[----:B------:R3:W-:Y:S01]  /*7f80*/  STG.E.U8 desc[UR36][R16.64], R8 ;  /* 0x0000000810007986 */ /* 0x0007e2000c101124 */
[----:B------:R-:W-:Y:S05]  /*7f90*/  BRA `(.L_x_2003) ;  /* 0x0000000400087947 */ /* 0x000fea0003800000 */
.L_x_2021:
        /* <DEDUP_REMOVED lines=16> */
.L_x_2028:
[----:B------:R-:W-:-:S04]  /*80a0*/  LOP3.LUT R22, R22, 0x80000000, RZ, 0xc0, !PT ;  /* 0x8000000016167812 */ /* 0x000fc800078ec0ff */
[----:B------:R-:W-:-:S04]  /*80b0*/  SHF.R.U32.HI R3, RZ, 0x18, R22 ;  /* 0x00000018ff037819 */ /* 0x000fc80000011616 */
[----:B------:R-:W-:-:S04]  /*80c0*/  LOP3.LUT R0, R0, R3, RZ, 0xfc, !PT ;  /* 0x0000000300007212 */ /* 0x000fc800078efcff */
[----:B------:R-:W-:-:S07]  /*80d0*/  PRMT R8, R0, 0x7610, R8 ;  /* 0x0000761000087816 */ /* 0x000fce0000000008 */
.L_x_2027:
[----:B------:R-:W-:Y:S05]  /*80e0*/  BSYNC B0 ;  /* 0x0000000000007941 */ /* 0x000fea0003800000 */
.L_x_2026:
[----:B------:R0:W-:Y:S01]  /*80f0*/  STG.E.U8 desc[UR36][R16.64], R8 ;  /* 0x0000000810007986 */ /* 0x0001e2000c101124 */
[----:B------:R-:W-:Y:S05]  /*8100*/  BRA `(.L_x_2003) ;  /* 0x0000000000ac7947 */ /* 0x000fea0003800000 */
.L_x_2020:
        /* <DEDUP_REMOVED lines=21> */
.L_x_2002:
        /* <DEDUP_REMOVED lines=16> */
.L_x_2031:
[----:B------:R-:W-:Y:S05]  /*8360*/  BRA `(.L_x_2003) ;  /* 0x0000000000147947 */ /* 0x000fea0003800000 */
.L_x_2030:
[----:B------:R-:W0:Y:S02]  /*8370*/  F2I.U64.TRUNC R22, R22 ;  /* 0x0000001600167311 */ /* 0x000e24000020d800 */
[----:B0-----:R2:W-:Y:S01]  /*8380*/  STG.E.64 desc[UR36][R16.64], R22 ;  /* 0x0000001610007986 */ /* 0x0015e2000c101b24 */
[----:B------:R-:W-:Y:S05]  /*8390*/  BRA `(.L_x_2003) ;  /* 0x0000000000087947 */ /* 0x000fea0003800000 */
.L_x_2029:
[----:B------:R-:W0:Y:S02]  /*83a0*/  F2I.FTZ.U32.TRUNC.NTZ R3, R22 ;  /* 0x0000001600037305 */ /* 0x000e24000021f000 */
[----:B0-----:R0:W-:Y:S02]  /*83b0*/  STG.E desc[UR36][R16.64], R3 ;  /* 0x0000000310007986 */ /* 0x0011e4000c101924 */
.L_x_2003:
[----:B------:R-:W-:-:S07]  /*83c0*/  VIADD R19, R19, 0x80 ;  /* 0x0000008013137836 */ /* 0x000fce0000000000 */
.L_x_1940:
[----:B------:R-:W-:Y:S05]  /*83d0*/  BSYNC B7 ;  /* 0x0000000000077941 */ /* 0x000fea0003800000 */
.L_x_1939:
        /* <DEDUP_REMOVED lines=358> */
.L_x_2034:
        /* <DEDUP_REMOVED lines=22> */
.L_x_2039:
[----:B------:R-:W2:Y:S02]  /*9ba0*/  LDG.E.U8 R2, desc[UR36][R2.64] ;  /* 0x0000002402027981 */ /* 0x000ea4000c1e1100 */
[----:B--2---:R-:W-:Y:S01]  /*9bb0*/  I2FP.F32.U32 R22, R2 ;  /* 0x0000000200167245 */ /* 0x004fe20000201000 */
[----:B------:R-:W-:Y:S06]  /*9bc0*/  BRA `(.L_x_2041) ;  /* 0x0000000c002c7947 */ /* 0x000fec0003800000 */
.L_x_2038:
        /* <DEDUP_REMOVED lines=9> */
.L_x_2043:
[----:B------:R-:W2:Y:S02]  /*9c60*/  LDG.E R2, desc[UR36][R2.64] ;  /* 0x0000002402027981 */ /* 0x000ea4000c1e1900 */
[----:B--2---:R-:W-:Y:S01]  /*9c70*/  I2FP.F32.S32 R22, R2 ;  /* 0x0000000200167245 */ /* 0x004fe20000201400 */
[----:B------:R-:W-:Y:S06]  /*9c80*/  BRA `(.L_x_2041) ;  /* 0x0000000800fc7947 */ /* 0x000fec0003800000 */
.L_x_2042:
[----:B------:R-:W2:Y:S02]  /*9c90*/  LDG.E.U16 R2, desc[UR36][R2.64] ;  /* 0x0000002402027981 */ /* 0x000ea4000c1e1500 */
[----:B--2---:R2:W3:Y:S01]  /*9ca0*/  I2F.S16 R22, R2 ;  /* 0x0000000200167306 */ /* 0x0044e20000101400 */
[----:B------:R-:W-:Y:S05]  /*9cb0*/  BRA `(.L_x_2041) ;  /* 0x0000000800f07947 */ /* 0x000fea0003800000 */
.L_x_2037:
        /* <DEDUP_REMOVED lines=8> */
.L_x_2045:
[----:B------:R-:W2:Y:S02]  /*9d40*/  LDG.E.U16 R2, desc[UR36][R2.64] ;  /* 0x0000002402027981 */ /* 0x000ea4000c1e1500 */
[----:B--2---:R-:W-:Y:S01]  /*9d50*/  HADD2.F32 R22, -RZ, R2.H0_H0 ;  /* 0x20000002ff167230 */ /* 0x004fe20000004100 */
[----:B------:R-:W-:Y:S06]  /*9d60*/  BRA `(.L_x_2041) ;  /* 0x0000000800c47947 */ /* 0x000fec0003800000 */
.L_x_2044:
        /* <DEDUP_REMOVED lines=8> */
.L_x_2047:
[----:B------:R-:W2:Y:S02]  /*9df0*/  LDG.E.U16 R2, desc[UR36][R2.64] ;  /* 0x0000002402027981 */ /* 0x000ea4000c1e1500 */
[----:B--2---:R-:W-:Y:S01]  /*9e00*/  HADD2.F32 R22, -RZ, R2.H0_H0 ;  /* 0x20000002ff167230 */ /* 0x004fe20000004100 */
[----:B------:R-:W-:Y:S06]  /*9e10*/  BRA `(.L_x_2041) ;  /* 0x0000000800987947 */ /* 0x000fec0003800000 */
.L_x_2046:
[----:B------:R-:W2:Y:S01]  /*9e20*/  LDG.E.64 R2, desc[UR36][R2.64] ;  /* 0x0000002402027981 */ /* 0x000ea2000c1e1b00 */
[----:B------:R-:W-:Y:S01]  /*9e30*/  UMOV UR4, 0xf0000000 ;  /* 0xf000000000047882 */ /* 0x000fe20000000000 */
[----:B------:R-:W-:Y:S01]  /*9e40*/  UMOV UR5, 0x380fffff ;  /* 0x380fffff00057882 */ /* 0x000fe20000000000 */
[----:B--2---:R-:W0:Y:S01]  /*9e50*/  F2F.F32.F64 R22, R2 ;  /* 0x0000000200167310 */ /* 0x004e220000301000 */
[----:B------:R-:W-:-:S14]  /*9e60*/  DSETP.GEU.AND P0, PT, |R2|, UR4, PT ;  /* 0x0000000402007e2a */ /* 0x000fdc000bf0e200 */
[----:B0-----:R-:W-:Y:S01]  /*9e70*/  @!P0 FMUL R22, R22, 1.175494350822287508e-38 ;  /* 0x0080000016168820 */ /* 0x001fe20000400000 */
[----:B------:R-:W-:Y:S06]  /*9e80*/  BRA `(.L_x_2041) ;  /* 0x00000008007c7947 */ /* 0x000fec0003800000 */
.L_x_2036:
        /* <DEDUP_REMOVED lines=12> */
.L_x_2050:
[----:B------:R-:W2:Y:S01]  /*9f50*/  LDG.E.64 R2, desc[UR36][R2.64] ;  /* 0x0000002402027981 */ /* 0x000ea2000c1e1b00 */
[----:B------:R-:W-:Y:S01]  /*9f60*/  UMOV UR4, 0xf0000000 ;  /* 0xf000000000047882 */ /* 0x000fe20000000000 */
[----:B------:R-:W-:Y:S01]  /*9f70*/  UMOV UR5, 0x380fffff ;  /* 0x380fffff00057882 */ /* 0x000fe20000000000 */
[----:B--2---:R-:W0:Y:S01]  /*9f80*/  F2F.F32.F64 R22, R2 ;  /* 0x0000000200167310 */ /* 0x004e220000301000 */
[----:B------:R-:W-:-:S14]  /*9f90*/  DSETP.GEU.AND P0, PT, |R2|, UR4, PT ;  /* 0x0000000402007e2a */ /* 0x000fdc000bf0e200 */
[----:B0-----:R-:W-:Y:S01]  /*9fa0*/  @!P0 FMUL R22, R22, 1.175494350822287508e-38 ;  /* 0x0080000016168820 */ /* 0x001fe20000400000 */
[----:B------:R-:W-:Y:S06]  /*9fb0*/  BRA `(.L_x_2041) ;  /* 0x0000000800307947 */ /* 0x000fec0003800000 */
.L_x_2049:
        /* <DEDUP_REMOVED lines=26> */
.L_x_2052:
        /* <DEDUP_REMOVED lines=13> */
.L_x_2051:
[----:B------:R-:W2:Y:S02]  /*a230*/  LDG.E.U16 R2, desc[UR36][R2.64] ;  /* 0x0000002402027981 */ /* 0x000ea4000c1e1500 */
[----:B--2---:R-:W-:Y:S01]  /*a240*/  IMAD.U32 R22, R2, 0x10000, RZ ;  /* 0x0001000002167824 */ /* 0x004fe200078e00ff */
[----:B------:R-:W-:Y:S06]  /*a250*/  BRA `(.L_x_2041) ;  /* 0x0000000400887947 */ /* 0x000fec0003800000 */
.L_x_2048:
        /* <DEDUP_REMOVED lines=11> */
.L_x_2055:
        /* <DEDUP_REMOVED lines=20> */
.L_x_2057:
[----:B------:R-:W-:Y:S05]  /*a450*/  BSYNC B0 ;  /* 0x0000000000007941 */ /* 0x000fea0003800000 */
.L_x_2056:
[----:B------:R-:W-:Y:S01]  /*a460*/  IMAD.SHL.U32 R2, R2, 0x100000, RZ ;  /* 0x0010000002027824 */ /* 0x000fe200078e00ff */
[----:B------:R-:W-:-:S04]  /*a470*/  LEA R3, R0, 0x3b800000, 0x17 ;  /* 0x3b80000000037811 */ /* 0x000fc800078eb8ff */
[----:B------:R-:W-:Y:S01]  /*a480*/  LOP3.LUT R22, R3, R2, R22, 0xfe, !PT ;  /* 0x0000000203167212 */ /* 0x000fe200078efe16 */
[----:B------:R-:W-:Y:S06]  /*a490*/  BRA `(.L_x_2041) ;  /* 0x0000000000f87947 */ /* 0x000fec0003800000 */
.L_x_2054:
        /* <DEDUP_REMOVED lines=20> */
.L_x_2059:
[----:B------:R-:W-:Y:S05]  /*a5e0*/  BSYNC B0 ;  /* 0x0000000000007941 */ /* 0x000fea0003800000 */
.L_x_2058:
[----:B------:R-:W-:Y:S01]  /*a5f0*/  IMAD.SHL.U32 R2, R2, 0x200000, RZ ;  /* 0x0020000002027824 */ /* 0x000fe200078e00ff */
[----:B------:R-:W-:-:S04]  /*a600*/  LEA R3, R0, 0x37800000, 0x17 ;  /* 0x3780000000037811 */ /* 0x000fc800078eb8ff */
[----:B------:R-:W-:Y:S01]  /*a610*/  LOP3.LUT R22, R3, R2, R22, 0xfe, !PT ;  /* 0x0000000203167212 */ /* 0x000fe200078efe16 */
[----:B------:R-:W-:Y:S06]  /*a620*/  BRA `(.L_x_2041) ;  /* 0x0000000000947947 */ /* 0x000fec0003800000 */
.L_x_2053:
        /* <DEDUP_REMOVED lines=14> */
.L_x_2040:
        /* <DEDUP_REMOVED lines=16> */
.L_x_2062:
[----:B------:R-:W-:Y:S01]  /*a810*/  IMAD.MOV.U32 R22, RZ, RZ, RZ ;  /* 0x000000ffff167224 */ /* 0x000fe200078e00ff */
[----:B------:R-:W-:Y:S06]  /*a820*/  BRA `(.L_x_2041) ;  /* 0x0000000000147947 */ /* 0x000fec0003800000 */
.L_x_2061:
[----:B------:R-:W2:Y:S02]  /*a830*/  LDG.E.64 R22, desc[UR36][R2.64] ;  /* 0x0000002402167981 */ /* 0x000ea4000c1e1b00 */
[----:B--2---:R0:W1:Y:S01]  /*a840*/  I2F.U64 R22, R22 ;  /* 0x0000001600167312 */ /* 0x0040620000301000 */
[----:B------:R-:W-:Y:S05]  /*a850*/  BRA `(.L_x_2041) ;  /* 0x0000000000087947 */ /* 0x000fea0003800000 */
.L_x_2060:
[----:B------:R-:W2:Y:S02]  /*a860*/  LDG.E R2, desc[UR36][R2.64] ;  /* 0x0000002402027981 */ /* 0x000ea4000c1e1900 */
[----:B--2---:R-:W-:-:S07]  /*a870*/  I2FP.F32.U32 R22, R2 ;  /* 0x0000000200167245 */ /* 0x004fce0000201000 */
.L_x_2041:
[----:B------:R-:W-:Y:S05]  /*a880*/  BSYNC B6 ;  /* 0x0000000000067941 */ /* 0x000fea0003800000 */
.L_x_2035:
[----:B------:R-:W4:Y:S01]  /*a890*/  LDC.U8 R4, c[0x0][0x4a2] ;  /* 0x00012880ff047b82 */ /* 0x000f220000000000 */
[----:B------:R-:W-:Y:S01]  /*a8a0*/  ULDC.64 UR4, c[0x0][0x488] ;  /* 0x0001220000047ab9 */ /* 0x000fe20000000a00 */
[----:B------:R-:W-:Y:S01]  /*a8b0*/  BSSY B6, `(.L_x_2063) ;  /* 0x00000df000067945 */ /* 0x000fe20003800000 */
[----:B0-2---:R-:W-:-:S05]  /*a8c0*/  IADD3 R2, P0, R18, UR4, RZ ;  /* 0x0000000412027c10 */ /* 0x005fca000ff1e0ff */
        /* <DEDUP_REMOVED lines=15> */
.L_x_2067:
[----:B------:R-:W2:Y:S02]  /*a9c0*/  LDG.E.U8 R0, desc[UR36][R2.64] ;  /* 0x0000002402007981 */ /* 0x000ea4000c1e1100 */
[----:B--2---:R-:W-:Y:S01]  /*a9d0*/  I2FP.F32.U32 R0, R0 ;  /* 0x0000000000007245 */ /* 0x004fe20000201000 */
[----:B------:R-:W-:Y:S06]  /*a9e0*/  BRA `(.L_x_2069) ;  /* 0x0000000c002c7947 */ /* 0x000fec0003800000 */
.L_x_2066:
[----:B------:R-:W-:-:S13]  /*a9f0*/  ISETP.NE.AND P0, PT, R0, 0x2, PT ;  /* 0x000000020000780c */ /* 0x000fda0003f05270 */
[----:B------:R-:W-:Y:S05]  /*aa00*/  @!P0 BRA `(.L_x_2070) ;  /* 0x0000000000288947 */ /* 0x000fea0003800000 */
[----:B------:R-:W-:-:S13]  /*aa10*/  ISETP.NE.AND P0, PT, R0, 0x3, PT ;  /* 0x000000030000780c */ /* 0x000fda0003f05270 */
[----:B------:R-:W-:Y:S05]  /*aa20*/  @!P0 BRA `(.L_x_2071) ;  /* 0x0000000000148947 */ /* 0x000fea0003800000 */
[----:B------:R-:W-:-:S13]  /*aa30*/  ISETP.NE.AND P0, PT, R0, 0x4, PT ;  /* 0x000000040000780c */ /* 0x000fda0003f05270 */
[----:B------:R-:W-:Y:S05]  /*aa40*/  @P0 BRA `(.L_x_2068) ;  /* 0x0000000800b80947 */ /* 0x000fea0003800000 */
[----:B------:R-:W2:Y:S02]  /*aa50*/  LDG.E.64 R2, desc[UR36][R2.64] ;  /* 0x0000002402027981 */ /* 0x000ea4000c1e1b00 */
[----:B--2---:R2:W4:Y:S01]  /*aa60*/  I2F.S64 R0, R2 ;  /* 0x0000000200007312 */ /* 0x0045220000301400 */
[----:B------:R-:W-:Y:S05]  /*aa70*/  BRA `(.L_x_2069) ;  /* 0x0000000c00087947 */ /* 0x000fea0003800000 */
.L_x_2071:
[----:B------:R-:W2:Y:S02]  /*aa80*/  LDG.E R0, desc[UR36][R2.64] ;  /* 0x0000002402007981 */ /* 0x000ea4000c1e1900 */
[----:B--2---:R-:W-:Y:S01]  /*aa90*/  I2FP.F32.S32 R0, R0 ;  /* 0x0000000000007245 */ /* 0x004fe20000201400 */
[----:B------:R-:W-:Y:S06]  /*aaa0*/  BRA `(.L_x_2069) ;  /* 0x0000000800fc7947 */ /* 0x000fec0003800000 */
.L_x_2070:
[----:B------:R-:W2:Y:S02]  /*aab0*/  LDG.E.U16 R0, desc[UR36][R2.64] ;  /* 0x0000002402007981 */ /* 0x000ea4000c1e1500 */
[----:B--2---:R-:W0:Y:S01]  /*aac0*/  I2F.S16 R0, R0 ;  /* 0x0000000000007306 */ /* 0x004e220000101400 */
[----:B------:R-:W-:Y:S05]  /*aad0*/  BRA `(.L_x_2069) ;  /* 0x0000000800f07947 */ /* 0x000fea0003800000 */
.L_x_2065:
        /* <DEDUP_REMOVED lines=8> */
.L_x_2073:
[----:B------:R-:W2:Y:S02]  /*ab60*/  LDG.E.U16 R0, desc[UR36][R2.64] ;  /* 0x0000002402007981 */ /* 0x000ea4000c1e1500 */
[----:B--2---:R-:W-:Y:S01]  /*ab70*/  HADD2.F32 R0, -RZ, R0.H0_H0 ;  /* 0x20000000ff007230 */ /* 0x004fe20000004100 */
[----:B------:R-:W-:Y:S06]  /*ab80*/  BRA `(.L_x_2069) ;  /* 0x0000000800c47947 */ /* 0x000fec0003800000 */
.L_x_2072:
        /* <DEDUP_REMOVED lines=8> */
.L_x_2075:
[----:B------:R-:W2:Y:S02]  /*ac10*/  LDG.E.U16 R0, desc[UR36][R2.64] ;  /* 0x0000002402007981 */ /* 0x000ea4000c1e1500 */
[----:B--2---:R-:W-:Y:S01]  /*ac20*/  HADD2.F32 R0, -RZ, R0.H0_H0 ;  /* 0x20000000ff007230 */ /* 0x004fe20000004100 */
[----:B------:R-:W-:Y:S06]  /*ac30*/  BRA `(.L_x_2069) ;  /* 0x0000000800987947 */ /* 0x000fec0003800000 */
.L_x_2074:
[----:B------:R-:W2:Y:S01]  /*ac40*/  LDG.E.64 R2, desc[UR36][R2.64] ;  /* 0x0000002402027981 */ /* 0x000ea2000c1e1b00 */
[----:B------:R-:W-:Y:S01]  /*ac50*/  UMOV UR4, 0xf0000000 ;  /* 0xf000000000047882 */ /* 0x000fe20000000000 */
[----:B------:R-:W-:Y:S01]  /*ac60*/  UMOV UR5, 0x380fffff ;  /* 0x380fffff00057882 */ /* 0x000fe20000000000 */
[----:B--2---:R-:W0:Y:S01]  /*ac70*/  F2F.F32.F64 R0, R2 ;  /* 0x0000000200007310 */ /* 0x004e220000301000 */
[----:B------:R-:W-:-:S14]  /*ac80*/  DSETP.GEU.AND P0, PT, |R2|, UR4, PT ;  /* 0x0000000402007e2a */ /* 0x000fdc000bf0e200 */
[----:B0-----:R-:W-:Y:S01]  /*ac90*/  @!P0 FMUL R0, R0, 1.175494350822287508e-38 ;  /* 0x0080000000008820 */ /* 0x001fe20000400000 */
[----:B------:R-:W-:Y:S06]  /*aca0*/  BRA `(.L_x_2069) ;  /* 0x00000008007c7947 */ /* 0x000fec0003800000 */
.L_x_2064:
        /* <DEDUP_REMOVED lines=12> */
.L_x_2078:
[----:B------:R-:W2:Y:S01]  /*ad70*/  LDG.E.64 R2, desc[UR36][R2.64] ;  /* 0x0000002402027981 */ /* 0x000ea2000c1e1b00 */
[----:B------:R-:W-:Y:S01]  /*ad80*/  UMOV UR4, 0xf0000000 ;  /* 0xf000000000047882 */ /* 0x000fe20000000000 */
[----:B------:R-:W-:Y:S01]  /*ad90*/  UMOV UR5, 0x380fffff ;  /* 0x380fffff00057882 */ /* 0x000fe20000000000 */
[----:B--2---:R-:W0:Y:S01]  /*ada0*/  F2F.F32.F64 R0, R2 ;  /* 0x0000000200007310 */ /* 0x004e220000301000 */
[----:B------:R-:W-:-:S14]  /*adb0*/  DSETP.GEU.AND P0, PT, |R2|, UR4, PT ;  /* 0x0000000402007e2a */ /* 0x000fdc000bf0e200 */
[----:B0-----:R-:W-:Y:S01]  /*adc0*/  @!P0 FMUL R0, R0, 1.175494350822287508e-38 ;  /* 0x0080000000008820 */ /* 0x001fe20000400000 */
[----:B------:R-:W-:Y:S06]  /*add0*/  BRA `(.L_x_2069) ;  /* 0x0000000800307947 */ /* 0x000fec0003800000 */
.L_x_2077:
        /* <DEDUP_REMOVED lines=26> */
.L_x_2080:
        /* <DEDUP_REMOVED lines=13> */
.L_x_2079:
[----:B------:R-:W2:Y:S02]  /*b050*/  LDG.E.U16 R0, desc[UR36][R2.64] ;  /* 0x0000002402007981 */ /* 0x000ea4000c1e1500 */
[----:B--2---:R-:W-:Y:S01]  /*b060*/  IMAD.U32 R0, R0, 0x10000, RZ ;  /* 0x0001000000007824 */ /* 0x004fe200078e00ff */
[----:B------:R-:W-:Y:S06]  /*b070*/  BRA `(.L_x_2069) ;  /* 0x0000000400887947 */ /* 0x000fec0003800000 */
.L_x_2076:
        /* <DEDUP_REMOVED lines=11> */
.L_x_2083:
        /* <DEDUP_REMOVED lines=20> */
.L_x_2085:
[----:B------:R-:W-:Y:S05]  /*b270*/  BSYNC B0 ;  /* 0x0000000000007941 */ /* 0x000fea0003800000 */
.L_x_2084:
[----:B------:R-:W-:Y:S01]  /*b280*/  LEA R3, R0, 0x3b800000, 0x17 ;  /* 0x3b80000000037811 */ /* 0x000fe200078eb8ff */
[----:B------:R-:W-:-:S05]  /*b290*/  IMAD.SHL.U32 R0, R2, 0x100000, RZ ;  /* 0x0010000002007824 */ /* 0x000fca00078e00ff */
[----:B------:R-:W-:Y:S01]  /*b2a0*/  LOP3.LUT R0, R3, R0, R4, 0xfe, !PT ;  /* 0x0000000003007212 */ /* 0x000fe200078efe04 */
[----:B------:R-:W-:Y:S06]  /*b2b0*/  BRA `(.L_x_2069) ;  /* 0x0000000000f87947 */ /* 0x000fec0003800000 */
.L_x_2082:
        /* <DEDUP_REMOVED lines=20> */
.L_x_2087:
[----:B------:R-:W-:Y:S05]  /*b400*/  BSYNC B0 ;  /* 0x0000000000007941 */ /* 0x000fea0003800000 */
.L_x_2086:
[----:B------:R-:W-:Y:S01]  /*b410*/  LEA R3, R0, 0x37800000, 0x17 ;  /* 0x3780000000037811 */ /* 0x000fe200078eb8ff */
[----:B------:R-:W-:-:S05]  /*b420*/  IMAD.SHL.U32 R0, R2, 0x200000, RZ ;  /* 0x0020000002007824 */ /* 0x000fca00078e00ff */
[----:B------:R-:W-:Y:S01]  /*b430*/  LOP3.LUT R0, R3, R0, R4, 0xfe, !PT ;  /* 0x0000000003007212 */ /* 0x000fe200078efe04 */
[----:B------:R-:W-:Y:S06]  /*b440*/  BRA `(.L_x_2069) ;  /* 0x0000000000947947 */ /* 0x000fec0003800000 */
.L_x_2081:
        /* <DEDUP_REMOVED lines=14> */
.L_x_2068:
        /* <DEDUP_REMOVED lines=16> */
.L_x_2090:
[----:B------:R-:W-:Y:S01]  /*b630*/  IMAD.MOV.U32 R0, RZ, RZ, RZ ;  /* 0x000000ffff007224 */ /* 0x000fe200078e00ff */
[----:B------:R-:W-:Y:S06]  /*b640*/  BRA `(.L_x_2069) ;  /* 0x0000000000147947 */ /* 0x000fec0003800000 */
.L_x_2089:
[----:B------:R-:W2:Y:S02]  /*b650*/  LDG.E.64 R2, desc[UR36][R2.64] ;  /* 0x0000002402027981 */ /* 0x000ea4000c1e1b00 */
[----:B--2---:R0:W2:Y:S01]  /*b660*/  I2F.U64 R0, R2 ;  /* 0x0000000200007312 */ /* 0x0040a20000301000 */
[----:B------:R-:W-:Y:S05]  /*b670*/  BRA `(.L_x_2069) ;  /* 0x0000000000087947 */ /* 0x000fea0003800000 */
.L_x_2088:
[----:B------:R-:W2:Y:S02]  /*b680*/  LDG.E R0, desc[UR36][R2.64] ;  /* 0x0000002402007981 */ /* 0x000ea4000c1e1900 */
[----:B--2---:R-:W-:-:S07]  /*b690*/  I2FP.F32.U32 R0, R0 ;  /* 0x0000000000007245 */ /* 0x004fce0000201000 */
.L_x_2069:
[----:B------:R-:W-:Y:S05]  /*b6a0*/  BSYNC B6 ;  /* 0x0000000000067941 */ /* 0x000fea0003800000 */
.L_x_2063:
        /* <DEDUP_REMOVED lines=24> */
.L_x_2094:
[----:B------:R-:W0:Y:S02]  /*b830*/  F2I.S64.TRUNC R22, R22 ;  /* 0x0000001600167311 */ /* 0x000e24000020d900 */
[----:B0-----:R-:W-:-:S05]  /*b840*/  IMAD.MOV.U32 R3, RZ, RZ, R22 ;  /* 0x000000ffff037224 */ /* 0x001fca00078e0016 */
[----:B------:R0:W-:Y:S01]  /*b850*/  STG.E.U8 desc[UR36][R16.64], R3 ;  /* 0x0000000310007986 */ /* 0x0001e2000c101124 */
[----:B------:R-:W-:Y:S05]  /*b860*/  BRA `(.L_x_2096) ;  /* 0x0000000c00407947 */ /* 0x000fea0003800000 */
.L_x_2093:
        /* <DEDUP_REMOVED lines=9> */
.L_x_2098:
[----:B------:R-:W0:Y:S02]  /*b900*/  F2I.FTZ.TRUNC.NTZ R3, R22 ;  /* 0x0000001600037305 */ /* 0x000e24000021f100 */
[----:B0-----:R0:W-:Y:S01]  /*b910*/  STG.E desc[UR36][R16.64], R3 ;  /* 0x0000000310007986 */ /* 0x0011e2000c101924 */
[----:B------:R-:W-:Y:S05]  /*b920*/  BRA `(.L_x_2096) ;  /* 0x0000000c00107947 */ /* 0x000fea0003800000 */
.L_x_2097:
[----:B------:R-:W0:Y:S02]  /*b930*/  F2I.FTZ.TRUNC.NTZ R3, R22 ;  /* 0x0000001600037305 */ /* 0x000e24000021f100 */
[----:B0-----:R0:W-:Y:S01]  /*b940*/  STG.E.U16 desc[UR36][R16.64], R3 ;  /* 0x0000000310007986 */ /* 0x0011e2000c101524 */
[----:B------:R-:W-:Y:S05]  /*b950*/  BRA `(.L_x_2096) ;  /* 0x0000000c00047947 */ /* 0x000fea0003800000 */
.L_x_2092:
        /* <DEDUP_REMOVED lines=8> */
.L_x_2100:
[----:B------:R-:W-:-:S05]  /*b9e0*/  F2FP.F16.F32.PACK_AB R22, RZ, R22 ;  /* 0x00000016ff16723e */ /* 0x000fca00000000ff */
[----:B------:R0:W-:Y:S01]  /*b9f0*/  STG.E.U16 desc[UR36][R16.64], R22 ;  /* 0x0000001610007986 */ /* 0x0001e2000c101524 */
[----:B------:R-:W-:Y:S05]  /*ba00*/  BRA `(.L_x_2096) ;  /* 0x0000000800d87947 */ /* 0x000fea0003800000 */
.L_x_2099:
        /* <DEDUP_REMOVED lines=9> */
.L_x_2102:
[----:B------:R-:W-:-:S04]  /*baa0*/  F2FP.F16.F32.PACK_AB R3, RZ, R22 ;  /* 0x00000016ff03723e */ /* 0x000fc800000000ff */
[----:B------:R-:W-:-:S05]  /*bab0*/  PRMT R3, R3, 0x5410, RZ ;  /* 0x0000541003037816 */ /* 0x000fca00000000ff */
[----:B------:R2:W-:Y:S01]  /*bac0*/  STG.E desc[UR36][R16.64], R3 ;  /* 0x0000000310007986 */ /* 0x0005e2000c101924 */
[----:B------:R-:W-:Y:S05]  /*bad0*/  BRA `(.L_x_2096) ;  /* 0x0000000800a47947 */ /* 0x000fea0003800000 */
.L_x_2101:
[----:B------:R-:W-:-:S06]  /*bae0*/  FMUL.FTZ R2, R22, 1 ;  /* 0x3f80000016027820 */ /* 0x000fcc0000410000 */
[----:B------:R-:W0:Y:S02]  /*baf0*/  F2F.F64.F32 R2, R2 ;  /* 0x0000000200027310 */ /* 0x000e240000201800 */
[----:B0-----:R4:W-:Y:S01]  /*bb00*/  STG.E.64 desc[UR36][R16.64], R2 ;  /* 0x0000000210007986 */ /* 0x0019e2000c101b24 */
[----:B------:R-:W-:Y:S05]  /*bb10*/  BRA `(.L_x_2096) ;  /* 0x0000000800947947 */ /* 0x000fea0003800000 */
.L_x_2091:
        /* <DEDUP_REMOVED lines=12> */
.L_x_2105:
[----:B------:R-:W-:Y:S01]  /*bbe0*/  FMUL.FTZ R4, R22, 1 ;  /* 0x3f80000016047820 */ /* 0x000fe20000410000 */
[----:B------:R-:W-:-:S05]  /*bbf0*/  CS2R R6, SRZ ;  /* 0x0000000000067805 */ /* 0x000fca000001ff00 */
[----:B------:R-:W0:Y:S02]  /*bc00*/  F2F.F64.F32 R4, R4 ;  /* 0x0000000400047310 */ /* 0x000e240000201800 */
[----:B0-----:R0:W-:Y:S01]  /*bc10*/  STG.E.128 desc[UR36][R16.64], R4 ;  /* 0x0000000410007986 */ /* 0x0011e2000c101d24 */
[----:B------:R-:W-:Y:S05]  /*bc20*/  BRA `(.L_x_2096) ;  /* 0x0000000800507947 */ /* 0x000fea0003800000 */
.L_x_2104:
        /* <DEDUP_REMOVED lines=20> */
.L_x_2109:
[----:B------:R-:W-:Y:S05]  /*bd70*/  BSYNC B0 ;  /* 0x0000000000007941 */ /* 0x000fea0003800000 */
.L_x_2108:
[----:B------:R-:W-:-:S05]  /*bd80*/  LOP3.LUT R5, R0, R5, RZ, 0xfc, !PT ;  /* 0x0000000500057212 */ /* 0x000fca00078efcff */
[----:B------:R0:W-:Y:S01]  /*bd90*/  STG.E.U8 desc[UR36][R16.64], R5 ;  /* 0x0000000510007986 */ /* 0x0001e2000c101124 */
[----:B------:R-:W-:Y:S05]  /*bda0*/  BRA `(.L_x_2096) ;  /* 0x0000000400f07947 */ /* 0x000fea0003800000 */
.L_x_2107:
        /* <DEDUP_REMOVED lines=12> */
.L_x_2111:
[----:B------:R-:W-:Y:S01]  /*be70*/  IMAD.MOV.U32 R0, RZ, RZ, 0x7f ;  /* 0x0000007fff007424 */ /* 0x000fe200078e00ff */
[----:B------:R-:W-:-:S04]  /*be80*/  ISETP.GT.U32.AND P0, PT, R2, 0x7f800000, PT ;  /* 0x7f8000000200780c */ /* 0x000fc80003f04070 */
[----:B------:R-:W-:-:S09]  /*be90*/  SEL R0, R0, 0x7c, P0 ;  /* 0x0000007c00007807 */ /* 0x000fd20000000000 */
.L_x_2112:
[----:B------:R-:W-:Y:S05]  /*bea0*/  BSYNC B0 ;  /* 0x0000000000007941 */ /* 0x000fea0003800000 */
.L_x_2110:
[----:B------:R-:W-:-:S04]  /*beb0*/  LOP3.LUT R22, R22, 0x80000000, RZ, 0xc0, !PT ;  /* 0x8000000016167812 */ /* 0x000fc800078ec0ff */
[----:B------:R-:W-:-:S04]  /*bec0*/  SHF.R.U32.HI R3, RZ, 0x18, R22 ;  /* 0x00000018ff037819 */ /* 0x000fc80000011616 */
[----:B------:R-:W-:-:S05]  /*bed0*/  LOP3.LUT R3, R0, R3, RZ, 0xfc, !PT ;  /* 0x0000000300037212 */ /* 0x000fca00078efcff */
[----:B------:R0:W-:Y:S01]  /*bee0*/  STG.E.U8 desc[UR36][R16.64], R3 ;  /* 0x0000000310007986 */ /* 0x0001e2000c101124 */
[----:B------:R-:W-:Y:S05]  /*bef0*/  BRA `(.L_x_2096) ;  /* 0x00000004009c7947 */ /* 0x000fea0003800000 */
.L_x_2106:
[----:B------:R-:W-:-:S05]  /*bf00*/  F2FP.BF16.F32.PACK_AB R22, RZ, R22 ;  /* 0x00000016ff16723e */ /* 0x000fca00000010ff */
[----:B------:R0:W-:Y:S01]  /*bf10*/  STG.E.U16 desc[UR36][R16.64], R22 ;  /* 0x0000001610007986 */ /* 0x0001e2000c101524 */
[----:B------:R-:W-:Y:S05]  /*bf20*/  BRA `(.L_x_2096) ;  /* 0x0000000400907947 */ /* 0x000fea0003800000 */
.L_x_2103:
        /* <DEDUP_REMOVED lines=11> */
.L_x_2115:
        /* <DEDUP_REMOVED lines=16> */
.L_x_2118:
[----:B------:R-:W-:-:S04]  /*c0e0*/  LOP3.LUT R22, R22, 0x80000000, RZ, 0xc0, !PT ;  /* 0x8000000016167812 */ /* 0x000fc800078ec0ff */
[----:B------:R-:W-:-:S04]  /*c0f0*/  SHF.R.U32.HI R3, RZ, 0x18, R22 ;  /* 0x00000018ff037819 */ /* 0x000fc80000011616 */
[----:B------:R-:W-:-:S04]  /*c100*/  LOP3.LUT R0, R0, R3, RZ, 0xfc, !PT ;  /* 0x0000000300007212 */ /* 0x000fc800078efcff */
[----:B------:R-:W-:-:S07]  /*c110*/  PRMT R8, R0, 0x7610, R8 ;  /* 0x0000761000087816 */ /* 0x000fce0000000008 */
.L_x_2117:
[----:B------:R-:W-:Y:S05]  /*c120*/  BSYNC B0 ;  /* 0x0000000000007941 */ /* 0x000fea0003800000 */
.L_x_2116:
[----:B------:R0:W-:Y:S01]  /*c130*/  STG.E.U8 desc[UR36][R16.64], R8 ;  /* 0x0000000810007986 */ /* 0x0001e2000c101124 */
[----:B------:R-:W-:Y:S05]  /*c140*/  BRA `(.L_x_2096) ;  /* 0x0000000400087947 */ /* 0x000fea0003800000 */
.L_x_2114:
        /* <DEDUP_REMOVED lines=16> */
.L_x_2121:
[----:B------:R-:W-:-:S04]  /*c250*/  LOP3.LUT R22, R22, 0x80000000, RZ, 0xc0, !PT ;  /* 0x8000000016167812 */ /* 0x000fc800078ec0ff */
[----:B------:R-:W-:-:S04]  /*c260*/  SHF.R.U32.HI R3, RZ, 0x18, R22 ;  /* 0x00000018ff037819 */ /* 0x000fc80000011616 */
[----:B------:R-:W-:-:S04]  /*c270*/  LOP3.LUT R0, R0, R3, RZ, 0xfc, !PT ;  /* 0x0000000300007212 */ /* 0x000fc800078efcff */
[----:B------:R-:W-:-:S07]  /*c280*/  PRMT R8, R0, 0x7610, R8 ;  /* 0x0000761000087816 */ /* 0x000fce0000000008 */
.L_x_2120:
[----:B------:R-:W-:Y:S05]  /*c290*/  BSYNC B0 ;  /* 0x0000000000007941 */ /* 0x000fea0003800000 */
.L_x_2119:
[----:B------:R0:W-:Y:S01]  /*c2a0*/  STG.E.U8 desc[UR36][R16.64], R8 ;  /* 0x0000000810007986 */ /* 0x0001e2000c101124 */
[----:B------:R-:W-:Y:S05]  /*c2b0*/  BRA `(.L_x_2096) ;  /* 0x0000000000ac7947 */ /* 0x000fea0003800000 */
.L_x_2113:
        /* <DEDUP_REMOVED lines=21> */
.L_x_2095:
        /* <DEDUP_REMOVED lines=16> */
.L_x_2124:
[----:B------:R-:W-:Y:S05]  /*c510*/  BRA `(.L_x_2096) ;  /* 0x0000000000147947 */ /* 0x000fea0003800000 */
.L_x_2123:
[----:B------:R-:W0:Y:S02]  /*c520*/  F2I.U64.TRUNC R22, R22 ;  /* 0x0000001600167311 */ /* 0x000e24000020d800 */
[----:B0-----:R0:W-:Y:S01]  /*c530*/  STG.E.64 desc[UR36][R16.64], R22 ;  /* 0x0000001610007986 */ /* 0x0011e2000c101b24 */
[----:B------:R-:W-:Y:S05]  /*c540*/  BRA `(.L_x_2096) ;  /* 0x0000000000087947 */ /* 0x000fea0003800000 */
.L_x_2122:
[----:B------:R-:W0:Y:S02]  /*c550*/  F2I.FTZ.U32.TRUNC.NTZ R3, R22 ;  /* 0x0000001600037305 */ /* 0x000e24000021f000 */
[----:B0-----:R0:W-:Y:S02]  /*c560*/  STG.E desc[UR36][R16.64], R3 ;  /* 0x0000000310007986 */ /* 0x0011e4000c101924 */
.L_x_2096:
[----:B------:R-:W-:-:S07]  /*c570*/  VIADD R19, R19, 0x80 ;  /* 0x0000008013137836 */ /* 0x000fce0000000000 */
.L_x_2033:
[----:B------:R-:W-:Y:S05]  /*c580*/  BSYNC B7 ;  /* 0x0000000000077941 */ /* 0x000fea0003800000 */
.L_x_2032:
        /* <DEDUP_REMOVED lines=357> */
.L_x_2125:
        /* <DEDUP_REMOVED lines=22> */
.L_x_2130:
[----:B------:R-:W2:Y:S02]  /*dd40*/  LDG.E.U8 R2, desc[UR36][R2.64] ;  /* 0x0000002402027981 */ /* 0x000ea4000c1e1100 */
[----:B--2---:R-:W-:Y:S01]  /*dd50*/  I2FP.F32.U32 R22, R2 ;  /* 0x0000000200167245 */ /* 0x004fe20000201000 */
[----:B------:R-:W-:Y:S06]  /*dd60*/  BRA `(.L_x_2132) ;  /* 0x0000000c002c7947 */ /* 0x000fec0003800000 */
.L_x_2129:
[----:B------:R-:W-:-:S13]  /*dd70*/  ISETP.NE.AND P0, PT, R4, 0x2, PT ;  /* 0x000000020400780c */ /* 0x000fda0003f05270 */
[----:B------:R-:W-:Y:S05]  /*dd80*/  @!P0 BRA `(.L_x_2133) ;  /* 0x0000000000288947 */ /* 0x000fea0003800000 */
[----:B------:R-:W-:-:S13]  /*dd90*/  ISETP.NE.AND P0, PT, R4, 0x3, PT ;  /* 0x000000030400780c */ /* 0x000fda0003f05270 */
[----:B------:R-:W-:Y:S05]  /*dda0*/  @!P0 BRA `(.L_x_2134) ;  /* 0x0000000000148947 */ /* 0x000fea0003800000 */
[----:B------:R-:W-:-:S13]  /*ddb0*/  ISETP.NE.AND P0, PT, R4, 0x4, PT ;  /* 0x000000040400780c */ /* 0x000fda0003f05270 */
[----:B------:R-:W-:Y:S05]  /*ddc0*/  @P0 BRA `(.L_x_2131) ;  /* 0x0000000800b80947 */ /* 0x000fea0003800000 */
[----:B------:R-:W2:Y:S02]  /*ddd0*/  LDG.E.64 R22, desc[UR36][R2.64] ;  /* 0x0000002402167981 */ /* 0x000ea4000c1e1b00 */
[----:B--2---:R0:W1:Y:S01]  /*dde0*/  I2F.S64 R22, R22 ;  /* 0x0000001600167312 */ /* 0x0040620000301400 */
[----:B------:R-:W-:Y:S05]  /*ddf0*/  BRA `(.L_x_2132) ;  /* 0x0000000c00087947 */ /* 0x000fea0003800000 */
.L_x_2134:
[----:B------:R-:W2:Y:S02]  /*de00*/  LDG.E R2, desc[UR36][R2.64] ;  /* 0x0000002402027981 */ /* 0x000ea4000c1e1900 */
[----:B--2---:R-:W-:Y:S01]  /*de10*/  I2FP.F32.S32 R22, R2 ;  /* 0x0000000200167245 */ /* 0x004fe20000201400 */
[----:B------:R-:W-:Y:S06]  /*de20*/  BRA `(.L_x_2132) ;  /* 0x0000000800fc7947 */ /* 0x000fec0003800000 */
.L_x_2133:
[----:B------:R-:W2:Y:S02]  /*de30*/  LDG.E.U16 R2, desc[UR36][R2.64] ;  /* 0x0000002402027981 */ /* 0x000ea4000c1e1500 */
[----:B--2---:R0:W1:Y:S01]  /*de40*/  I2F.S16 R22, R2 ;  /* 0x0000000200167306 */ /* 0x0040620000101400 */
[----:B------:R-:W-:Y:S05]  /*de50*/  BRA `(.L_x_2132) ;  /* 0x0000000800f07947 */ /* 0x000fea0003800000 */
.L_x_2128:
        /* <DEDUP_REMOVED lines=8> */
.L_x_2136:
[----:B------:R-:W2:Y:S02]  /*dee0*/  LDG.E.U16 R2, desc[UR36][R2.64] ;  /* 0x0000002402027981 */ /* 0x000ea4000c1e1500 */
[----:B--2---:R-:W-:Y:S01]  /*def0*/  HADD2.F32 R22, -RZ, R2.H0_H0 ;  /* 0x20000002ff167230 */ /* 0x004fe20000004100 */
[----:B------:R-:W-:Y:S06]  /*df00*/  BRA `(.L_x_2132) ;  /* 0x0000000800c47947 */ /* 0x000fec0003800000 */
.L_x_2135:
        /* <DEDUP_REMOVED lines=8> */
.L_x_2138:
[----:B------:R-:W2:Y:S02]  /*df90*/  LDG.E.U16 R2, desc[UR36][R2.64] ;  /* 0x0000002402027981 */ /* 0x000ea4000c1e1500 */
[----:B--2---:R-:W-:Y:S01]  /*dfa0*/  HADD2.F32 R22, -RZ, R2.H0_H0 ;  /* 0x20000002ff167230 */ /* 0x004fe20000004100 */
[----:B------:R-:W-:Y:S06]  /*dfb0*/  BRA `(.L_x_2132) ;  /* 0x0000000800987947 */ /* 0x000fec0003800000 */
.L_x_2137:
[----:B------:R-:W2:Y:S01]  /*dfc0*/  LDG.E.64 R2, desc[UR36][R2.64] ;  /* 0x0000002402027981 */ /* 0x000ea2000c1e1b00 */
[----:B------:R-:W-:Y:S01]  /*dfd0*/  UMOV UR4, 0xf0000000 ;  /* 0xf000000000047882 */ /* 0x000fe20000000000 */
[----:B------:R-:W-:Y:S01]  /*dfe0*/  UMOV UR5, 0x380fffff ;  /* 0x380fffff00057882 */ /* 0x000fe20000000000 */
[----:B--2---:R-:W0:Y:S01]  /*dff0*/  F2F.F32.F64 R22, R2 ;  /* 0x0000000200167310 */ /* 0x004e220000301000 */
[----:B------:R-:W-:-:S14]  /*e000*/  DSETP.GEU.AND P0, PT, |R2|, UR4, PT ;  /* 0x0000000402007e2a */ /* 0x000fdc000bf0e200 */
[----:B0-----:R-:W-:Y:S01]  /*e010*/  @!P0 FMUL R22, R22, 1.175494350822287508e-38 ;  /* 0x0080000016168820 */ /* 0x001fe20000400000 */
[----:B------:R-:W-:Y:S06]  /*e020*/  BRA `(.L_x_2132) ;  /* 0x00000008007c7947 */ /* 0x000fec0003800000 */
.L_x_2127:
        /* <DEDUP_REMOVED lines=12> */
.L_x_2141:
[----:B------:R-:W2:Y:S01]  /*e0f0*/  LDG.E.64 R2, desc[UR36][R2.64] ;  /* 0x0000002402027981 */ /* 0x000ea2000c1e1b00 */
[----:B------:R-:W-:Y:S01]  /*e100*/  UMOV UR4, 0xf0000000 ;  /* 0xf000000000047882 */ /* 0x000fe20000000000 */
[----:B------:R-:W-:Y:S01]  /*e110*/  UMOV UR5, 0x380fffff ;  /* 0x380fffff00057882 */ /* 0x000fe20000000000 */
[----:B--2---:R-:W0:Y:S01]  /*e120*/  F2F.F32.F64 R22, R2 ;  /* 0x0000000200167310 */ /* 0x004e220000301000 */
[----:B------:R-:W-:-:S14]  /*e130*/  DSETP.GEU.AND P0, PT, |R2|, UR4, PT ;  /* 0x0000000402007e2a */ /* 0x000fdc000bf0e200 */
[----:B0-----:R-:W-:Y:S01]  /*e140*/  @!P0 FMUL R22, R22, 1.175494350822287508e-38 ;  /* 0x0080000016168820 */ /* 0x001fe20000400000 */
[----:B------:R-:W-:Y:S06]  /*e150*/  BRA `(.L_x_2132) ;  /* 0x0000000800307947 */ /* 0x000fec0003800000 */
.L_x_2140:
        /* <DEDUP_REMOVED lines=26> */
.L_x_2143:
        /* <DEDUP_REMOVED lines=13> */
.L_x_2142:
[----:B------:R-:W2:Y:S02]  /*e3d0*/  LDG.E.U16 R2, desc[UR36][R2.64] ;  /* 0x0000002402027981 */ /* 0x000ea4000c1e1500 */
[----:B--2---:R-:W-:Y:S01]  /*e3e0*/  IMAD.U32 R22, R2, 0x10000, RZ ;  /* 0x0001000002167824 */ /* 0x004fe200078e00ff */
[----:B------:R-:W-:Y:S06]  /*e3f0*/  BRA `(.L_x_2132) ;  /* 0x0000000400887947 */ /* 0x000fec0003800000 */
.L_x_2139:
        /* <DEDUP_REMOVED lines=11> */
.L_x_2146:
        /* <DEDUP_REMOVED lines=20> */
.L_x_2148:
[----:B------:R-:W-:Y:S05]  /*e5f0*/  BSYNC B0 ;  /* 0x0000000000007941 */ /* 0x000fea0003800000 */
.L_x_2147:
[----:B------:R-:W-:Y:S01]  /*e600*/  IMAD.SHL.U32 R2, R2, 0x100000, RZ ;  /* 0x0010000002027824 */ /* 0x000fe200078e00ff */
[----:B------:R-:W-:-:S04]  /*e610*/  LEA R3, R0, 0x3b800000, 0x17 ;  /* 0x3b80000000037811 */ /* 0x000fc800078eb8ff */
[----:B------:R-:W-:Y:S01]  /*e620*/  LOP3.LUT R22, R3, R2, R22, 0xfe, !PT ;  /* 0x0000000203167212 */ /* 0x000fe200078efe16 */
[----:B------:R-:W-:Y:S06]  /*e630*/  BRA `(.L_x_2132) ;  /* 0x0000000000f87947 */ /* 0x000fec0003800000 */
.L_x_2145:
        /* <DEDUP_REMOVED lines=20> */
.L_x_2150:
[----:B------:R-:W-:Y:S05]  /*e780*/  BSYNC B0 ;  /* 0x0000000000007941 */ /* 0x000fea0003800000 */
.L_x_2149:
[----:B------:R-:W-:Y:S01]  /*e790*/  IMAD.SHL.U32 R2, R2, 0x200000, RZ ;  /* 0x0020000002027824 */ /* 0x000fe200078e00ff */
[----:B------:R-:W-:-:S04]  /*e7a0*/  LEA R3, R0, 0x37800000, 0x17 ;  /* 0x3780000000037811 */ /* 0x000fc800078eb8ff */
[----:B------:R-:W-:Y:S01]  /*e7b0*/  LOP3.LUT R22, R3, R2, R22, 0xfe, !PT ;  /* 0x0000000203167212 */ /* 0x000fe200078efe16 */
[----:B------:R-:W-:Y:S06]  /*e7c0*/  BRA `(.L_x_2132) ;  /* 0x0000000000947947 */ /* 0x000fec0003800000 */
.L_x_2144:
        /* <DEDUP_REMOVED lines=14> */
.L_x_2131:
        /* <DEDUP_REMOVED lines=16> */
.L_x_2153:
[----:B------:R-:W-:Y:S01]  /*e9b0*/  IMAD.MOV.U32 R22, RZ, RZ, RZ ;  /* 0x000000ffff167224 */ /* 0x000fe200078e00ff */
[----:B------:R-:W-:Y:S06]  /*e9c0*/  BRA `(.L_x_2132) ;  /* 0x0000000000147947 */ /* 0x000fec0003800000 */
.L_x_2152:
[----:B------:R-:W2:Y:S02]  /*e9d0*/  LDG.E.64 R22, desc[UR36][R2.64] ;  /* 0x0000002402167981 */ /* 0x000ea4000c1e1b00 */
[----:B--2---:R0:W1:Y:S01]  /*e9e0*/  I2F.U64 R22, R22 ;  /* 0x0000001600167312 */ /* 0x0040620000301000 */
[----:B------:R-:W-:Y:S05]  /*e9f0*/  BRA `(.L_x_2132) ;  /* 0x0000000000087947 */ /* 0x000fea0003800000 */
.L_x_2151:
[----:B------:R-:W2:Y:S02]  /*ea00*/  LDG.E R2, desc[UR36][R2.64] ;  /* 0x0000002402027981 */ /* 0x000ea4000c1e1900 */
[----:B--2---:R-:W-:-:S07]  /*ea10*/  I2FP.F32.U32 R22, R2 ;  /* 0x0000000200167245 */ /* 0x004fce0000201000 */
.L_x_2132:
[----:B------:R-:W-:Y:S05]  /*ea20*/  BSYNC B6 ;  /* 0x0000000000067941 */ /* 0x000fea0003800000 */
.L_x_2126:
[----:B------:R-:W1:Y:S01]  /*ea30*/  LDC.U8 R4, c[0x0][0x4a2] ;  /* 0x00012880ff047b82 */ /* 0x000e620000000000 */
[----:B------:R-:W-:Y:S01]  /*ea40*/  ULDC.64 UR4, c[0x0][0x488] ;  /* 0x0001220000047ab9 */ /* 0x000fe20000000a00 */
[----:B------:R-:W-:Y:S01]  /*ea50*/  BSSY B6, `(.L_x_2154) ;  /* 0x00000df000067945 */ /* 0x000fe20003800000 */
[----:B0-234-:R-:W-:-:S05]  /*ea60*/  IADD3 R2, P0, R18, UR4, RZ ;  /* 0x0000000412027c10 */ /* 0x01dfca000ff1e0ff */
        /* <DEDUP_REMOVED lines=15> */
.L_x_2158:
[----:B------:R-:W2:Y:S02]  /*eb60*/  LDG.E.U8 R0, desc[UR36][R2.64] ;  /* 0x0000002402007981 */ /* 0x000ea4000c1e1100 */
[----:B--2---:R-:W-:Y:S01]  /*eb70*/  I2FP.F32.U32 R0, R0 ;  /* 0x0000000000007245 */ /* 0x004fe20000201000 */
[----:B------:R-:W-:Y:S06]  /*eb80*/  BRA `(.L_x_2160) ;  /* 0x0000000c002c7947 */ /* 0x000fec0003800000 */
.L_x_2157:
        /* <DEDUP_REMOVED lines=9> */
.L_x_2162:
[----:B------:R-:W2:Y:S02]  /*ec20*/  LDG.E R0, desc[UR36][R2.64] ;  /* 0x0000002402007981 */ /* 0x000ea4000c1e1900 */
[----:B--2---:R-:W-:Y:S01]  /*ec30*/  I2FP.F32.S32 R0, R0 ;  /* 0x0000000000007245 */ /* 0x004fe20000201400 */
[----:B------:R-:W-:Y:S06]  /*ec40*/  BRA `(.L_x_2160) ;  /* 0x0000000800fc7947 */ /* 0x000fec0003800000 */
.L_x_2161:
[----:B------:R-:W2:Y:S02]  /*ec50*/  LDG.E.U16 R0, desc[UR36][R2.64] ;  /* 0x0000002402007981 */ /* 0x000ea4000c1e1500 */
[----:B--2---:R-:W0:Y:S01]  /*ec60*/  I2F.S16 R0, R0 ;  /* 0x0000000000007306 */ /* 0x004e220000101400 */
[----:B------:R-:W-:Y:S05]  /*ec70*/  BRA `(.L_x_2160) ;  /* 0x0000000800f07947 */ /* 0x000fea0003800000 */
.L_x_2156:
        /* <DEDUP_REMOVED lines=8> */
.L_x_2164:
[----:B------:R-:W2:Y:S02]  /*ed00*/  LDG.E.U16 R0, desc[UR36][R2.64] ;  /* 0x0000002402007981 */ /* 0x000ea4000c1e1500 */
[----:B--2---:R-:W-:Y:S01]  /*ed10*/  HADD2.F32 R0, -RZ, R0.H0_H0 ;  /* 0x20000000ff007230 */ /* 0x004fe20000004100 */
[----:B------:R-:W-:Y:S06]  /*ed20*/  BRA `(.L_x_2160) ;  /* 0x0000000800c47947 */ /* 0x000fec0003800000 */
.L_x_2163:
        /* <DEDUP_REMOVED lines=8> */
.L_x_2166:
[----:B------:R-:W2:Y:S02]  /*edb0*/  LDG.E.U16 R0, desc[UR36][R2.64] ;  /* 0x0000002402007981 */ /* 0x000ea4000c1e1500 */
[----:B--2---:R-:W-:Y:S01]  /*edc0*/  HADD2.F32 R0, -RZ, R0.H0_H0 ;  /* 0x20000000ff007230 */ /* 0x004fe20000004100 */
[----:B------:R-:W-:Y:S06]  /*edd0*/  BRA `(.L_x_2160) ;  /* 0x0000000800987947 */ /* 0x000fec0003800000 */
.L_x_2165:
[----:B------:R-:W2:Y:S01]  /*ede0*/  LDG.E.64 R2, desc[UR36][R2.64] ;  /* 0x0000002402027981 */ /* 0x000ea2000c1e1b00 */
[----:B------:R-:W-:Y:S01]  /*edf0*/  UMOV UR4, 0xf0000000 ;  /* 0xf000000000047882 */ /* 0x000fe20000000000 */
[----:B------:R-:W-:Y:S01]  /*ee00*/  UMOV UR5, 0x380fffff ;  /* 0x380fffff00057882 */ /* 0x000fe20000000000 */
[----:B--2---:R-:W0:Y:S01]  /*ee10*/  F2F.F32.F64 R0, R2 ;  /* 0x0000000200007310 */ /* 0x004e220000301000 */
[----:B------:R-:W-:-:S14]  /*ee20*/  DSETP.GEU.AND P0, PT, |R2|, UR4, PT ;  /* 0x0000000402007e2a */ /* 0x000fdc000bf0e200 */
[----:B0-----:R-:W-:Y:S01]  /*ee30*/  @!P0 FMUL R0, R0, 1.175494350822287508e-38 ;  /* 0x0080000000008820 */ /* 0x001fe20000400000 */
[----:B------:R-:W-:Y:S06]  /*ee40*/  BRA `(.L_x_2160) ;  /* 0x00000008007c7947 */ /* 0x000fec0003800000 */
.L_x_2155:
        /* <DEDUP_REMOVED lines=12> */
.L_x_2169:
[----:B------:R-:W2:Y:S01]  /*ef10*/  LDG.E.64 R2, desc[UR36][R2.64] ;  /* 0x0000002402027981 */ /* 0x000ea2000c1e1b00 */
[----:B------:R-:W-:Y:S01]  /*ef20*/  UMOV UR4, 0xf0000000 ;  /* 0xf000000000047882 */ /* 0x000fe20000000000 */
[----:B------:R-:W-:Y:S01]  /*ef30*/  UMOV UR5, 0x380fffff ;  /* 0x380fffff00057882 */ /* 0x000fe20000000000 */
[----:B--2---:R-:W0:Y:S01]  /*ef40*/  F2F.F32.F64 R0, R2 ;  /* 0x0000000200007310 */ /* 0x004e220000301000 */
[----:B------:R-:W-:-:S14]  /*ef50*/  DSETP.GEU.AND P0, PT, |R2|, UR4, PT ;  /* 0x0000000402007e2a */ /* 0x000fdc000bf0e200 */
[----:B0-----:R-:W-:Y:S01]  /*ef60*/  @!P0 FMUL R0, R0, 1.175494350822287508e-38 ;  /* 0x0080000000008820 */ /* 0x001fe20000400000 */
[----:B------:R-:W-:Y:S06]  /*ef70*/  BRA `(.L_x_2160) ;  /* 0x0000000800307947 */ /* 0x000fec0003800000 */
.L_x_2168:
        /* <DEDUP_REMOVED lines=26> */
.L_x_2171:
        /* <DEDUP_REMOVED lines=13> */
.L_x_2170:
[----:B------:R-:W2:Y:S02]  /*f1f0*/  LDG.E.U16 R0, desc[UR36][R2.64] ;  /* 0x0000002402007981 */ /* 0x000ea4000c1e1500 */
[----:B--2---:R-:W-:Y:S01]  /*f200*/  IMAD.U32 R0, R0, 0x10000, RZ ;  /* 0x0001000000007824 */ /* 0x004fe200078e00ff */
[----:B------:R-:W-:Y:S06]  /*f210*/  BRA `(.L_x_2160) ;  /* 0x0000000400887947 */ /* 0x000fec0003800000 */
.L_x_2167:
        /* <DEDUP_REMOVED lines=11> */
.L_x_2174:
        /* <DEDUP_REMOVED lines=20> */
.L_x_2176:
[----:B------:R-:W-:Y:S05]  /*f410*/  BSYNC B0 ;  /* 0x0000000000007941 */ /* 0x000fea0003800000 */
.L_x_2175:
[----:B------:R-:W-:Y:S01]  /*f420*/  LEA R3, R0, 0x3b800000, 0x17 ;  /* 0x3b80000000037811 */ /* 0x000fe200078eb8ff */
[----:B------:R-:W-:-:S05]  /*f430*/  IMAD.SHL.U32 R0, R2, 0x100000, RZ ;  /* 0x0010000002007824 */ /* 0x000fca00078e00ff */
[----:B------:R-:W-:Y:S01]  /*f440*/  LOP3.LUT R0, R3, R0, R4, 0xfe, !PT ;  /* 0x0000000003007212 */ /* 0x000fe200078efe04 */
[----:B------:R-:W-:Y:S06]  /*f450*/  BRA `(.L_x_2160) ;  /* 0x0000000000f87947 */ /* 0x000fec0003800000 */
.L_x_2173:
        /* <DEDUP_REMOVED lines=20> */
.L_x_2178:
[----:B------:R-:W-:Y:S05]  /*f5a0*/  BSYNC B0 ;  /* 0x0000000000007941 */ /* 0x000fea0003800000 */
.L_x_2177:
[----:B------:R-:W-:Y:S01]  /*f5b0*/  LEA R3, R0, 0x37800000, 0x17 ;  /* 0x3780000000037811 */ /* 0x000fe200078eb8ff */
[----:B------:R-:W-:-:S05]  /*f5c0*/  IMAD.SHL.U32 R0, R2, 0x200000, RZ ;  /* 0x0020000002007824 */ /* 0x000fca00078e00ff */
[----:B------:R-:W-:Y:S01]  /*f5d0*/  LOP3.LUT R0, R3, R0, R4, 0xfe, !PT ;  /* 0x0000000003007212 */ /* 0x000fe200078efe04 */
[----:B------:R-:W-:Y:S06]  /*f5e0*/  BRA `(.L_x_2160) ;  /* 0x0000000000947947 */ /* 0x000fec0003800000 */
.L_x_2172:
        /* <DEDUP_REMOVED lines=14> */
.L_x_2159:
        /* <DEDUP_REMOVED lines=16> */
.L_x_2181:
[----:B------:R-:W-:Y:S01]  /*f7d0*/  IMAD.MOV.U32 R0, RZ, RZ, RZ ;  /* 0x000000ffff007224 */ /* 0x000fe200078e00ff */
[----:B------:R-:W-:Y:S06]  /*f7e0*/  BRA `(.L_x_2160) ;  /* 0x0000000000147947 */ /* 0x000fec0003800000 */
.L_x_2180:
[----:B------:R-:W2:Y:S02]  /*f7f0*/  LDG.E.64 R2, desc[UR36][R2.64] ;  /* 0x0000002402027981 */ /* 0x000ea4000c1e1b00 */
[----:B--2---:R0:W1:Y:S01]  /*f800*/  I2F.U64 R0, R2 ;  /* 0x0000000200007312 */ /* 0x0040620000301000 */
[----:B------:R-:W-:Y:S05]  /*f810*/  BRA `(.L_x_2160) ;  /* 0x0000000000087947 */ /* 0x000fea0003800000 */
.L_x_2179:
[----:B------:R-:W2:Y:S02]  /*f820*/  LDG.E R0, desc[UR36][R2.64] ;  /* 0x0000002402007981 */ /* 0x000ea4000c1e1900 */
[----:B--2---:R-:W-:-:S07]  /*f830*/  I2FP.F32.U32 R0, R0 ;  /* 0x0000000000007245 */ /* 0x004fce0000201000 */
.L_x_2160:
[----:B------:R-:W-:Y:S05]  /*f840*/  BSYNC B6 ;  /* 0x0000000000067941 */ /* 0x000fea0003800000 */
.L_x_2154:
[----:B------:R-:W-:Y:S01]  /*f850*/  ULDC.64 UR4, c[0x0][0x490] ;  /* 0x0001240000047ab9 */ /* 0x000fe20000000a00 */
[----:B------:R-:W2:Y:S01]  /*f860*/  LDC.U8 R5, c[0x0][0x4a0] ;  /* 0x00012800ff057b82 */ /* 0x000ea20000000000 */
[----:B01--45:R-:W-:-:S05]  /*f870*/  FMUL.FTZ R0, R0, UR4 ;  /* 0x0000000400007c20 */ /* 0x033fca0008410000 */
[----:B------:R-:W-:-:S13]  /*f880*/  FSETP.GT.FTZ.AND P0, PT, R0, UR5, PT ;  /* 0x0000000500007c0b */ /* 0x000fda000bf14000 */
[----:B------:R-:W-:-:S04]  /*f890*/  @!P0 FMUL.FTZ R0, R0, 1.4426950216293334961 ;  /* 0x3fb8aa3b00008820 */ /* 0x000fc80000410000 */
[----:B--23--:R-:W0:Y:S01]  /*f8a0*/  @!P0 MUFU.EX2 R3, R0 ;  /* 0x0000000000038308 */ /* 0x00ce220000000800 */
[----:B------:R-:W-:-:S04]  /*f8b0*/  PRMT R4, R5, 0x9910, RZ ;  /* 0x0000991005047816 */ /* 0x000fc800000000ff */
        /* <DEDUP_REMOVED lines=15> */
[----:B0-----:R-:W-:Y:S01]  /*f9b0*/  STG.E.U8 desc[UR36][R16.64], R3 ;  /* 0x0000000310007986 */ /* 0x001fe2000c101124 */
[----:B------:R-:W-:Y:S05]  /*f9c0*/  EXIT ;  /* 0x000000000000794d */ /* 0x000fea0003800000 */
.L_x_2185:
[----:B------:R-:W0:Y:S02]  /*f9d0*/  F2I.S64.TRUNC R22, R22 ;  /* 0x0000001600167311 */ /* 0x000e24000020d900 */
[----:B0-----:R-:W-:-:S05]  /*f9e0*/  IMAD.MOV.U32 R3, RZ, RZ, R22 ;  /* 0x000000ffff037224 */ /* 0x001fca00078e0016 */
[----:B------:R-:W-:Y:S01]  /*f9f0*/  STG.E.U8 desc[UR36][R16.64], R3 ;  /* 0x0000000310007986 */ /* 0x000fe2000c101124 */
[----:B------:R-:W-:Y:S05]  /*fa00*/  EXIT ;  /* 0x000000000000794d */ /* 0x000fea0003800000 */
.L_x_2184:
[----:B------:R-:W-:-:S13]  /*fa10*/  ISETP.NE.AND P0, PT, R4, 0x2, PT ;  /* 0x000000020400780c */ /* 0x000fda0003f05270 */
[----:B------:R-:W-:Y:S05]  /*fa20*/  @!P0 BRA `(.L_x_2187) ;  /* 0x0000000000288947 */ /* 0x000fea0003800000 */
[----:B------:R-:W-:-:S13]  /*fa30*/  ISETP.NE.AND P0, PT, R4, 0x3, PT ;  /* 0x000000030400780c */ /* 0x000fda0003f05270 */
[----:B------:R-:W-:Y:S05]  /*fa40*/  @!P0 BRA `(.L_x_2188) ;  /* 0x0000000000148947 */ /* 0x000fea0003800000 */
[----:B------:R-:W-:-:S13]  /*fa50*/  ISETP.NE.AND P0, PT, R4, 0x4, PT ;  /* 0x000000040400780c */ /* 0x000fda0003f05270 */
[----:B------:R-:W-:Y:S05]  /*fa60*/  @P0 BRA `(.L_x_2186) ;  /* 0x0000000800d00947 */ /* 0x000fea0003800000 */
[----:B------:R-:W0:Y:S02]  /*fa70*/  F2I.S64.TRUNC R22, R22 ;  /* 0x0000001600167311 */ /* 0x000e24000020d900 */
[----:B0-----:R-:W-:Y:S01]  /*fa80*/  STG.E.64 desc[UR36][R16.64], R22 ;  /* 0x0000001610007986 */ /* 0x001fe2000c101b24 */
[----:B------:R-:W-:Y:S05]  /*fa90*/  EXIT ;  /* 0x000000000000794d */ /* 0x000fea0003800000 */
.L_x_2188:
[----:B------:R-:W0:Y:S02]  /*faa0*/  F2I.FTZ.TRUNC.NTZ R3, R22 ;  /* 0x0000001600037305 */ /* 0x000e24000021f100 */
[----:B0-----:R-:W-:Y:S01]  /*fab0*/  STG.E desc[UR36][R16.64], R3 ;  /* 0x0000000310007986 */ /* 0x001fe2000c101924 */
[----:B------:R-:W-:Y:S05]  /*fac0*/  EXIT ;  /* 0x000000000000794d */ /* 0x000fea0003800000 */
.L_x_2187:
[----:B------:R-:W0:Y:S02]  /*fad0*/  F2I.FTZ.TRUNC.NTZ R3, R22 ;  /* 0x0000001600037305 */ /* 0x000e24000021f100 */
[----:B0-----:R-:W-:Y:S01]  /*fae0*/  STG.E.U16 desc[UR36][R16.64], R3 ;  /* 0x0000000310007986 */ /* 0x001fe2000c101524 */
[----:B------:R-:W-:Y:S05]  /*faf0*/  EXIT ;  /* 0x000000000000794d */ /* 0x000fea0003800000 */
.L_x_2183:
[----:B------:R-:W-:-:S13]  /*fb00*/  ISETP.GT.AND P0, PT, R4, 0x6, PT ;  /* 0x000000060400780c */ /* 0x000fda0003f04270 */
[----:B------:R-:W-:Y:S05]  /*fb10*/  @P0 BRA `(.L_x_2189) ;  /* 0x0000000000240947 */ /* 0x000fea0003800000 */
[----:B------:R-:W-:-:S13]  /*fb20*/  ISETP.NE.AND P0, PT, R4, 0x5, PT ;  /* 0x000000050400780c */ /* 0x000fda0003f05270 */
[----:B------:R-:W-:Y:S05]  /*fb30*/  @!P0 BRA `(.L_x_2190) ;  /* 0x0000000000108947 */ /* 0x000fea0003800000 */
[----:B------:R-:W-:-:S13]  /*fb40*/  ISETP.NE.AND P0, PT, R4, 0x6, PT ;  /* 0x000000060400780c */ /* 0x000fda0003f05270 */
[----:B------:R-:W-:Y:S05]  /*fb50*/  @P0 BRA `(.L_x_2186) ;  /* 0x0000000800940947 */ /* 0x000fea0003800000 */
[----:B------:R-:W-:Y:S01]  /*fb60*/  STG.E desc[UR36][R16.64], R22 ;  /* 0x0000001610007986 */ /* 0x000fe2000c101924 */
[----:B------:R-:W-:Y:S05]  /*fb70*/  EXIT ;  /* 0x000000000000794d */ /* 0x000fea0003800000 */
.L_x_2190:
[----:B------:R-:W-:-:S05]  /*fb80*/  F2FP.F16.F32.PACK_AB R22, RZ, R22 ;  /* 0x00000016ff16723e */ /* 0x000fca00000000ff */
[----:B------:R-:W-:Y:S01]  /*fb90*/  STG.E.U16 desc[UR36][R16.64], R22 ;  /* 0x0000001610007986 */ /* 0x000fe2000c101524 */
[----:B------:R-:W-:Y:S05]  /*fba0*/  EXIT ;  /* 0x000000000000794d */ /* 0x000fea0003800000 */
.L_x_2189:
[----:B------:R-:W-:-:S13]  /*fbb0*/  ISETP.NE.AND P0, PT, R4, 0x7, PT ;  /* 0x000000070400780c */ /* 0x000fda0003f05270 */
[----:B------:R-:W-:Y:S05]  /*fbc0*/  @!P0 BRA `(.L_x_2191) ;  /* 0x00000000002c8947 */ /* 0x000fea0003800000 */
[----:B------:R-:W-:-:S13]  /*fbd0*/  ISETP.NE.AND P0, PT, R4, 0x8, PT ;  /* 0x000000080400780c */ /* 0x000fda0003f05270 */
[----:B------:R-:W-:Y:S05]  /*fbe0*/  @!P0 BRA `(.L_x_2192) ;  /* 0x0000000000148947 */ /* 0x000fea0003800000 */
[----:B------:R-:W-:-:S13]  /*fbf0*/  ISETP.NE.AND P0, PT, R4, 0x9, PT ;  /* 0x000000090400780c */ /* 0x000fda0003f05270 */
[----:B------:R-:W-:Y:S05]  /*fc00*/  @P0 BRA `(.L_x_2186) ;  /* 0x0000000800680947 */ /* 0x000fea0003800000 */
[----:B------:R-:W-:-:S05]  /*fc10*/  IMAD.MOV.U32 R23, RZ, RZ, RZ ;  /* 0x000000ffff177224 */ /* 0x000fca00078e00ff */
[----:B------:R-:W-:Y:S01]  /*fc20*/  STG.E.64 desc[UR36][R16.64], R22 ;  /* 0x0000001610007986 */ /* 0x000fe2000c101b24 */
[----:B------:R-:W-:Y:S05]  /*fc30*/  EXIT ;  /* 0x000000000000794d */ /* 0x000fea0003800000 */
.L_x_2192:
[----:B------:R-:W-:-:S04]  /*fc40*/  F2FP.F16.F32.PACK_AB R3, RZ, R22 ;  /* 0x00000016ff03723e */ /* 0x000fc800000000ff */
[----:B------:R-:W-:-:S05]  /*fc50*/  PRMT R3, R3, 0x5410, RZ ;  /* 0x0000541003037816 */ /* 0x000fca00000000ff */
[----:B------:R-:W-:Y:S01]  /*fc60*/  STG.E desc[UR36][R16.64], R3 ;  /* 0x0000000310007986 */ /* 0x000fe2000c101924 */
[----:B------:R-:W-:Y:S05]  /*fc70*/  EXIT ;  /* 0x000000000000794d */ /* 0x000fea0003800000 */
.L_x_2191:
[----:B------:R-:W-:-:S06]  /*fc80*/  FMUL.FTZ R2, R22, 1 ;  /* 0x3f80000016027820 */ /* 0x000fcc0000410000 */
[----:B------:R-:W0:Y:S02]  /*fc90*/  F2F.F64.F32 R2, R2 ;  /* 0x0000000200027310 */ /* 0x000e240000201800 */
[----:B0-----:R-:W-:Y:S01]  /*fca0*/  STG.E.64 desc[UR36][R16.64], R2 ;  /* 0x0000000210007986 */ /* 0x001fe2000c101b24 */
[----:B------:R-:W-:Y:S05]  /*fcb0*/  EXIT ;  /* 0x000000000000794d */ /* 0x000fea0003800000 */
.L_x_2182:
        /* <DEDUP_REMOVED lines=10> */
[----:B------:R-:W-:Y:S01]  /*fd60*/  STG.E.U8 desc[UR36][R16.64], R3 ;  /* 0x0000000310007986 */ /* 0x000fe2000c101124 */
[----:B------:R-:W-:Y:S05]  /*fd70*/  EXIT ;  /* 0x000000000000794d */ /* 0x000fea0003800000 */
.L_x_2195:
[----:B------:R-:W-:Y:S01]  /*fd80*/  FMUL.FTZ R4, R22, 1 ;  /* 0x3f80000016047820 */ /* 0x000fe20000410000 */
[----:B------:R-:W-:-:S05]  /*fd90*/  CS2R R6, SRZ ;  /* 0x0000000000067805 */ /* 0x000fca000001ff00 */
[----:B------:R-:W0:Y:S02]  /*fda0*/  F2F.F64.F32 R4, R4 ;  /* 0x0000000400047310 */ /* 0x000e240000201800 */
[----:B0-----:R-:W-:Y:S01]  /*fdb0*/  STG.E.128 desc[UR36][R16.64], R4 ;  /* 0x0000000410007986 */ /* 0x001fe2000c101d24 */
[----:B------:R-:W-:Y:S05]  /*fdc0*/  EXIT ;  /* 0x000000000000794d */ /* 0x000fea0003800000 */
.L_x_2194:
        /* <DEDUP_REMOVED lines=20> */
.L_x_2199:
[----:B------:R-:W-:Y:S05]  /*ff10*/  BSYNC B0 ;  /* 0x0000000000007941 */ /* 0x000fea0003800000 */
.L_x_2198:
[----:B------:R-:W-:-:S05]  /*ff20*/  LOP3.LUT R5, R0, R5, RZ, 0xfc, !PT ;  /* 0x0000000500057212 */ /* 0x000fca00078efcff */
[----:B------:R-:W-:Y:S01]  /*ff30*/  STG.E.U8 desc[UR36][R16.64], R5 ;  /* 0x0000000510007986 */ /* 0x000fe2000c101124 */
[----:B------:R-:W-:Y:S05]  /*ff40*/  EXIT ;  /* 0x000000000000794d */ /* 0x000fea0003800000 */
.L_x_2197:
        /* <DEDUP_REMOVED lines=12> */
.L_x_2201:
[----:B------:R-:W-:Y:S01]  /*10010*/  IMAD.MOV.U32 R0, RZ, RZ, 0x7f ;  /* 0x0000007fff007424 */ /* 0x000fe200078e00ff */
[----:B------:R-:W-:-:S04]  /*10020*/  ISETP.GT.U32.AND P0, PT, R2, 0x7f800000, PT ;  /* 0x7f8000000200780c */ /* 0x000fc80003f04070 */
[----:B------:R-:W-:-:S09]  /*10030*/  SEL R0, R0, 0x7c, P0 ;  /* 0x0000007c00007807 */ /* 0x000fd20000000000 */
.L_x_2202:
[----:B------:R-:W-:Y:S05]  /*10040*/  BSYNC B0 ;  /* 0x0000000000007941 */ /* 0x000fea0003800000 */
.L_x_2200:
[----:B------:R-:W-:-:S04]  /*10050*/  LOP3.LUT R22, R22, 0x80000000, RZ, 0xc0, !PT ;  /* 0x8000000016167812 */ /* 0x000fc800078ec0ff */
[----:B------:R-:W-:-:S04]  /*10060*/  SHF.R.U32.HI R3, RZ, 0x18, R22 ;  /* 0x00000018ff037819 */ /* 0x000fc80000011616 */
[----:B------:R-:W-:-:S05]  /*10070*/  LOP3.LUT R3, R0, R3, RZ, 0xfc, !PT ;  /* 0x0000000300037212 */ /* 0x000fca00078efcff */
[----:B------:R-:W-:Y:S01]  /*10080*/  STG.E.U8 desc[UR36][R16.64], R3 ;  /* 0x0000000310007986 */ /* 0x000fe2000c101124 */
[----:B------:R-:W-:Y:S05]  /*10090*/  EXIT ;  /* 0x000000000000794d */ /* 0x000fea0003800000 */
.L_x_2196:
[----:B------:R-:W-:-:S05]  /*100a0*/  F2FP.BF16.F32.PACK_AB R22, RZ, R22 ;  /* 0x00000016ff16723e */ /* 0x000fca00000010ff */
[----:B------:R-:W-:Y:S01]  /*100b0*/  STG.E.U16 desc[UR36][R16.64], R22 ;  /* 0x0000001610007986 */ /* 0x000fe2000c101524 */
[----:B------:R-:W-:Y:S05]  /*100c0*/  EXIT ;  /* 0x000000000000794d */ /* 0x000fea0003800000 */
.L_x_2193:
        /* <DEDUP_REMOVED lines=9> */
[----:B0-----:R-:W-:Y:S01]  /*10160*/  STG.E.U16 desc[UR36][R16.64], R3 ;  /* 0x0000000310007986 */ /* 0x001fe2000c101524 */
[----:B------:R-:W-:Y:S05]  /*10170*/  EXIT ;  /* 0x000000000000794d */ /* 0x000fea0003800000 */
.L_x_2205:
        /* <DEDUP_REMOVED lines=16> */
.L_x_2208:
[----:B------:R-:W-:-:S04]  /*10280*/  LOP3.LUT R22, R22, 0x80000000, RZ, 0xc0, !PT ;  /* 0x8000000016167812 */ /* 0x000fc800078ec0ff */
[----:B------:R-:W-:-:S04]  /*10290*/  SHF.R.U32.HI R3, RZ, 0x18, R22 ;  /* 0x00000018ff037819 */ /* 0x000fc80000011616 */
[----:B------:R-:W-:-:S04]  /*102a0*/  LOP3.LUT R0, R0, R3, RZ, 0xfc, !PT ;  /* 0x0000000300007212 */ /* 0x000fc800078efcff */
[----:B------:R-:W-:-:S07]  /*102b0*/  PRMT R8, R0, 0x7610, R8 ;  /* 0x0000761000087816 */ /* 0x000fce0000000008 */
.L_x_2207:
[----:B------:R-:W-:Y:S05]  /*102c0*/  BSYNC B0 ;  /* 0x0000000000007941 */ /* 0x000fea0003800000 */
.L_x_2206:
[----:B------:R-:W-:Y:S01]  /*102d0*/  STG.E.U8 desc[UR36][R16.64], R8 ;  /* 0x0000000810007986 */ /* 0x000fe2000c101124 */
[----:B------:R-:W-:Y:S05]  /*102e0*/  EXIT ;  /* 0x000000000000794d */ /* 0x000fea0003800000 */
.L_x_2204:
        /* <DEDUP_REMOVED lines=16> */
.L_x_2211:
[----:B------:R-:W-:-:S04]  /*103f0*/  LOP3.LUT R22, R22, 0x80000000, RZ, 0xc0, !PT ;  /* 0x8000000016167812 */ /* 0x000fc800078ec0ff */
[----:B------:R-:W-:-:S04]  /*10400*/  SHF.R.U32.HI R3, RZ, 0x18, R22 ;  /* 0x00000018ff037819 */ /* 0x000fc80000011616 */
[----:B------:R-:W-:-:S04]  /*10410*/  LOP3.LUT R0, R0, R3, RZ, 0xfc, !PT ;  /* 0x0000000300007212 */ /* 0x000fc800078efcff */
[----:B------:R-:W-:-:S07]  /*10420*/  PRMT R8, R0, 0x7610, R8 ;  /* 0x0000761000087816 */ /* 0x000fce0000000008 */
.L_x_2210:
[----:B------:R-:W-:Y:S05]  /*10430*/  BSYNC B0 ;  /* 0x0000000000007941 */ /* 0x000fea0003800000 */
.L_x_2209:
[----:B------:R-:W-:Y:S01]  /*10440*/  STG.E.U8 desc[UR36][R16.64], R8 ;  /* 0x0000000810007986 */ /* 0x000fe2000c101124 */
[----:B------:R-:W-:Y:S05]  /*10450*/  EXIT ;  /* 0x000000000000794d */ /* 0x000fea0003800000 */
.L_x_2203:
        /* <DEDUP_REMOVED lines=21> */
.L_x_2186:
        /* <DEDUP_REMOVED lines=16> */
.L_x_2214:
[----:B------:R-:W-:Y:S05]  /*106b0*/  EXIT ;  /* 0x000000000000794d */ /* 0x000fea0003800000 */
.L_x_2213:
[----:B------:R-:W0:Y:S02]  /*106c0*/  F2I.U64.TRUNC R22, R22 ;  /* 0x0000001600167311 */ /* 0x000e24000020d800 */
[----:B0-----:R-:W-:Y:S01]  /*106d0*/  STG.E.64 desc[UR36][R16.64], R22 ;  /* 0x0000001610007986 */ /* 0x001fe2000c101b24 */
[----:B------:R-:W-:Y:S05]  /*106e0*/  EXIT ;  /* 0x000000000000794d */ /* 0x000fea0003800000 */
.L_x_2212:
[----:B------:R-:W0:Y:S02]  /*106f0*/  F2I.FTZ.U32.TRUNC.NTZ R3, R22 ;  /* 0x0000001600037305 */ /* 0x000e24000021f000 */
[----:B0-----:R-:W-:Y:S01]  /*10700*/  STG.E desc[UR36][R16.64], R3 ;  /* 0x0000000310007986 */ /* 0x001fe2000c101924 */
[----:B------:R-:W-:Y:S05]  /*10710*/  EXIT ;  /* 0x000000000000794d */ /* 0x000fea0003800000 */
.L_x_2215:
        /* <DEDUP_REMOVED lines=14> */
.L_x_7918:


//--------------------- .text._ZN2at6native27unrolled_elementwise_kernelIZZZNS0_65_GLOBAL__N__cd49fe81_27_ActivationSoftplusKernel_cu_f5210f67_354524softplus_backward_kernelERNS_18TensorIteratorBaseERKN3c106ScalarES8_ENKUlvE_clEvENKUlvE0_clEvEUlffE_St5arrayIPcLm3EELi4E23TrivialOffsetCalculatorILi2EjESF_ILi1EjENS0_6memory12LoadWithCastILi2EEENSI_13StoreWithCastILi1EEEEEviT_T0_T2_T3_T4_T5_ --------------------------
	.section	.text._ZN2at6native27unrolled_elementwise_kernelIZZZNS0_65_GLOBAL__N__cd49fe81_27_ActivationSoftplusKernel_cu_f5210f67_354524softplus_backward_kernelERNS_18TensorIteratorBaseERKN3c106ScalarES8_ENKUlvE_clEvENKUlvE0_clEvEUlffE_St5arrayIPcLm3EELi4E23TrivialOffsetCalculatorILi2EjESF_ILi1EjENS0_6memory12LoadWithCastILi2EEENSI_13StoreWithCastILi1EEEEEviT_T0_T2_T3_T4_T5_,"ax",@progbits
	.align	128
        .global         _ZN2at6native27unrolled_elementwise_kernelIZZZNS0_65_GLOBAL__N__cd49fe81_27_ActivationSoftplusKernel_cu_f5210f67_354524softplus_backward_kernelERNS_18TensorIteratorBaseERKN3c106ScalarES8_ENKUlvE_clEvENKUlvE0_clEvEUlffE_St5arrayIPcLm3EELi4E23TrivialOffsetCalculatorILi2EjESF_ILi1EjENS0_6memory12LoadWithCastILi2EEENSI_13StoreWithCastILi1EEEEEviT_T0_T2_T3_T4_T5_
        .type           _ZN2at6native27unrolled_elementwise_kernelIZZZNS0_65_GLOBAL__N__cd49fe81_27_ActivationSoftplusKernel_cu_f5210f67_354524softplus_backward_kernelERNS_18TensorIteratorBaseERKN3c106ScalarES8_ENKUlvE_clEvENKUlvE0_clEvEUlffE_St5arrayIPcLm3EELi4E23TrivialOffsetCalculatorILi2EjESF_ILi1EjENS0_6memory12LoadWithCastILi2EEENSI_13StoreWithCastILi1EEEEEviT_T0_T2_T3_T4_T5_,@function
        .size           _ZN2at6native27unrolled_elementwise_kernelIZZZNS0_65_GLOBAL__N__cd49fe81_27_ActivationSoftplusKernel_cu_f5210f67_354524softplus_backward_kernelERNS_18TensorIteratorBaseERKN3c106ScalarES8_ENKUlvE_clEvENKUlvE0_clEvEUlffE_St5arrayIPcLm3EELi4E23TrivialOffsetCalculatorILi2EjESF_ILi1EjENS0_6memory12LoadWithCastILi2EEENSI_13StoreWithCastILi1EEEEEviT_T0_T2_T3_T4_T5_,(.L_x_7919 - _ZN2at6native27unrolled_elementwise_kernelIZZZNS0_65_GLOBAL__N__cd49fe81_27_ActivationSoftplusKernel_cu_f5210f67_354524softplus_backward_kernelERNS_18TensorIteratorBaseERKN3c106ScalarES8_ENKUlvE_clEvENKUlvE0_clEvEUlffE_St5arrayIPcLm3EELi4E23TrivialOffsetCalculatorILi2EjESF_ILi1EjENS0_6memory12LoadWithCastILi2EEENSI_13StoreWithCastILi1EEEEEviT_T0_T2_T3_T4_T5_)
        .other          _ZN2at6native27unrolled_elementwise_kernelIZZZNS0_65_GLOBAL__N__cd49fe81_27_ActivationSoftplusKernel_cu_f5210f67_354524softplus_backward_kernelERNS_18TensorIteratorBaseERKN3c106ScalarES8_ENKUlvE_clEvENKUlvE0_clEvEUlffE_St5arrayIPcLm3EELi4E23TrivialOffsetCalculatorILi2EjESF_ILi1EjENS0_6memory12LoadWithCastILi2EEENSI_13StoreWithCastILi1EEEEEviT_T0_T2_T3_T4_T5_,@"STO_CUDA_ENTRY STV_DEFAULT"
_ZN2at6native27unrolled_elementwise_kernelIZZZNS0_65_GLOBAL__N__cd49fe81_27_ActivationSoftplusKernel_cu_f5210f67_354524softplus_backward_kernelERNS_18TensorIteratorBaseERKN3c106ScalarES8_ENKUlvE_clEvENKUlvE0_clEvEUlffE_St5arrayIPcLm3EELi4E23TrivialOffsetCalculatorILi2EjESF_ILi1EjENS0_6memory12LoadWithCastILi2EEENSI_13StoreWithCastILi1EEEEEviT_T0_T2_T3_T4_T5_:
.text._ZN2at6native27unrolled_elementwise_kernelIZZZNS0_65_GLOBAL__N__cd49fe81_27_ActivationSoftplusKernel_cu_f5210f67_354524softplus_backward_kernelERNS_18TensorIteratorBaseERKN3c106ScalarES8_ENKUlvE_clEvENKUlvE0_clEvEUlffE_St5arrayIPcLm3EELi4E23TrivialOffsetCalculatorILi2EjESF_ILi1EjENS0_6memory12LoadWithCastILi2EEENSI_13StoreWithCastILi1EEEEEviT_T0_T2_T3_T4_T5_:
[----:B------:R-:W0:Y:S01]  /*0000*/  LDC R1, c[0x0][0x28] ;  /* 0x00000a00ff017b82 */ /* 0x000e220000000800 */
[----:B------:R-:W1:Y:S07]  /*0010*/  S2R R2, SR_CTAID.X ;  /* 0x0000000000027919 */ /* 0x000e6e0000002500 */
[----:B------:R-:W1:Y:S01]  /*0020*/  LDC R3, c[0x0][0x210] ;  /* 0x00008400ff037b82 */ /* 0x000e620000000800 */
[----:B------:R-:W-:Y:S01]  /*0030*/  ULDC.64 UR36, c[0x0][0x208] ;  /* 0x0000820000247ab9 */ /* 0x000fe20000000a00 */
[----:B------:R-:W-:Y:S01]  /*0040*/  BSSY B7, `(.L_x_2216) ;  /* 0x00001d4000077945 */ /* 0x000fe20003800000 */
[----:B------:R-:W2:Y:S01]  /*0050*/  S2R R17, SR_TID.X ;  /* 0x0000000000117919 */ /* 0x000ea20000002100 */
[----:B------:R-:W-:-:S02]  /*0060*/  IMAD.MOV.U32 R29, RZ, RZ, RZ ;  /* 0x000000ffff1d7224 */ /* 0x000fc400078e00ff */
[----:B------:R-:W-:Y:S02]  /*0070*/  IMAD.MOV.U32 R22, RZ, RZ, RZ ;  /* 0x000000ffff167224 */ /* 0x000fe400078e00ff */
[----:B------:R-:W3:Y:S01]  /*0080*/  LDC.U8 R23, c[0x0][0x244] ;  /* 0x00009100ff177b82 */ /* 0x000ee20000000000 */
[----:B------:R-:W-:-:S07]  /*0090*/  IMAD.MOV.U32 R18, RZ, RZ, RZ ;  /* 0x000000ffff127224 */ /* 0x000fce00078e00ff */
[----:B------:R-:W4:Y:S01]  /*00a0*/  LDC.U8 R16, c[0x0][0x245] ;  /* 0x00009140ff107b82 */ /* 0x000f220000000000 */
[----:B-1----:R-:W-:-:S05]  /*00b0*/  IMAD R26, R2, -0x200, R3 ;  /* 0xfffffe00021a7824 */ /* 0x002fca00078e0203 */
[----:B--2---:R-:W-:-:S13]  /*00c0*/  ISETP.GE.AND P0, PT, R17, R26, PT ;  /* 0x0000001a1100720c */ /* 0x004fda0003f06270 */
[----:B0--34-:R-:W-:Y:S05]  /*00d0*/  @P0 BRA `(.L_x_2217) ;  /* 0x0000001c00280947 */ /* 0x019fea0003800000 */
[----:B------:R-:W0:Y:S01]  /*00e0*/  LDC.64 R4, c[0x0][0x230] ;  /* 0x00008c00ff047b82 */ /* 0x000e220000000a00 */
[----:B------:R-:W-:Y:S01]  /*00f0*/  PRMT R0, R23, 0x9910, RZ ;  /* 0x0000991017007816 */ /* 0x000fe200000000ff */
[----:B------:R-:W-:Y:S01]  /*0100*/  IMAD R17, R2, 0x200, R17 ;  /* 0x0000020002117824 */ /* 0x000fe200078e0211 */
[----:B------:R-:W-:Y:S01]  /*0110*/  ULDC UR4, c[0x0][0x248] ;  /* 0x0000920000047ab9 */ /* 0x000fe20000000800 */
[----:B------:R-:W-:Y:S01]  /*0120*/  BSSY B6, `(.L_x_2218) ;  /* 0x00000e0000067945 */ /* 0x000fe20003800000 */
        /* <DEDUP_REMOVED lines=16> */
.L_x_2222:
[----:B------:R-:W2:Y:S02]  /*0230*/  LDG.E.U8 R4, desc[UR36][R4.64] ;  /* 0x0000002404047981 */ /* 0x000ea4000c1e1100 */
[----:B--2---:R-:W-:Y:S01]  /*0240*/  I2FP.F32.U32 R18, R4 ;  /* 0x0000000400127245 */ /* 0x004fe20000201000 */
[----:B------:R-:W-:Y:S06]  /*0250*/  BRA `(.L_x_2224) ;  /* 0x0000000c00307947 */ /* 0x000fec0003800000 */
.L_x_2221:
        /* <DEDUP_REMOVED lines=9> */
.L_x_2226:
[----:B------:R-:W2:Y:S02]  /*02f0*/  LDG.E R4, desc[UR36][R4.64] ;  /* 0x0000002404047981 */ /* 0x000ea4000c1e1900 */
[----:B--2---:R-:W-:Y:S01]  /*0300*/  I2FP.F32.S32 R18, R4 ;  /* 0x0000000400127245 */ /* 0x004fe20000201400 */
[----:B------:R-:W-:Y:S06]  /*0310*/  BRA `(.L_x_2224) ;  /* 0x0000000c00007947 */ /* 0x000fec0003800000 */
.L_x_2225:
[----:B------:R-:W2:Y:S02]  /*0320*/  LDG.E.U16 R4, desc[UR36][R4.64] ;  /* 0x0000002404047981 */ /* 0x000ea4000c1e1500 */
[----:B--2---:R2:W3:Y:S01]  /*0330*/  I2F.S16 R18, R4 ;  /* 0x0000000400127306 */ /* 0x0044e20000101400 */
[----:B------:R-:W-:Y:S05]  /*0340*/  BRA `(.L_x_2224) ;  /* 0x0000000800f47947 */ /* 0x000fea0003800000 */
.L_x_2220:
        /* <DEDUP_REMOVED lines=8> */
.L_x_2228:
[----:B------:R-:W2:Y:S02]  /*03d0*/  LDG.E.U16 R4, desc[UR36][R4.64] ;  /* 0x0000002404047981 */ /* 0x000ea4000c1e1500 */
[----:B--2---:R-:W-:Y:S01]  /*03e0*/  HADD2.F32 R18, -RZ, R4.H0_H0 ;  /* 0x20000004ff127230 */ /* 0x004fe20000004100 */
[----:B------:R-:W-:Y:S06]  /*03f0*/  BRA `(.L_x_2224) ;  /* 0x0000000800c87947 */ /* 0x000fec0003800000 */
.L_x_2227:
        /* <DEDUP_REMOVED lines=8> */
.L_x_2230:
[----:B------:R-:W2:Y:S02]  /*0480*/  LDG.E.U16 R4, desc[UR36][R4.64] ;  /* 0x0000002404047981 */ /* 0x000ea4000c1e1500 */
[----:B--2---:R-:W-:Y:S01]  /*0490*/  HADD2.F32 R18, -RZ, R4.H0_H0 ;  /* 0x20000004ff127230 */ /* 0x004fe20000004100 */
[----:B------:R-:W-:Y:S06]  /*04a0*/  BRA `(.L_x_2224) ;  /* 0x00000008009c7947 */ /* 0x000fec0003800000 */
.L_x_2229:
[----:B------:R-:W2:Y:S01]  /*04b0*/  LDG.E.64 R4, desc[UR36][R4.64] ;  /* 0x0000002404047981 */ /* 0x000ea2000c1e1b00 */
[----:B------:R-:W-:Y:S01]  /*04c0*/  UMOV UR4, 0xf0000000 ;  /* 0xf000000000047882 */ /* 0x000fe20000000000 */
[----:B------:R-:W-:Y:S01]  /*04d0*/  UMOV UR5, 0x380fffff ;  /* 0x380fffff00057882 */ /* 0x000fe20000000000 */
[----:B--2---:R-:W0:Y:S01]  /*04e0*/  F2F.F32.F64 R18, R4 ;  /* 0x0000000400127310 */ /* 0x004e220000301000 */
[----:B------:R-:W-:-:S14]  /*04f0*/  DSETP.GEU.AND P0, PT, |R4|, UR4, PT ;  /* 0x0000000404007e2a */ /* 0x000fdc000bf0e200 */
[----:B0-----:R-:W-:Y:S01]  /*0500*/  @!P0 FMUL R18, R18, 1.175494350822287508e-38 ;  /* 0x0080000012128820 */ /* 0x001fe20000400000 */
[----:B------:R-:W-:Y:S06]  /*0510*/  BRA `(.L_x_2224) ;  /* 0x0000000800807947 */ /* 0x000fec0003800000 */
.L_x_2219:
        /* <DEDUP_REMOVED lines=12> */
.L_x_2233:
[----:B------:R-:W2:Y:S01]  /*05e0*/  LDG.E.64 R4, desc[UR36][R4.64] ;  /* 0x0000002404047981 */ /* 0x000ea2000c1e1b00 */
[----:B------:R-:W-:Y:S01]  /*05f0*/  UMOV UR4, 0xf0000000 ;  /* 0xf000000000047882 */ /* 0x000fe20000000000 */
[----:B------:R-:W-:Y:S01]  /*0600*/  UMOV UR5, 0x380fffff ;  /* 0x380fffff00057882 */ /* 0x000fe20000000000 */
[----:B--2---:R-:W0:Y:S01]  /*0610*/  F2F.F32.F64 R18, R4 ;  /* 0x0000000400127310 */ /* 0x004e220000301000 */
[----:B------:R-:W-:-:S14]  /*0620*/  DSETP.GEU.AND P0, PT, |R4|, UR4, PT ;  /* 0x0000000404007e2a */ /* 0x000fdc000bf0e200 */
[----:B0-----:R-:W-:Y:S01]  /*0630*/  @!P0 FMUL R18, R18, 1.175494350822287508e-38 ;  /* 0x0080000012128820 */ /* 0x001fe20000400000 */
[----:B------:R-:W-:Y:S06]  /*0640*/  BRA `(.L_x_2224) ;  /* 0x0000000800347947 */ /* 0x000fec0003800000 */
.L_x_2232:
        /* <DEDUP_REMOVED lines=16> */
[----:B------:R-:W-:-:S04]  /*0750*/  SEL R3, R3, RZ, P0 ;  /* 0x000000ff03037207 */ /* 0x000fc80000000000 */
[C---:B------:R-:W-:Y:S01]  /*0760*/  SHF.L.U32 R4, R0.reuse, R3, RZ ;  /* 0x0000000300047219 */ /* 0x040fe200000006ff */
[----:B------:R-:W-:Y:S02]  /*0770*/  IMAD R7, R3, R8, 0x3c000000 ;  /* 0x3c00000003077424 */ /* 0x000fe400078e0208 */
[----:B------:R-:W-:-:S03]  /*0780*/  VIADD R3, R0, 0xffffffff ;  /* 0xffffffff00037836 */ /* 0x000fc60000000000 */
[----:B------:R-:W-:Y:S02]  /*0790*/  LEA.HI R7, R4, R7, RZ, 0x1c ;  /* 0x0000000704077211 */ /* 0x000fe400078fe0ff */
[----:B------:R-:W-:Y:S02]  /*07a0*/  SHF.R.S32.HI R3, RZ, 0x1f, R3 ;  /* 0x0000001fff037819 */ /* 0x000fe40000011403 */
[----:B------:R-:W-:-:S04]  /*07b0*/  LOP3.LUT R6, R7, 0x7f800000, R6, 0xf8, !PT ;  /* 0x7f80000007067812 */ /* 0x000fc800078ef806 */
[----:B------:R-:W-:-:S04]  /*07c0*/  LOP3.LUT R3, R6, R3, RZ, 0x30, !PT ;  /* 0x0000000306037212 */ /* 0x000fc800078e30ff */
[----:B------:R-:W-:Y:S01]  /*07d0*/  LOP3.LUT R18, R3, 0x80000000, R18, 0xf8, !PT ;  /* 0x8000000003127812 */ /* 0x000fe200078ef812 */
[----:B------:R-:W-:Y:S06]  /*07e0*/  BRA `(.L_x_2224) ;  /* 0x0000000400cc7947 */ /* 0x000fec0003800000 */
.L_x_2235:
        /* <DEDUP_REMOVED lines=9> */
[----:B------:R-:W-:Y:S01]  /*0880*/  @P0 FMUL.FTZ R18, R3, 1.9259299443872358531e-34 ;  /* 0x0780000003120820 */ /* 0x000fe20000410000 */
[----:B------:R-:W-:Y:S02]  /*0890*/  IMAD.SHL.U32 R3, R4, 0x1000000, RZ ;  /* 0x0100000004037824 */ /* 0x000fe400078e00ff */
[----:B------:R-:W-:-:S05]  /*08a0*/  @!P0 FADD.FTZ R18, R0, -0.5 ;  /* 0xbf00000000128421 */ /* 0x000fca0000010000 */
[----:B------:R-:W-:Y:S01]  /*08b0*/  LOP3.LUT R18, R18, 0x80000000, R3, 0xf8, !PT ;  /* 0x8000000012127812 */ /* 0x000fe200078ef803 */
[----:B------:R-:W-:Y:S06]  /*08c0*/  BRA `(.L_x_2224) ;  /* 0x0000000400947947 */ /* 0x000fec0003800000 */
.L_x_2234:
[----:B------:R-:W2:Y:S02]  /*08d0*/  LDG.E.U16 R4, desc[UR36][R4.64] ;  /* 0x0000002404047981 */ /* 0x000ea4000c1e1500 */
[----:B--2---:R-:W-:Y:S01]  /*08e0*/  IMAD.U32 R18, R4, 0x10000, RZ ;  /* 0x0001000004127824 */ /* 0x004fe200078e00ff */
[----:B------:R-:W-:Y:S06]  /*08f0*/  BRA `(.L_x_2224) ;  /* 0x0000000400887947 */ /* 0x000fec0003800000 */
.L_x_2231:
        /* <DEDUP_REMOVED lines=11> */
.L_x_2238:
        /* <DEDUP_REMOVED lines=20> */
.L_x_2240:
[----:B------:R-:W-:Y:S05]  /*0af0*/  BSYNC B0 ;  /* 0x0000000000007941 */ /* 0x000fea0003800000 */
.L_x_2239:
[----:B------:R-:W-:Y:S01]  /*0b00*/  IMAD.SHL.U32 R3, R3, 0x100000, RZ ;  /* 0x0010000003037824 */ /* 0x000fe200078e00ff */
[----:B------:R-:W-:-:S04]  /*0b10*/  LEA R5, R0, 0x3b800000, 0x17 ;  /* 0x3b80000000057811 */ /* 0x000fc800078eb8ff */
[----:B------:R-:W-:Y:S01]  /*0b20*/  LOP3.LUT R18, R5, R3, R18, 0xfe, !PT ;  /* 0x0000000305127212 */ /* 0x000fe200078efe12 */
[----:B------:R-:W-:Y:S06]  /*0b30*/  BRA `(.L_x_2224) ;  /* 0x0000000000f87947 */ /* 0x000fec0003800000 */
.L_x_2237:
        /* <DEDUP_REMOVED lines=20> */
.L_x_2242:
[----:B------:R-:W-:Y:S05]  /*0c80*/  BSYNC B0 ;  /* 0x0000000000007941 */ /* 0x000fea0003800000 */
.L_x_2241:
[----:B------:R-:W-:Y:S01]  /*0c90*/  IMAD.SHL.U32 R3, R3, 0x200000, RZ ;  /* 0x0020000003037824 */ /* 0x000fe200078e00ff */
[----:B------:R-:W-:-:S04]  /*0ca0*/  LEA R5, R0, 0x37800000, 0x17 ;  /* 0x3780000000057811 */ /* 0x000fc800078eb8ff */
[----:B------:R-:W-:Y:S01]  /*0cb0*/  LOP3.LUT R18, R5, R3, R18, 0xfe, !PT ;  /* 0x0000000305127212 */ /* 0x000fe200078efe12 */
[----:B------:R-:W-:Y:S06]  /*0cc0*/  BRA `(.L_x_2224) ;  /* 0x0000000000947947 */ /* 0x000fec0003800000 */
.L_x_2236:
        /* <DEDUP_REMOVED lines=14> */
.L_x_2223:
        /* <DEDUP_REMOVED lines=16> */
.L_x_2245:
[----:B------:R-:W-:Y:S01]  /*0eb0*/  IMAD.MOV.U32 R18, RZ, RZ, RZ ;  /* 0x000000ffff127224 */ /* 0x000fe200078e00ff */
[----:B------:R-:W-:Y:S06]  /*0ec0*/  BRA `(.L_x_2224) ;  /* 0x0000000000147947 */ /* 0x000fec0003800000 */
.L_x_2244:
[----:B------:R-:W2:Y:S02]  /*0ed0*/  LDG.E.64 R18, desc[UR36][R4.64] ;  /* 0x0000002404127981 */ /* 0x000ea4000c1e1b00 */
[----:B--2---:R0:W1:Y:S01]  /*0ee0*/  I2F.U64 R18, R18 ;  /* 0x0000001200127312 */ /* 0x0040620000301000 */
[----:B------:R-:W-:Y:S05]  /*0ef0*/  BRA `(.L_x_2224) ;  /* 0x0000000000087947 */ /* 0x000fea0003800000 */
.L_x_2243:
[----:B------:R-:W2:Y:S02]  /*0f00*/  LDG.E R4, desc[UR36][R4.64] ;  /* 0x0000002404047981 */ /* 0x000ea4000c1e1900 */
[----:B--2---:R-:W-:-:S07]  /*0f10*/  I2FP.F32.U32 R18, R4 ;  /* 0x0000000400127245 */ /* 0x004fce0000201000 */
.L_x_2224:
[----:B------:R-:W-:Y:S05]  /*0f20*/  BSYNC B6 ;  /* 0x0000000000067941 */ /* 0x000fea0003800000 */
.L_x_2218:
[----:B0-2-4-:R-:W0:Y:S01]  /*0f30*/  LDC.64 R4, c[0x0][0x238] ;  /* 0x00008e00ff047b82 */ /* 0x015e220000000a00 */
[----:B------:R-:W-:Y:S01]  /*0f40*/  PRMT R0, R16, 0x9910, RZ ;  /* 0x0000991010007816 */ /* 0x000fe200000000ff */
[----:B------:R-:W-:Y:S01]  /*0f50*/  ULDC UR4, c[0x0][0x24c] ;  /* 0x0000930000047ab9 */ /* 0x000fe20000000800 */
[----:B------:R-:W-:Y:S01]  /*0f60*/  BSSY B6, `(.L_x_2246) ;  /* 0x00000df000067945 */ /* 0x000fe20003800000 */
        /* <DEDUP_REMOVED lines=14> */
[----:B--2---:R0:W2:Y:S01]  /*1050*/  I2F.S16 R29, R4 ;  /* 0x00000004001d7306 */ /* 0x0040a20000101400 */
[----:B------:R-:W-:Y:S05]  /*1060*/  BRA `(.L_x_2252) ;  /* 0x0000000c00387947 */ /* 0x000fea0003800000 */
.L_x_2250:
[----:B------:R-:W2:Y:S02]  /*1070*/  LDG.E.U8 R4, desc[UR36][R4.64] ;  /* 0x0000002404047981 */ /* 0x000ea4000c1e1100 */
[----:B--2---:R-:W-:Y:S01]  /*1080*/  I2FP.F32.U32 R29, R4 ;  /* 0x00000004001d7245 */ /* 0x004fe20000201000 */
[----:B------:R-:W-:Y:S06]  /*1090*/  BRA `(.L_x_2252) ;  /* 0x0000000c002c7947 */ /* 0x000fec0003800000 */
.L_x_2249:
        /* <DEDUP_REMOVED lines=9> */
.L_x_2254:
[----:B------:R-:W2:Y:S02]  /*1130*/  LDG.E R4, desc[UR36][R4.64] ;  /* 0x0000002404047981 */ /* 0x000ea4000c1e1900 */
[----:B--2---:R-:W-:Y:S01]  /*1140*/  I2FP.F32.S32 R29, R4 ;  /* 0x00000004001d7245 */ /* 0x004fe20000201400 */
[----:B------:R-:W-:Y:S06]  /*1150*/  BRA `(.L_x_2252) ;  /* 0x0000000800fc7947 */ /* 0x000fec0003800000 */
.L_x_2253:
[----:B------:R-:W2:Y:S02]  /*1160*/  LDG.E.U16 R4, desc[UR36][R4.64] ;  /* 0x0000002404047981 */ /* 0x000ea4000c1e1500 */
[----:B--2---:R0:W2:Y:S01]  /*1170*/  I2F.S16 R29, R4 ;  /* 0x00000004001d7306 */ /* 0x0040a20000101400 */
[----:B------:R-:W-:Y:S05]  /*1180*/  BRA `(.L_x_2252) ;  /* 0x0000000800f07947 */ /* 0x000fea0003800000 */
.L_x_2248:
        /* <DEDUP_REMOVED lines=8> */
.L_x_2256:
[----:B------:R-:W2:Y:S02]  /*1210*/  LDG.E.U16 R4, desc[UR36][R4.64] ;  /* 0x0000002404047981 */ /* 0x000ea4000c1e1500 */
[----:B--2---:R-:W-:Y:S01]  /*1220*/  HADD2.F32 R29, -RZ, R4.H0_H0 ;  /* 0x20000004ff1d7230 */ /* 0x004fe20000004100 */
[----:B------:R-:W-:Y:S06]  /*1230*/  BRA `(.L_x_2252) ;  /* 0x0000000800c47947 */ /* 0x000fec0003800000 */
.L_x_2255:
        /* <DEDUP_REMOVED lines=8> */
.L_x_2258:
[----:B------:R-:W2:Y:S02]  /*12c0*/  LDG.E.U16 R4, desc[UR36][R4.64] ;  /* 0x0000002404047981 */ /* 0x000ea4000c1e1500 */
[----:B--2---:R-:W-:Y:S01]  /*12d0*/  HADD2.F32 R29, -RZ, R4.H0_H0 ;  /* 0x20000004ff1d7230 */ /* 0x004fe20000004100 */
[----:B------:R-:W-:Y:S06]  /*12e0*/  BRA `(.L_x_2252) ;  /* 0x0000000800987947 */ /* 0x000fec0003800000 */
.L_x_2257:
[----:B------:R-:W2:Y:S01]  /*12f0*/  LDG.E.64 R4, desc[UR36][R4.64] ;  /* 0x0000002404047981 */ /* 0x000ea2000c1e1b00 */
[----:B------:R-:W-:Y:S01]  /*1300*/  UMOV UR4, 0xf0000000 ;  /* 0xf000000000047882 */ /* 0x000fe20000000000 */
[----:B------:R-:W-:Y:S01]  /*1310*/  UMOV UR5, 0x380fffff ;  /* 0x380fffff00057882 */ /* 0x000fe20000000000 */
[----:B--2---:R-:W0:Y:S01]  /*1320*/  F2F.F32.F64 R29, R4 ;  /* 0x00000004001d7310 */ /* 0x004e220000301000 */
[----:B------:R-:W-:-:S14]  /*1330*/  DSETP.GEU.AND P0, PT, |R4|, UR4, PT ;  /* 0x0000000404007e2a */ /* 0x000fdc000bf0e200 */
[----:B0-----:R-:W-:Y:S01]  /*1340*/  @!P0 FMUL R29, R29, 1.175494350822287508e-38 ;  /* 0x008000001d1d8820 */ /* 0x001fe20000400000 */
[----:B------:R-:W-:Y:S06]  /*1350*/  BRA `(.L_x_2252) ;  /* 0x00000008007c7947 */ /* 0x000fec0003800000 */
.L_x_2247:
        /* <DEDUP_REMOVED lines=12> */
.L_x_2261:
[----:B------:R-:W2:Y:S01]  /*1420*/  LDG.E.64 R4, desc[UR36][R4.64] ;  /* 0x0000002404047981 */ /* 0x000ea2000c1e1b00 */
[----:B------:R-:W-:Y:S01]  /*1430*/  UMOV UR4, 0xf0000000 ;  /* 0xf000000000047882 */ /* 0x000fe20000000000 */
[----:B------:R-:W-:Y:S01]  /*1440*/  UMOV UR5, 0x380fffff ;  /* 0x380fffff00057882 */ /* 0x000fe20000000000 */
[----:B--2---:R-:W0:Y:S01]  /*1450*/  F2F.F32.F64 R29, R4 ;  /* 0x00000004001d7310 */ /* 0x004e220000301000 */
[----:B------:R-:W-:-:S14]  /*1460*/  DSETP.GEU.AND P0, PT, |R4|, UR4, PT ;  /* 0x0000000404007e2a */ /* 0x000fdc000bf0e200 */
[----:B0-----:R-:W-:Y:S01]  /*1470*/  @!P0 FMUL R29, R29, 1.175494350822287508e-38 ;  /* 0x008000001d1d8820 */ /* 0x001fe20000400000 */
[----:B------:R-:W-:Y:S06]  /*1480*/  BRA `(.L_x_2252) ;  /* 0x0000000800307947 */ /* 0x000fec0003800000 */
.L_x_2260:
        /* <DEDUP_REMOVED lines=26> */
.L_x_2263:
        /* <DEDUP_REMOVED lines=11> */
[----:B------:R-:W-:Y:S01]  /*16e0*/  LOP3.LUT R29, R29, 0x80000000, R0, 0xf8, !PT ;  /* 0x800000001d1d7812 */ /* 0x000fe200078ef800 */
[----:B------:R-:W-:Y:S06]  /*16f0*/  BRA `(.L_x_2252) ;  /* 0x0000000400947947 */ /* 0x000fec0003800000 */
.L_x_2262:
[----:B------:R-:W2:Y:S02]  /*1700*/  LDG.E.U16 R4, desc[UR36][R4.64] ;  /* 0x0000002404047981 */ /* 0x000ea4000c1e1500 */
[----:B--2---:R-:W-:Y:S01]  /*1710*/  IMAD.U32 R29, R4, 0x10000, RZ ;  /* 0x00010000041d7824 */ /* 0x004fe200078e00ff */
[----:B------:R-:W-:Y:S06]  /*1720*/  BRA `(.L_x_2252) ;  /* 0x0000000400887947 */ /* 0x000fec0003800000 */
.L_x_2259:
        /* <DEDUP_REMOVED lines=11> */
.L_x_2266:
        /* <DEDUP_REMOVED lines=20> */
.L_x_2268:
[----:B------:R-:W-:Y:S05]  /*1920*/  BSYNC B0 ;  /* 0x0000000000007941 */ /* 0x000fea0003800000 */
.L_x_2267:
[----:B------:R-:W-:Y:S01]  /*1930*/  IMAD.SHL.U32 R3, R3, 0x100000, RZ ;  /* 0x0010000003037824 */ /* 0x000fe200078e00ff */
[----:B------:R-:W-:-:S04]  /*1940*/  LEA R0, R0, 0x3b800000, 0x17 ;  /* 0x3b80000000007811 */ /* 0x000fc800078eb8ff */
[----:B------:R-:W-:Y:S01]  /*1950*/  LOP3.LUT R29, R0, R3, R29, 0xfe, !PT ;  /* 0x00000003001d7212 */ /* 0x000fe200078efe1d */
[----:B------:R-:W-:Y:S06]  /*1960*/  BRA `(.L_x_2252) ;  /* 0x0000000000f87947 */ /* 0x000fec0003800000 */
.L_x_2265:
        /* <DEDUP_REMOVED lines=20> */
.L_x_2270:
[----:B------:R-:W-:Y:S05]  /*1ab0*/  BSYNC B0 ;  /* 0x0000000000007941 */ /* 0x000fea0003800000 */
.L_x_2269:
[----:B------:R-:W-:Y:S01]  /*1ac0*/  IMAD.SHL.U32 R3, R3, 0x200000, RZ ;  /* 0x0020000003037824 */ /* 0x000fe200078e00ff */
[----:B------:R-:W-:-:S04]  /*1ad0*/  LEA R0, R0, 0x37800000, 0x17 ;  /* 0x3780000000007811 */ /* 0x000fc800078eb8ff */
[----:B------:R-:W-:Y:S01]  /*1ae0*/  LOP3.LUT R29, R0, R3, R29, 0xfe, !PT ;  /* 0x00000003001d7212 */ /* 0x000fe200078efe1d */
[----:B------:R-:W-:Y:S06]  /*1af0*/  BRA `(.L_x_2252) ;  /* 0x0000000000947947 */ /* 0x000fec0003800000 */
.L_x_2264:
        /* <DEDUP_REMOVED lines=14> */
.L_x_2251:
        /* <DEDUP_REMOVED lines=16> */
.L_x_2273:
[----:B------:R-:W-:Y:S01]  /*1ce0*/  IMAD.MOV.U32 R29, RZ, RZ, RZ ;  /* 0x000000ffff1d7224 */ /* 0x000fe200078e00ff */
[----:B------:R-:W-:Y:S06]  /*1cf0*/  BRA `(.L_x_2252) ;  /* 0x0000000000147947 */ /* 0x000fec0003800000 */
.L_x_2272:
[----:B------:R-:W2:Y:S02]  /*1d00*/  LDG.E.64 R4, desc[UR36][R4.64] ;  /* 0x0000002404047981 */ /* 0x000ea4000c1e1b00 */
[----:B--2---:R0:W2:Y:S01]  /*1d10*/  I2F.U64 R29, R4 ;  /* 0x00000004001d7312 */ /* 0x0040a20000301000 */
[----:B------:R-:W-:Y:S05]  /*1d20*/  BRA `(.L_x_2252) ;  /* 0x0000000000087947 */ /* 0x000fea0003800000 */
.L_x_2271:
[----:B------:R-:W2:Y:S02]  /*1d30*/  LDG.E R4, desc[UR36][R4.64] ;  /* 0x0000002404047981 */ /* 0x000ea4000c1e1900 */
[----:B--2---:R-:W-:-:S07]  /*1d40*/  I2FP.F32.U32 R29, R4 ;  /* 0x00000004001d7245 */ /* 0x004fce0000201000 */
.L_x_2252:
[----:B------:R-:W-:Y:S05]  /*1d50*/  BSYNC B6 ;  /* 0x0000000000067941 */ /* 0x000fea0003800000 */
.L_x_2246:
[----:B------:R-:W0:Y:S02]  /*1d60*/  S2R R17, SR_TID.X ;  /* 0x0000000000117919 */ /* 0x000e240000002100 */
[----:B0-----:R-:W-:-:S07]  /*1d70*/  VIADD R17, R17, 0x80 ;  /* 0x0000008011117836 */ /* 0x001fce0000000000 */
.L_x_2217:
[----:B------:R-:W-:Y:S05]  /*1d80*/  BSYNC B7 ;  /* 0x0000000000077941 */ /* 0x000fea0003800000 */
.L_x_2216:
[----:B------:R-:W-:Y:S01]  /*1d90*/  ISETP.GE.AND P0, PT, R17, R26, PT ;  /* 0x0000001a1100720c */ /* 0x000fe20003f06270 */
[----:B------:R-:W-:Y:S01]  /*1da0*/  BSSY B7, `(.L_x_2274) ;  /* 0x00001cb000077945 */ /* 0x000fe20003800000 */
[----:B------:R-:W-:-:S11]  /*1db0*/  IMAD.MOV.U32 R28, RZ, RZ, RZ ;  /* 0x000000ffff1c7224 */ /* 0x000fd600078e00ff */
[----:B------:R-:W-:Y:S05]  /*1dc0*/  @P0 BRA `(.L_x_2275) ;  /* 0x0000001c00200947 */ /* 0x000fea0003800000 */
[----:B----4-:R-:W0:Y:S01]  /*1dd0*/  LDC.64 R4, c[0x0][0x230] ;  /* 0x00008c00ff047b82 */ /* 0x010e220000000a00 */
        /* <DEDUP_REMOVED lines=17> */
[----:B------:R-:W4:Y:S02]  /*1ef0*/  LDG.E.S8 R4, desc[UR36][R4.64] ;  /* 0x0000002404047981 */ /* 0x000f24000c1e1300 */
[----:B----4-:R0:W4:Y:S01]  /*1f00*/  I2F.S16 R22, R4 ;  /* 0x0000000400167306 */ /* 0x0101220000101400 */
[----:B------:R-:W-:Y:S05]  /*1f10*/  BRA `(.L_x_2282) ;  /* 0x0000000c00387947 */ /* 0x000fea0003800000 */
.L_x_2280:
[----:B------:R-:W4:Y:S02]  /*1f20*/  LDG.E.U8 R4, desc[UR36][R4.64] ;  /* 0x0000002404047981 */ /* 0x000f24000c1e1100 */
[----:B----4-:R-:W-:Y:S01]  /*1f30*/  I2FP.F32.U32 R22, R4 ;  /* 0x0000000400167245 */ /* 0x010fe20000201000 */
[----:B------:R-:W-:Y:S06]  /*1f40*/  BRA `(.L_x_2282) ;  /* 0x0000000c002c7947 */ /* 0x000fec0003800000 */
.L_x_2279:
[----:B------:R-:W-:-:S13]  /*1f50*/  ISETP.NE.AND P0, PT, R0, 0x2, PT ;  /* 0x000000020000780c */ /* 0x000fda0003f05270 */
[----:B------:R-:W-:Y:S05]  /*1f60*/  @!P0 BRA `(.L_x_2283) ;  /* 0x0000000000288947 */ /* 0x000fea0003800000 */
[----:B------:R-:W-:-:S13]  /*1f70*/  ISETP.NE.AND P0, PT, R0, 0x3, PT ;  /* 0x000000030000780c */ /* 0x000fda0003f05270 */
[----:B------:R-:W-:Y:S05]  /*1f80*/  @!P0 BRA `(.L_x_2284) ;  /* 0x0000000000148947 */ /* 0x000fea0003800000 */
[----:B------:R-:W-:-:S13]  /*1f90*/  ISETP.NE.AND P0, PT, R0, 0x4, PT ;  /* 0x000000040000780c */ /* 0x000fda0003f05270 */
[----:B------:R-:W-:Y:S05]  /*1fa0*/  @P0 BRA `(.L_x_2281) ;  /* 0x0000000800b80947 */ /* 0x000fea0003800000 */
[----:B------:R-:W4:Y:S02]  /*1fb0*/  LDG.E.64 R4, desc[UR36][R4.64] ;  /* 0x0000002404047981 */ /* 0x000f24000c1e1b00 */
[----:B----4-:R0:W4:Y:S01]  /*1fc0*/  I2F.S64 R22, R4 ;  /* 0x0000000400167312 */ /* 0x0101220000301400 */
[----:B------:R-:W-:Y:S05]  /*1fd0*/  BRA `(.L_x_2282) ;  /* 0x0000000c00087947 */ /* 0x000fea0003800000 */
.L_x_2284:
[----:B------:R-:W4:Y:S02]  /*1fe0*/  LDG.E R4, desc[UR36][R4.64] ;  /* 0x0000002404047981 */ /* 0x000f24000c1e1900 */
[----:B----4-:R-:W-:Y:S01]  /*1ff0*/  I2FP.F32.S32 R22, R4 ;  /* 0x0000000400167245 */ /* 0x010fe20000201400 */
[----:B------:R-:W-:Y:S06]  /*2000*/  BRA `(.L_x_2282) ;  /* 0x0000000800fc7947 */ /* 0x000fec0003800000 */
.L_x_2283:
[----:B------:R-:W4:Y:S02]  /*2010*/  LDG.E.U16 R4, desc[UR36][R4.64] ;  /* 0x0000002404047981 */ /* 0x000f24000c1e1500 */
[----:B----4-:R0:W4:Y:S01]  /*2020*/  I2F.S16 R22, R4 ;  /* 0x0000000400167306 */ /* 0x0101220000101400 */
[----:B------:R-:W-:Y:S05]  /*2030*/  BRA `(.L_x_2282) ;  /* 0x0000000800f07947 */ /* 0x000fea0003800000 */
.L_x_2278:
        /* <DEDUP_REMOVED lines=8> */
.L_x_2286:
[----:B------:R-:W4:Y:S02]  /*20c0*/  LDG.E.U16 R4, desc[UR36][R4.64] ;  /* 0x0000002404047981 */ /* 0x000f24000c1e1500 */
[----:B----4-:R-:W-:Y:S01]  /*20d0*/  HADD2.F32 R22, -RZ, R4.H0_H0 ;  /* 0x20000004ff167230 */ /* 0x010fe20000004100 */
[----:B------:R-:W-:Y:S06]  /*20e0*/  BRA `(.L_x_2282) ;  /* 0x0000000800c47947 */ /* 0x000fec0003800000 */
.L_x_2285:
        /* <DEDUP_REMOVED lines=8> */
.L_x_2288:
[----:B------:R-:W4:Y:S02]  /*2170*/  LDG.E.U16 R4, desc[UR36][R4.64] ;  /* 0x0000002404047981 */ /* 0x000f24000c1e1500 */
[----:B----4-:R-:W-:Y:S01]  /*2180*/  HADD2.F32 R22, -RZ, R4.H0_H0 ;  /* 0x20000004ff167230 */ /* 0x010fe20000004100 */
[----:B------:R-:W-:Y:S06]  /*2190*/  BRA `(.L_x_2282) ;  /* 0x0000000800987947 */ /* 0x000fec0003800000 */
.L_x_2287:
[----:B------:R-:W4:Y:S01]  /*21a0*/  LDG.E.64 R4, desc[UR36][R4.64] ;  /* 0x0000002404047981 */ /* 0x000f22000c1e1b00 */
[----:B------:R-:W-:Y:S01]  /*21b0*/  UMOV UR4, 0xf0000000 ;  /* 0xf000000000047882 */ /* 0x000fe20000000000 */
[----:B------:R-:W-:Y:S01]  /*21c0*/  UMOV UR5, 0x380fffff ;  /* 0x380fffff00057882 */ /* 0x000fe20000000000 */
[----:B----4-:R-:W0:Y:S01]  /*21d0*/  F2F.F32.F64 R22, R4 ;  /* 0x0000000400167310 */ /* 0x010e220000301000 */
[----:B------:R-:W-:-:S14]  /*21e0*/  DSETP.GEU.AND P0, PT, |R4|, UR4, PT ;  /* 0x0000000404007e2a */ /* 0x000fdc000bf0e200 */
[----:B0-----:R-:W-:Y:S01]  /*21f0*/  @!P0 FMUL R22, R22, 1.175494350822287508e-38 ;  /* 0x0080000016168820 */ /* 0x001fe20000400000 */
[----:B------:R-:W-:Y:S06]  /*2200*/  BRA `(.L_x_2282) ;  /* 0x00000008007c7947 */ /* 0x000fec0003800000 */
.L_x_2277:
        /* <DEDUP_REMOVED lines=8> */
[----:B------:R-:W4:Y:S02]  /*2290*/  LDG.E.U8 R4, desc[UR36][R4.64] ;  /* 0x0000002404047981 */ /* 0x000f24000c1e1100 */
[----:B----4-:R-:W-:-:S04]  /*22a0*/  ISETP.NE.AND P0, PT, R4, RZ, PT ;  /* 0x000000ff0400720c */ /* 0x010fc80003f05270 */
[----:B------:R-:W-:Y:S01]  /*22b0*/  FSEL R22, RZ, 1, !P0 ;  /* 0x3f800000ff167808 */ /* 0x000fe20004000000 */
[----:B------:R-:W-:Y:S08]  /*22c0*/  BRA `(.L_x_2282) ;  /* 0x00000008004c7947 */ /* 0x000ff00003800000 */
.L_x_2291:
[----:B------:R-:W4:Y:S01]  /*22d0*/  LDG.E.64 R4, desc[UR36][R4.64] ;  /* 0x0000002404047981 */ /* 0x000f22000c1e1b00 */
[----:B------:R-:W-:Y:S01]  /*22e0*/  UMOV UR4, 0xf0000000 ;  /* 0xf000000000047882 */ /* 0x000fe20000000000 */
[----:B------:R-:W-:Y:S01]  /*22f0*/  UMOV UR5, 0x380fffff ;  /* 0x380fffff00057882 */ /* 0x000fe20000000000 */
[----:B----4-:R-:W0:Y:S01]  /*2300*/  F2F.F32.F64 R22, R4 ;  /* 0x0000000400167310 */ /* 0x010e220000301000 */
[----:B------:R-:W-:-:S14]  /*2310*/  DSETP.GEU.AND P0, PT, |R4|, UR4, PT ;  /* 0x0000000404007e2a */ /* 0x000fdc000bf0e200 */
[----:B0-----:R-:W-:Y:S01]  /*2320*/  @!P0 FMUL R22, R22, 1.175494350822287508e-38 ;  /* 0x0080000016168820 */ /* 0x001fe20000400000 */
[----:B------:R-:W-:Y:S06]  /*2330*/  BRA `(.L_x_2282) ;  /* 0x0000000800307947 */ /* 0x000fec0003800000 */
.L_x_2290:
[----:B------:R-:W-:-:S13]  /*2340*/  ISETP.NE.AND P0, PT, R0, 0xf, PT ;  /* 0x0000000f0000780c */ /* 0x000fda0003f05270 */
[----:B------:R-:W-:Y:S05]  /*2350*/  @!P0 BRA `(.L_x_2292) ;  /* 0x0000000000948947 */ /* 0x000fea0003800000 */
[----:B------:R-:W-:-:S13]  /*2360*/  ISETP.NE.AND P0, PT, R0, 0x17, PT ;  /* 0x000000170000780c */ /* 0x000fda0003f05270 */
[----:B------:R-:W-:Y:S05]  /*2370*/  @!P0 BRA `(.L_x_2293) ;  /* 0x0000000000588947 */ /* 0x000fea0003800000 */
[----:B------:R-:W-:-:S13]  /*2380*/  ISETP.NE.AND P0, PT, R0, 0x18, PT ;  /* 0x000000180000780c */ /* 0x000fda0003f05270 */
[----:B------:R-:W-:Y:S05]  /*2390*/  @P0 BRA `(.L_x_2281) ;  /* 0x0000000400bc0947 */ /* 0x000fea0003800000 */
[----:B------:R-:W4:Y:S01]  /*23a0*/  LDG.E.U8 R22, desc[UR36][R4.64] ;  /* 0x0000002404167981 */ /* 0x000f22000c1e1100 */
[----:B------:R-:W-:Y:S02]  /*23b0*/  IMAD.MOV.U32 R8, RZ, RZ, -0x800000 ;  /* 0xff800000ff087424 */ /* 0x000fe400078e00ff */
[----:B----4-:R-:W-:-:S05]  /*23c0*/  IMAD.SHL.U32 R22, R22, 0x1000000, RZ ;  /* 0x0100000016167824 */ /* 0x010fca00078e00ff */
        /* <DEDUP_REMOVED lines=17> */
.L_x_2293:
[----:B------:R-:W4:Y:S02]  /*24e0*/  LDG.E.U8 R4, desc[UR36][R4.64] ;  /* 0x0000002404047981 */ /* 0x000f24000c1e1100 */
[----:B----4-:R-:W-:-:S05]  /*24f0*/  IMAD.SHL.U32 R0, R4, 0x2000000, RZ ;  /* 0x0200000004007824 */ /* 0x010fca00078e00ff */
[----:B------:R-:W-:-:S13]  /*2500*/  ISETP.GE.U32.AND P0, PT, R0, 0x8000000, PT ;  /* 0x080000000000780c */ /* 0x000fda0003f06070 */
[C---:B------:R-:W-:Y:S02]  /*2510*/  @!P0 IMAD.SHL.U32 R0, R4.reuse, 0x100, RZ ;  /* 0x0000010004008824 */ /* 0x040fe400078e00ff */
[----:B------:R-:W-:-:S03]  /*2520*/  @P0 IMAD.SHL.U32 R3, R4, 0x200000, RZ ;  /* 0x0020000004030824 */ /* 0x000fc600078e00ff */
        /* <DEDUP_REMOVED lines=8> */
.L_x_2292:
[----:B------:R-:W4:Y:S02]  /*25b0*/  LDG.E.U16 R4, desc[UR36][R4.64] ;  /* 0x0000002404047981 */ /* 0x000f24000c1e1500 */
[----:B----4-:R-:W-:Y:S01]  /*25c0*/  IMAD.U32 R22, R4, 0x10000, RZ ;  /* 0x0001000004167824 */ /* 0x010fe200078e00ff */
[----:B------:R-:W-:Y:S06]  /*25d0*/  BRA `(.L_x_2282) ;  /* 0x0000000400887947 */ /* 0x000fec0003800000 */
.L_x_2289:
        /* <DEDUP_REMOVED lines=8> */
[----:B------:R-:W4:Y:S02]  /*2660*/  LDG.E.U16 R4, desc[UR36][R4.64] ;  /* 0x0000002404047981 */ /* 0x000f24000c1e1500 */
[----:B----4-:R-:W-:Y:S01]  /*2670*/  I2FP.F32.U32 R22, R4 ;  /* 0x0000000400167245 */ /* 0x010fe20000201000 */
[----:B------:R-:W-:Y:S06]  /*2680*/  BRA `(.L_x_2282) ;  /* 0x00000004005c7947 */ /* 0x000fec0003800000 */
.L_x_2296:
[----:B------:R-:W4:Y:S01]  /*2690*/  LDG.E.U8 R3, desc[UR36][R4.64] ;  /* 0x0000002404037981 */ /* 0x000f22000c1e1100 */
[----:B------:R-:W-:Y:S01]  /*26a0*/  IMAD.MOV.U32 R22, RZ, RZ, RZ ;  /* 0x000000ffff167224 */ /* 0x000fe200078e00ff */
[----:B----4-:R-:W-:-:S13]  /*26b0*/  ISETP.NE.AND P0, PT, R3, RZ, PT ;  /* 0x000000ff0300720c */ /* 0x010fda0003f05270 */
        /* <DEDUP_REMOVED lines=17> */
.L_x_2298:
[----:B------:R-:W-:Y:S05]  /*27d0*/  BSYNC B0 ;  /* 0x0000000000007941 */ /* 0x000fea0003800000 */
.L_x_2297:
[----:B------:R-:W-:Y:S01]  /*27e0*/  IMAD.SHL.U32 R3, R3, 0x100000, RZ ;  /* 0x0010000003037824 */ /* 0x000fe200078e00ff */
[----:B------:R-:W-:-:S04]  /*27f0*/  LEA R5, R0, 0x3b800000, 0x17 ;  /* 0x3b80000000057811 */ /* 0x000fc800078eb8ff */
[----:B------:R-:W-:Y:S01]  /*2800*/  LOP3.LUT R22, R5, R3, R22, 0xfe, !PT ;  /* 0x0000000305167212 */ /* 0x000fe200078efe16 */
[----:B------:R-:W-:Y:S06]  /*2810*/  BRA `(.L_x_2282) ;  /* 0x0000000000f87947 */ /* 0x000fec0003800000 */
.L_x_2295:
        /* <DEDUP_REMOVED lines=20> */
.L_x_2300:
[----:B------:R-:W-:Y:S05]  /*2960*/  BSYNC B0 ;  /* 0x0000000000007941 */ /* 0x000fea0003800000 */
.L_x_2299:
[----:B------:R-:W-:Y:S01]  /*2970*/  IMAD.SHL.U32 R3, R3, 0x200000, RZ ;  /* 0x0020000003037824 */ /* 0x000fe200078e00ff */
[----:B------:R-:W-:-:S04]  /*2980*/  LEA R5, R0, 0x37800000, 0x17 ;  /* 0x3780000000057811 */ /* 0x000fc800078eb8ff */
[----:B------:R-:W-:Y:S01]  /*2990*/  LOP3.LUT R22, R5, R3, R22, 0xfe, !PT ;  /* 0x0000000305167212 */ /* 0x000fe200078efe16 */
[----:B------:R-:W-:Y:S06]  /*29a0*/  BRA `(.L_x_2282) ;  /* 0x0000000000947947 */ /* 0x000fec0003800000 */
.L_x_2294:
[----:B------:R-:W-:-:S13]  /*29b0*/  ISETP.NE.AND P0, PT, R0, 0x1c, PT ;  /* 0x0000001c0000780c */ /* 0x000fda0003f05270 */
[----:B------:R-:W-:Y:S05]  /*29c0*/  @!P0 BRA `(.L_x_2301) ;  /* 0x0000000000848947 */ /* 0x000fea0003800000 */
[----:B------:R-:W-:-:S13]  /*29d0*/  ISETP.NE.AND P0, PT, R0, 0x1d, PT ;  /* 0x0000001d0000780c */ /* 0x000fda0003f05270 */
[----:B------:R-:W-:Y:S05]  /*29e0*/  @!P0 BRA `(.L_x_2302) ;  /* 0x0000000000708947 */ /* 0x000fea0003800000 */
[----:B------:R-:W-:-:S13]  /*29f0*/  ISETP.NE.AND P0, PT, R0, 0x2c, PT ;  /* 0x0000002c0000780c */ /* 0x000fda0003f05270 */
[----:B------:R-:W-:Y:S05]  /*2a00*/  @P0 BRA `(.L_x_2281) ;  /* 0x0000000000200947 */ /* 0x000fea0003800000 */
[----:B------:R-:W4:Y:S01]  /*2a10*/  LDG.E.U8 R4, desc[UR36][R4.64] ;  /* 0x0000002404047981 */ /* 0x000f22000c1e1100 */
[----:B------:R-:W-:Y:S01]  /*2a20*/  IMAD.MOV.U32 R22, RZ, RZ, 0x400000 ;  /* 0x00400000ff167424 */ /* 0x000fe200078e00ff */
[----:B----4-:R-:W-:-:S13]  /*2a30*/  ISETP.NE.AND P0, PT, R4, RZ, PT ;  /* 0x000000ff0400720c */ /* 0x010fda0003f05270 */
[----:B------:R-:W-:Y:S05]  /*2a40*/  @!P0 BRA `(.L_x_2282) ;  /* 0x00000000006c8947 */ /* 0x000fea0003800000 */
[----:B------:R-:W-:-:S13]  /*2a50*/  ISETP.NE.AND P0, PT, R4, 0xff, PT ;  /* 0x000000ff0400780c */ /* 0x000fda0003f05270 */
[----:B------:R-:W-:Y:S02]  /*2a60*/  @!P0 IMAD.MOV.U32 R22, RZ, RZ, 0x7f800001 ;  /* 0x7f800001ff168424 */ /* 0x000fe400078e00ff */
[----:B------:R-:W-:Y:S01]  /*2a70*/  @P0 IMAD.SHL.U32 R22, R4, 0x800000, RZ ;  /* 0x0080000004160824 */ /* 0x000fe200078e00ff */
[----:B------:R-:W-:Y:S06]  /*2a80*/  BRA `(.L_x_2282) ;  /* 0x00000000005c7947 */ /* 0x000fec0003800000 */
.L_x_2281:
        /* <DEDUP_REMOVED lines=15> */
[----:B0123-5:R-:W-:Y:S05]  /*2b80*/  CALL.ABS.NOINC R14 ;  /* 0x000000000e007343 */ /* 0x02ffea0003c00000 */
.L_x_2303:
[----:B------:R-:W-:Y:S01]  /*2b90*/  IMAD.MOV.U32 R22, RZ, RZ, RZ ;  /* 0x000000ffff167224 */ /* 0x000fe200078e00ff */
[----:B------:R-:W-:Y:S06]  /*2ba0*/  BRA `(.L_x_2282) ;  /* 0x0000000000147947 */ /* 0x000fec0003800000 */
.L_x_2302:
[----:B------:R-:W4:Y:S02]  /*2bb0*/  LDG.E.64 R4, desc[UR36][R4.64] ;  /* 0x0000002404047981 */ /* 0x000f24000c1e1b00 */
[----:B----4-:R0:W4:Y:S01]  /*2bc0*/  I2F.U64 R22, R4 ;  /* 0x0000000400167312 */ /* 0x0101220000301000 */
[----:B------:R-:W-:Y:S05]  /*2bd0*/  BRA `(.L_x_2282) ;  /* 0x0000000000087947 */ /* 0x000fea0003800000 */
.L_x_2301:
[----:B------:R-:W4:Y:S02]  /*2be0*/  LDG.E R4, desc[UR36][R4.64] ;  /* 0x0000002404047981 */ /* 0x000f24000c1e1900 */
[----:B----4-:R-:W-:-:S07]  /*2bf0*/  I2FP.F32.U32 R22, R4 ;  /* 0x0000000400167245 */ /* 0x010fce0000201000 */
.L_x_2282:
[----:B------:R-:W-:Y:S05]  /*2c00*/  BSYNC B6 ;  /* 0x0000000000067941 */ /* 0x000fea0003800000 */
.L_x_2276:
[----:B0-----:R-:W0:Y:S01]  /*2c10*/  LDC.64 R4, c[0x0][0x238] ;  /* 0x00008e00ff047b82 */ /* 0x001e220000000a00 */
        /* <DEDUP_REMOVED lines=19> */
.L_x_2308:
[----:B------:R-:W2:Y:S02]  /*2d50*/  LDG.E.U8 R4, desc[UR36][R4.64] ;  /* 0x0000002404047981 */ /* 0x000ea4000c1e1100 */
[----:B--2---:R-:W-:Y:S01]  /*2d60*/  I2FP.F32.U32 R28, R4 ;  /* 0x00000004001c7245 */ /* 0x004fe20000201000 */
[----:B------:R-:W-:Y:S06]  /*2d70*/  BRA `(.L_x_2310) ;  /* 0x0000000c002c7947 */ /* 0x000fec0003800000 */
.L_x_2307:
        /* <DEDUP_REMOVED lines=9> */
.L_x_2312:
[----:B------:R-:W2:Y:S02]  /*2e10*/  LDG.E R4, desc[UR36][R4.64] ;  /* 0x0000002404047981 */ /* 0x000ea4000c1e1900 */
[----:B--2---:R-:W-:Y:S01]  /*2e20*/  I2FP.F32.S32 R28, R4 ;  /* 0x00000004001c7245 */ /* 0x004fe20000201400 */
[----:B------:R-:W-:Y:S06]  /*2e30*/  BRA `(.L_x_2310) ;  /* 0x0000000800fc7947 */ /* 0x000fec0003800000 */
.L_x_2311:
[----:B------:R-:W2:Y:S02]  /*2e40*/  LDG.E.U16 R4, desc[UR36][R4.64] ;  /* 0x0000002404047981 */ /* 0x000ea4000c1e1500 */
[----:B--2---:R0:W2:Y:S01]  /*2e50*/  I2F.S16 R28, R4 ;  /* 0x00000004001c7306 */ /* 0x0040a20000101400 */
[----:B------:R-:W-:Y:S05]  /*2e60*/  BRA `(.L_x_2310) ;  /* 0x0000000800f07947 */ /* 0x000fea0003800000 */
.L_x_2306:
        /* <DEDUP_REMOVED lines=8> */
.L_x_2314:
[----:B------:R-:W2:Y:S02]  /*2ef0*/  LDG.E.U16 R4, desc[UR36][R4.64] ;  /* 0x0000002404047981 */ /* 0x000ea4000c1e1500 */
[----:B--2---:R-:W-:Y:S01]  /*2f00*/  HADD2.F32 R28, -RZ, R4.H0_H0 ;  /* 0x20000004ff1c7230 */ /* 0x004fe20000004100 */
[----:B------:R-:W-:Y:S06]  /*2f10*/  BRA `(.L_x_2310) ;  /* 0x0000000800c47947 */ /* 0x000fec0003800000 */
.L_x_2313:
        /* <DEDUP_REMOVED lines=8> */
.L_x_2316:
[----:B------:R-:W2:Y:S02]  /*2fa0*/  LDG.E.U16 R4, desc[UR36][R4.64] ;  /* 0x0000002404047981 */ /* 0x000ea4000c1e1500 */
[----:B--2---:R-:W-:Y:S01]  /*2fb0*/  HADD2.F32 R28, -RZ, R4.H0_H0 ;  /* 0x20000004ff1c7230 */ /* 0x004fe20000004100 */
[----:B------:R-:W-:Y:S06]  /*2fc0*/  BRA `(.L_x_2310) ;  /* 0x0000000800987947 */ /* 0x000fec0003800000 */
.L_x_2315:
[----:B------:R-:W2:Y:S01]  /*2fd0*/  LDG.E.64 R4, desc[UR36][R4.64] ;  /* 0x0000002404047981 */ /* 0x000ea2000c1e1b00 */
[----:B------:R-:W-:Y:S01]  /*2fe0*/  UMOV UR4, 0xf0000000 ;  /* 0xf000000000047882 */ /* 0x000fe20000000000 */
[----:B------:R-:W-:Y:S01]  /*2ff0*/  UMOV UR5, 0x380fffff ;  /* 0x380fffff00057882 */ /* 0x000fe20000000000 */
[----:B--2---:R-:W0:Y:S01]  /*3000*/  F2F.F32.F64 R28, R4 ;  /* 0x00000004001c7310 */ /* 0x004e220000301000 */
[----:B------:R-:W-:-:S14]  /*3010*/  DSETP.GEU.AND P0, PT, |R4|, UR4, PT ;  /* 0x0000000404007e2a */ /* 0x000fdc000bf0e200 */
[----:B0-----:R-:W-:Y:S01]  /*3020*/  @!P0 FMUL R28, R28, 1.175494350822287508e-38 ;  /* 0x008000001c1c8820 */ /* 0x001fe20000400000 */
[----:B------:R-:W-:Y:S06]  /*3030*/  BRA `(.L_x_2310) ;  /* 0x00000008007c7947 */ /* 0x000fec0003800000 */
.L_x_2305:
        /* <DEDUP_REMOVED lines=12> */
.L_x_2319:
[----:B------:R-:W2:Y:S01]  /*3100*/  LDG.E.64 R4, desc[UR36][R4.64] ;  /* 0x0000002404047981 */ /* 0x000ea2000c1e1b00 */
[----:B------:R-:W-:Y:S01]  /*3110*/  UMOV UR4, 0xf0000000 ;  /* 0xf000000000047882 */ /* 0x000fe20000000000 */
[----:B------:R-:W-:Y:S01]  /*3120*/  UMOV UR5, 0x380fffff ;  /* 0x380fffff00057882 */ /* 0x000fe20000000000 */
[----:B--2---:R-:W0:Y:S01]  /*3130*/  F2F.F32.F64 R28, R4 ;  /* 0x00000004001c7310 */ /* 0x004e220000301000 */
[----:B------:R-:W-:-:S14]  /*3140*/  DSETP.GEU.AND P0, PT, |R4|, UR4, PT ;  /* 0x0000000404007e2a */ /* 0x000fdc000bf0e200 */
[----:B0-----:R-:W-:Y:S01]  /*3150*/  @!P0 FMUL R28, R28, 1.175494350822287508e-38 ;  /* 0x008000001c1c8820 */ /* 0x001fe20000400000 */
[----:B------:R-:W-:Y:S06]  /*3160*/  BRA `(.L_x_2310) ;  /* 0x0000000800307947 */ /* 0x000fec0003800000 */
.L_x_2318:
        /* <DEDUP_REMOVED lines=26> */
.L_x_2321:
        /* <DEDUP_REMOVED lines=13> */
.L_x_2320:
[----:B------:R-:W2:Y:S02]  /*33e0*/  LDG.E.U16 R4, desc[UR36][R4.64] ;  /* 0x0000002404047981 */ /* 0x000ea4000c1e1500 */
[----:B--2---:R-:W-:Y:S01]  /*33f0*/  IMAD.U32 R28, R4, 0x10000, RZ ;  /* 0x00010000041c7824 */ /* 0x004fe200078e00ff */
[----:B------:R-:W-:Y:S06]  /*3400*/  BRA `(.L_x_2310) ;  /* 0x0000000400887947 */ /* 0x000fec0003800000 */
.L_x_2317:
        /* <DEDUP_REMOVED lines=11> */
.L_x_2324:
        /* <DEDUP_REMOVED lines=20> */
.L_x_2326:
[----:B------:R-:W-:Y:S05]  /*3600*/  BSYNC B0 ;  /* 0x0000000000007941 */ /* 0x000fea0003800000 */
.L_x_2325:
[----:B------:R-:W-:Y:S01]  /*3610*/  IMAD.SHL.U32 R3, R3, 0x100000, RZ ;  /* 0x0010000003037824 */ /* 0x000fe200078e00ff */
[----:B------:R-:W-:-:S04]  /*3620*/  LEA R5, R0, 0x3b800000, 0x17 ;  /* 0x3b80000000057811 */ /* 0x000fc800078eb8ff */
[----:B------:R-:W-:Y:S01]  /*3630*/  LOP3.LUT R28, R5, R3, R28, 0xfe, !PT ;  /* 0x00000003051c7212 */ /* 0x000fe200078efe1c */
[----:B------:R-:W-:Y:S06]  /*3640*/  BRA `(.L_x_2310) ;  /* 0x0000000000f87947 */ /* 0x000fec0003800000 */
.L_x_2323:
        /* <DEDUP_REMOVED lines=20> */
.L_x_2328:
[----:B------:R-:W-:Y:S05]  /*3790*/  BSYNC B0 ;  /* 0x0000000000007941 */ /* 0x000fea0003800000 */
.L_x_2327:
[----:B------:R-:W-:Y:S01]  /*37a0*/  IMAD.SHL.U32 R3, R3, 0x200000, RZ ;  /* 0x0020000003037824 */ /* 0x000fe200078e00ff */
[----:B------:R-:W-:-:S04]  /*37b0*/  LEA R5, R0, 0x37800000, 0x17 ;  /* 0x3780000000057811 */ /* 0x000fc800078eb8ff */
[----:B------:R-:W-:Y:S01]  /*37c0*/  LOP3.LUT R28, R5, R3, R28, 0xfe, !PT ;  /* 0x00000003051c7212 */ /* 0x000fe200078efe1c */
[----:B------:R-:W-:Y:S06]  /*37d0*/  BRA `(.L_x_2310) ;  /* 0x0000000000947947 */ /* 0x000fec0003800000 */
.L_x_2322:
        /* <DEDUP_REMOVED lines=14> */
.L_x_2309:
        /* <DEDUP_REMOVED lines=15> */
[----:B012345:R-:W-:Y:S05]  /*39b0*/  CALL.ABS.NOINC R14 ;  /* 0x000000000e007343 */ /* 0x03ffea0003c00000 */
.L_x_2331:
[----:B------:R-:W-:Y:S01]  /*39c0*/  IMAD.MOV.U32 R28, RZ, RZ, RZ ;  /* 0x000000ffff1c7224 */ /* 0x000fe200078e00ff */
[----:B------:R-:W-:Y:S06]  /*39d0*/  BRA `(.L_x_2310) ;  /* 0x0000000000147947 */ /* 0x000fec0003800000 */
.L_x_2330:
[----:B------:R-:W2:Y:S02]  /*39e0*/  LDG.E.64 R4, desc[UR36][R4.64] ;  /* 0x0000002404047981 */ /* 0x000ea4000c1e1b00 */
[----:B--2---:R0:W2:Y:S01]  /*39f0*/  I2F.U64 R28, R4 ;  /* 0x00000004001c7312 */ /* 0x0040a20000301000 */
[----:B------:R-:W-:Y:S05]  /*3a00*/  BRA `(.L_x_2310) ;  /* 0x0000000000087947 */ /* 0x000fea0003800000 */
.L_x_2329:
[----:B------:R-:W2:Y:S02]  /*3a10*/  LDG.E R4, desc[UR36][R4.64] ;  /* 0x0000002404047981 */ /* 0x000ea4000c1e1900 */
[----:B--2---:R-:W-:-:S07]  /*3a20*/  I2FP.F32.U32 R28, R4 ;  /* 0x00000004001c7245 */ /* 0x004fce0000201000 */
.L_x_2310:
[----:B------:R-:W-:Y:S05]  /*3a30*/  BSYNC B6 ;  /* 0x0000000000067941 */ /* 0x000fea0003800000 */
.L_x_2304:
[----:B------:R-:W-:-:S07]  /*3a40*/  VIADD R17, R17, 0x80 ;  /* 0x0000008011117836 */ /* 0x000fce0000000000 */
.L_x_2275:
[----:B------:R-:W-:Y:S05]  /*3a50*/  BSYNC B7 ;  /* 0x0000000000077941 */ /* 0x000fea0003800000 */
.L_x_2274:
[----:B------:R-:W-:Y:S01]  /*3a60*/  ISETP.GE.AND P0, PT, R17, R26, PT ;  /* 0x0000001a1100720c */ /* 0x000fe20003f06270 */
[----:B------:R-:W-:Y:S01]  /*3a70*/  BSSY B7, `(.L_x_2332) ;  /* 0x00001cd000077945 */ /* 0x000fe20003800000 */
[----:B------:R-:W-:Y:S01]  /*3a80*/  IMAD.MOV.U32 R19, RZ, RZ, RZ ;  /* 0x000000ffff137224 */ /* 0x000fe200078e00ff */
[----:B------:R-:W-:-:S10]  /*3a90*/  CS2R R24, SRZ ;  /* 0x0000000000187805 */ /* 0x000fd4000001ff00 */
[----:B------:R-:W-:Y:S05]  /*3aa0*/  @P0 BRA `(.L_x_2333) ;  /* 0x0000001c00240947 */ /* 0x000fea0003800000 */
[----:B0---4-:R-:W0:Y:S01]  /*3ab0*/  LDC.64 R4, c[0x0][0x230] ;  /* 0x00008c00ff047b82 */ /* 0x011e220000000a00 */
        /* <DEDUP_REMOVED lines=20> */
.L_x_2338:
[----:B------:R-:W4:Y:S02]  /*3c00*/  LDG.E.U8 R4, desc[UR36][R4.64] ;  /* 0x0000002404047981 */ /* 0x000f24000c1e1100 */
[----:B----4-:R-:W-:Y:S01]  /*3c10*/  I2FP.F32.U32 R24, R4 ;  /* 0x0000000400187245 */ /* 0x010fe20000201000 */
[----:B------:R-:W-:Y:S06]  /*3c20*/  BRA `(.L_x_2340) ;  /* 0x0000000c002c7947 */ /* 0x000fec0003800000 */
.L_x_2337:
        /* <DEDUP_REMOVED lines=9> */
.L_x_2342:
[----:B------:R-:W4:Y:S02]  /*3cc0*/  LDG.E R4, desc[UR36][R4.64] ;  /* 0x0000002404047981 */ /* 0x000f24000c1e1900 */
[----:B----4-:R-:W-:Y:S01]  /*3cd0*/  I2FP.F32.S32 R24, R4 ;  /* 0x0000000400187245 */ /* 0x010fe20000201400 */
[----:B------:R-:W-:Y:S06]  /*3ce0*/  BRA `(.L_x_2340) ;  /* 0x0000000800fc7947 */ /* 0x000fec0003800000 */
.L_x_2341:
[----:B------:R-:W4:Y:S02]  /*3cf0*/  LDG.E.U16 R4, desc[UR36][R4.64] ;  /* 0x0000002404047981 */ /* 0x000f24000c1e1500 */
[----:B----4-:R0:W4:Y:S01]  /*3d00*/  I2F.S16 R24, R4 ;  /* 0x0000000400187306 */ /* 0x0101220000101400 */
[----:B------:R-:W-:Y:S05]  /*3d10*/  BRA `(.L_x_2340) ;  /* 0x0000000800f07947 */ /* 0x000fea0003800000 */
.L_x_2336:
        /* <DEDUP_REMOVED lines=8> */
.L_x_2344:
[----:B------:R-:W4:Y:S02]  /*3da0*/  LDG.E.U16 R4, desc[UR36][R4.64] ;  /* 0x0000002404047981 */ /* 0x000f24000c1e1500 */
[----:B----4-:R-:W-:Y:S01]  /*3db0*/  HADD2.F32 R24, -RZ, R4.H0_H0 ;  /* 0x20000004ff187230 */ /* 0x010fe20000004100 */
[----:B------:R-:W-:Y:S06]  /*3dc0*/  BRA `(.L_x_2340) ;  /* 0x0000000800c47947 */ /* 0x000fec0003800000 */
.L_x_2343:
        /* <DEDUP_REMOVED lines=8> */
.L_x_2346:
[----:B------:R-:W4:Y:S02]  /*3e50*/  LDG.E.U16 R4, desc[UR36][R4.64] ;  /* 0x0000002404047981 */ /* 0x000f24000c1e1500 */
[----:B----4-:R-:W-:Y:S01]  /*3e60*/  HADD2.F32 R24, -RZ, R4.H0_H0 ;  /* 0x20000004ff187230 */ /* 0x010fe20000004100 */
[----:B------:R-:W-:Y:S06]  /*3e70*/  BRA `(.L_x_2340) ;  /* 0x0000000800987947 */ /* 0x000fec0003800000 */
.L_x_2345:
[----:B------:R-:W4:Y:S01]  /*3e80*/  LDG.E.64 R4, desc[UR36][R4.64] ;  /* 0x0000002404047981 */ /* 0x000f22000c1e1b00 */
[----:B------:R-:W-:Y:S01]  /*3e90*/  UMOV UR4, 0xf0000000 ;  /* 0xf000000000047882 */ /* 0x000fe20000000000 */
[----:B------:R-:W-:Y:S01]  /*3ea0*/  UMOV UR5, 0x380fffff ;  /* 0x380fffff00057882 */ /* 0x000fe20000000000 */
[----:B----4-:R-:W0:Y:S01]  /*3eb0*/  F2F.F32.F64 R24, R4 ;  /* 0x0000000400187310 */ /* 0x010e220000301000 */
[----:B------:R-:W-:-:S14]  /*3ec0*/  DSETP.GEU.AND P0, PT, |R4|, UR4, PT ;  /* 0x0000000404007e2a */ /* 0x000fdc000bf0e200 */
[----:B0-----:R-:W-:Y:S01]  /*3ed0*/  @!P0 FMUL R24, R24, 1.175494350822287508e-38 ;  /* 0x0080000018188820 */ /* 0x001fe20000400000 */
[----:B------:R-:W-:Y:S06]  /*3ee0*/  BRA `(.L_x_2340) ;  /* 0x00000008007c7947 */ /* 0x000fec0003800000 */
.L_x_2335:
        /* <DEDUP_REMOVED lines=12> */
.L_x_2349:
[----:B------:R-:W4:Y:S01]  /*3fb0*/  LDG.E.64 R4, desc[UR36][R4.64] ;  /* 0x0000002404047981 */ /* 0x000f22000c1e1b00 */
[----:B------:R-:W-:Y:S01]  /*3fc0*/  UMOV UR4, 0xf0000000 ;  /* 0xf000000000047882 */ /* 0x000fe20000000000 */
[----:B------:R-:W-:Y:S01]  /*3fd0*/  UMOV UR5, 0x380fffff ;  /* 0x380fffff00057882 */ /* 0x000fe20000000000 */
[----:B----4-:R-:W0:Y:S01]  /*3fe0*/  F2F.F32.F64 R24, R4 ;  /* 0x0000000400187310 */ /* 0x010e220000301000 */
[----:B------:R-:W-:-:S14]  /*3ff0*/  DSETP.GEU.AND P0, PT, |R4|, UR4, PT ;  /* 0x0000000404007e2a */ /* 0x000fdc000bf0e200 */
[----:B0-----:R-:W-:Y:S01]  /*4000*/  @!P0 FMUL R24, R24, 1.175494350822287508e-38 ;  /* 0x0080000018188820 */ /* 0x001fe20000400000 */
[----:B------:R-:W-:Y:S06]  /*4010*/  BRA `(.L_x_2340) ;  /* 0x0000000800307947 */ /* 0x000fec0003800000 */
.L_x_2348:
        /* <DEDUP_REMOVED lines=26> */
.L_x_2351:
        /* <DEDUP_REMOVED lines=13> */
.L_x_2350:
[----:B------:R-:W4:Y:S02]  /*4290*/  LDG.E.U16 R4, desc[UR36][R4.64] ;  /* 0x0000002404047981 */ /* 0x000f24000c1e1500 */
[----:B----4-:R-:W-:Y:S01]  /*42a0*/  IMAD.U32 R24, R4, 0x10000, RZ ;  /* 0x0001000004187824 */ /* 0x010fe200078e00ff */
[----:B------:R-:W-:Y:S06]  /*42b0*/  BRA `(.L_x_2340) ;  /* 0x0000000400887947 */ /* 0x000fec0003800000 */
.L_x_2347:
        /* <DEDUP_REMOVED lines=11> */
.L_x_2354:
        /* <DEDUP_REMOVED lines=20> */
.L_x_2356:
[----:B------:R-:W-:Y:S05]  /*44b0*/  BSYNC B0 ;  /* 0x0000000000007941 */ /* 0x000fea0003800000 */
.L_x_2355:
[----:B------:R-:W-:Y:S01]  /*44c0*/  IMAD.SHL.U32 R3, R3, 0x100000, RZ ;  /* 0x0010000003037824 */ /* 0x000fe200078e00ff */
[----:B------:R-:W-:-:S04]  /*44d0*/  LEA R5, R0, 0x3b800000, 0x17 ;  /* 0x3b80000000057811 */ /* 0x000fc800078eb8ff */
[----:B------:R-:W-:Y:S01]  /*44e0*/  LOP3.LUT R24, R5, R3, R24, 0xfe, !PT ;  /* 0x0000000305187212 */ /* 0x000fe200078efe18 */
[----:B------:R-:W-:Y:S06]  /*44f0*/  BRA `(.L_x_2340) ;  /* 0x0000000000f87947 */ /* 0x000fec0003800000 */
.L_x_2353:
        /* <DEDUP_REMOVED lines=20> */
.L_x_2358:
[----:B------:R-:W-:Y:S05]  /*4640*/  BSYNC B0 ;  /* 0x0000000000007941 */ /* 0x000fea0003800000 */
.L_x_2357:
[----:B------:R-:W-:Y:S01]  /*4650*/  IMAD.SHL.U32 R3, R3, 0x200000, RZ ;  /* 0x0020000003037824 */ /* 0x000fe200078e00ff */
[----:B------:R-:W-:-:S04]  /*4660*/  LEA R5, R0, 0x37800000, 0x17 ;  /* 0x3780000000057811 */ /* 0x000fc800078eb8ff */
[----:B------:R-:W-:Y:S01]  /*4670*/  LOP3.LUT R24, R5, R3, R24, 0xfe, !PT ;  /* 0x0000000305187212 */ /* 0x000fe200078efe18 */
[----:B------:R-:W-:Y:S06]  /*4680*/  BRA `(.L_x_2340) ;  /* 0x0000000000947947 */ /* 0x000fec0003800000 */
.L_x_2352:
        /* <DEDUP_REMOVED lines=14> */
.L_x_2339:
        /* <DEDUP_REMOVED lines=16> */
.L_x_2361:
[----:B------:R-:W-:Y:S01]  /*4870*/  IMAD.MOV.U32 R24, RZ, RZ, RZ ;  /* 0x000000ffff187224 */ /* 0x000fe200078e00ff */
[----:B------:R-:W-:Y:S06]  /*4880*/  BRA `(.L_x_2340) ;  /* 0x0000000000147947 */ /* 0x000fec0003800000 */
.L_x_2360:
[----:B------:R-:W4:Y:S02]  /*4890*/  LDG.E.64 R24, desc[UR36][R4.64] ;  /* 0x0000002404187981 */ /* 0x000f24000c1e1b00 */
[----:B----4-:R0:W4:Y:S01]  /*48a0*/  I2F.U64 R24, R24 ;  /* 0x0000001800187312 */ /* 0x0101220000301000 */
[----:B------:R-:W-:Y:S05]  /*48b0*/  BRA `(.L_x_2340) ;  /* 0x0000000000087947 */ /* 0x000fea0003800000 */
.L_x_2359:
[----:B------:R-:W4:Y:S02]  /*48c0*/  LDG.E R4, desc[UR36][R4.64] ;  /* 0x0000002404047981 */ /* 0x000f24000c1e1900 */
[----:B----4-:R-:W-:-:S07]  /*48d0*/  I2FP.F32.U32 R24, R4 ;  /* 0x0000000400187245 */ /* 0x010fce0000201000 */
.L_x_2340:
[----:B------:R-:W-:Y:S05]  /*48e0*/  BSYNC B6 ;  /* 0x0000000000067941 */ /* 0x000fea0003800000 */
.L_x_2334:
[----:B------:R-:W1:Y:S01]  /*48f0*/  LDC.U8 R6, c[0x0][0x245] ;  /* 0x00009140ff067b82 */ /* 0x000e620000000000 */
[----:B------:R-:W-:Y:S01]  /*4900*/  ULDC UR4, c[0x0][0x24c] ;  /* 0x0000930000047ab9 */ /* 0x000fe20000000800 */
[----:B------:R-:W-:Y:S01]  /*4910*/  BSSY B6, `(.L_x_2362) ;  /* 0x00000e1000067945 */ /* 0x000fe20003800000 */
        /* <DEDUP_REMOVED lines=18> */
.L_x_2366:
[----:B------:R-:W2:Y:S02]  /*4a40*/  LDG.E.U8 R4, desc[UR36][R4.64] ;  /* 0x0000002404047981 */ /* 0x000ea4000c1e1100 */
[----:B--2---:R-:W-:Y:S01]  /*4a50*/  I2FP.F32.U32 R25, R4 ;  /* 0x0000000400197245 */ /* 0x004fe20000201000 */
[----:B------:R-:W-:Y:S06]  /*4a60*/  BRA `(.L_x_2368) ;  /* 0x0000000c002c7947 */ /* 0x000fec0003800000 */
.L_x_2365:
        /* <DEDUP_REMOVED lines=9> */
.L_x_2370:
[----:B------:R-:W2:Y:S02]  /*4b00*/  LDG.E R4, desc[UR36][R4.64] ;  /* 0x0000002404047981 */ /* 0x000ea4000c1e1900 */
[----:B--2---:R-:W-:Y:S01]  /*4b10*/  I2FP.F32.S32 R25, R4 ;  /* 0x0000000400197245 */ /* 0x004fe20000201400 */
[----:B------:R-:W-:Y:S06]  /*4b20*/  BRA `(.L_x_2368) ;  /* 0x0000000800fc7947 */ /* 0x000fec0003800000 */
.L_x_2369:
[----:B------:R-:W2:Y:S02]  /*4b30*/  LDG.E.U16 R4, desc[UR36][R4.64] ;  /* 0x0000002404047981 */ /* 0x000ea4000c1e1500 */
[----:B--2---:R0:W1:Y:S01]  /*4b40*/  I2F.S16 R25, R4 ;  /* 0x0000000400197306 */ /* 0x0040620000101400 */
[----:B------:R-:W-:Y:S05]  /*4b50*/  BRA `(.L_x_2368) ;  /* 0x0000000800f07947 */ /* 0x000fea0003800000 */
.L_x_2364:
        /* <DEDUP_REMOVED lines=8> */
.L_x_2372:
[----:B------:R-:W2:Y:S02]  /*4be0*/  LDG.E.U16 R4, desc[UR36][R4.64] ;  /* 0x0000002404047981 */ /* 0x000ea4000c1e1500 */
[----:B--2---:R-:W-:Y:S01]  /*4bf0*/  HADD2.F32 R25, -RZ, R4.H0_H0 ;  /* 0x20000004ff197230 */ /* 0x004fe20000004100 */
[----:B------:R-:W-:Y:S06]  /*4c00*/  BRA `(.L_x_2368) ;  /* 0x0000000800c47947 */ /* 0x000fec0003800000 */
.L_x_2371:
        /* <DEDUP_REMOVED lines=8> */
.L_x_2374:
[----:B------:R-:W2:Y:S02]  /*4c90*/  LDG.E.U16 R4, desc[UR36][R4.64] ;  /* 0x0000002404047981 */ /* 0x000ea4000c1e1500 */
[----:B--2---:R-:W-:Y:S01]  /*4ca0*/  HADD2.F32 R25, -RZ, R4.H0_H0 ;  /* 0x20000004ff197230 */ /* 0x004fe20000004100 */
[----:B------:R-:W-:Y:S06]  /*4cb0*/  BRA `(.L_x_2368) ;  /* 0x0000000800987947 */ /* 0x000fec0003800000 */
.L_x_2373:
[----:B------:R-:W2:Y:S01]  /*4cc0*/  LDG.E.64 R4, desc[UR36][R4.64] ;  /* 0x0000002404047981 */ /* 0x000ea2000c1e1b00 */
[----:B------:R-:W-:Y:S01]  /*4cd0*/  UMOV UR4, 0xf0000000 ;  /* 0xf000000000047882 */ /* 0x000fe20000000000 */
[----:B------:R-:W-:Y:S01]  /*4ce0*/  UMOV UR5, 0x380fffff ;  /* 0x380fffff00057882 */ /* 0x000fe20000000000 */
[----:B--2---:R-:W0:Y:S01]  /*4cf0*/  F2F.F32.F64 R25, R4 ;  /* 0x0000000400197310 */ /* 0x004e220000301000 */
[----:B------:R-:W-:-:S14]  /*4d00*/  DSETP.GEU.AND P0, PT, |R4|, UR4, PT ;  /* 0x0000000404007e2a */ /* 0x000fdc000bf0e200 */
[----:B0-----:R-:W-:Y:S01]  /*4d10*/  @!P0 FMUL R25, R25, 1.175494350822287508e-38 ;  /* 0x0080000019198820 */ /* 0x001fe20000400000 */
[----:B------:R-:W-:Y:S06]  /*4d20*/  BRA `(.L_x_2368) ;  /* 0x00000008007c7947 */ /* 0x000fec0003800000 */
.L_x_2363:
        /* <DEDUP_REMOVED lines=12> */
.L_x_2377:
[----:B------:R-:W2:Y:S01]  /*4df0*/  LDG.E.64 R4, desc[UR36][R4.64] ;  /* 0x0000002404047981 */ /* 0x000ea2000c1e1b00 */
[----:B------:R-:W-:Y:S01]  /*4e00*/  UMOV UR4, 0xf0000000 ;  /* 0xf000000000047882 */ /* 0x000fe20000000000 */
[----:B------:R-:W-:Y:S01]  /*4e10*/  UMOV UR5, 0x380fffff ;  /* 0x380fffff00057882 */ /* 0x000fe20000000000 */
[----:B--2---:R-:W0:Y:S01]  /*4e20*/  F2F.F32.F64 R25, R4 ;  /* 0x0000000400197310 */ /* 0x004e220000301000 */
[----:B------:R-:W-:-:S14]  /*4e30*/  DSETP.GEU.AND P0, PT, |R4|, UR4, PT ;  /* 0x0000000404007e2a */ /* 0x000fdc000bf0e200 */
[----:B0-----:R-:W-:Y:S01]  /*4e40*/  @!P0 FMUL R25, R25, 1.175494350822287508e-38 ;  /* 0x0080000019198820 */ /* 0x001fe20000400000 */
[----:B------:R-:W-:Y:S06]  /*4e50*/  BRA `(.L_x_2368) ;  /* 0x0000000800307947 */ /* 0x000fec0003800000 */
.L_x_2376:
        /* <DEDUP_REMOVED lines=26> */
.L_x_2379:
        /* <DEDUP_REMOVED lines=13> */
.L_x_2378:
[----:B------:R-:W2:Y:S02]  /*50d0*/  LDG.E.U16 R4, desc[UR36][R4.64] ;  /* 0x0000002404047981 */ /* 0x000ea4000c1e1500 */
[----:B--2---:R-:W-:Y:S01]  /*50e0*/  IMAD.U32 R25, R4, 0x10000, RZ ;  /* 0x0001000004197824 */ /* 0x004fe200078e00ff */
[----:B------:R-:W-:Y:S06]  /*50f0*/  BRA `(.L_x_2368) ;  /* 0x0000000400887947 */ /* 0x000fec0003800000 */
.L_x_2375:
        /* <DEDUP_REMOVED lines=11> */
.L_x_2382:
        /* <DEDUP_REMOVED lines=20> */
.L_x_2384:
[----:B------:R-:W-:Y:S05]  /*52f0*/  BSYNC B0 ;  /* 0x0000000000007941 */ /* 0x000fea0003800000 */
.L_x_2383:
[----:B------:R-:W-:Y:S01]  /*5300*/  IMAD.SHL.U32 R3, R3, 0x100000, RZ ;  /* 0x0010000003037824 */ /* 0x000fe200078e00ff */
[----:B------:R-:W-:-:S04]  /*5310*/  LEA R0, R0, 0x3b800000, 0x17 ;  /* 0x3b80000000007811 */ /* 0x000fc800078eb8ff */
[----:B------:R-:W-:Y:S01]  /*5320*/  LOP3.LUT R25, R0, R3, R25, 0xfe, !PT ;  /* 0x0000000300197212 */ /* 0x000fe200078efe19 */
[----:B------:R-:W-:Y:S06]  /*5330*/  BRA `(.L_x_2368) ;  /* 0x0000000000f87947 */ /* 0x000fec0003800000 */
.L_x_2381:
        /* <DEDUP_REMOVED lines=20> */
.L_x_2386:
[----:B------:R-:W-:Y:S05]  /*5480*/  BSYNC B0 ;  /* 0x0000000000007941 */ /* 0x000fea0003800000 */
.L_x_2385:
[----:B------:R-:W-:Y:S01]  /*5490*/  IMAD.SHL.U32 R3, R3, 0x200000, RZ ;  /* 0x0020000003037824 */ /* 0x000fe200078e00ff */
[----:B------:R-:W-:-:S04]  /*54a0*/  LEA R0, R0, 0x37800000, 0x17 ;  /* 0x3780000000007811 */ /* 0x000fc800078eb8ff */
[----:B------:R-:W-:Y:S01]  /*54b0*/  LOP3.LUT R25, R0, R3, R25, 0xfe, !PT ;  /* 0x0000000300197212 */ /* 0x000fe200078efe19 */
[----:B------:R-:W-:Y:S06]  /*54c0*/  BRA `(.L_x_2368) ;  /* 0x0000000000947947 */ /* 0x000fec0003800000 */
.L_x_2380:
        /* <DEDUP_REMOVED lines=14> */
.L_x_2367:
        /* <DEDUP_REMOVED lines=16> */
.L_x_2389:
[----:B------:R-:W-:Y:S01]  /*56b0*/  IMAD.MOV.U32 R25, RZ, RZ, RZ ;  /* 0x000000ffff197224 */ /* 0x000fe200078e00ff */
[----:B------:R-:W-:Y:S06]  /*56c0*/  BRA `(.L_x_2368) ;  /* 0x0000000000147947 */ /* 0x000fec0003800000 */
.L_x_2388:
[----:B------:R-:W2:Y:S02]  /*56d0*/  LDG.E.64 R4, desc[UR36][R4.64] ;  /* 0x0000002404047981 */ /* 0x000ea4000c1e1b00 */
[----:B--2---:R0:W1:Y:S01]  /*56e0*/  I2F.U64 R25, R4 ;  /* 0x0000000400197312 */ /* 0x0040620000301000 */
[----:B------:R-:W-:Y:S05]  /*56f0*/  BRA `(.L_x_2368) ;  /* 0x0000000000087947 */ /* 0x000fea0003800000 */
.L_x_2387:
[----:B------:R-:W2:Y:S02]  /*5700*/  LDG.E R4, desc[UR36][R4.64] ;  /* 0x0000002404047981 */ /* 0x000ea4000c1e1900 */
[----:B--2---:R-:W-:-:S07]  /*5710*/  I2FP.F32.U32 R25, R4 ;  /* 0x0000000400197245 */ /* 0x004fce0000201000 */
.L_x_2368:
[----:B------:R-:W-:Y:S05]  /*5720*/  BSYNC B6 ;  /* 0x0000000000067941 */ /* 0x000fea0003800000 */
.L_x_2362:
[----:B------:R-:W-:-:S07]  /*5730*/  VIADD R17, R17, 0x80 ;  /* 0x0000008011117836 */ /* 0x000fce0000000000 */
.L_x_2333:
[----:B------:R-:W-:Y:S05]  /*5740*/  BSYNC B7 ;  /* 0x0000000000077941 */ /* 0x000fea0003800000 */
.L_x_2332:
[----:B------:R-:W-:Y:S01]  /*5750*/  ISETP.GE.AND P0, PT, R17, R26, PT ;  /* 0x0000001a1100720c */ /* 0x000fe20003f06270 */
[----:B------:R-:W-:Y:S01]  /*5760*/  BSSY B7, `(.L_x_2390) ;  /* 0x00001c6000077945 */ /* 0x000fe20003800000 */
[----:B------:R-:W-:-:S11]  /*5770*/  IMAD.MOV.U32 R16, RZ, RZ, RZ ;  /* 0x000000ffff107224 */ /* 0x000fd600078e00ff */
        /* <DEDUP_REMOVED lines=22> */
.L_x_2396:
[----:B------:R-:W4:Y:S02]  /*58e0*/  LDG.E.U8 R4, desc[UR36][R4.64] ;  /* 0x0000002404047981 */ /* 0x000f24000c1e1100 */
[----:B----4-:R-:W-:Y:S01]  /*58f0*/  I2FP.F32.U32 R16, R4 ;  /* 0x0000000400107245 */ /* 0x010fe20000201000 */
[----:B------:R-:W-:Y:S06]  /*5900*/  BRA `(.L_x_2398) ;  /* 0x0000000c002c7947 */ /* 0x000fec0003800000 */
.L_x_2395:
        /* <DEDUP_REMOVED lines=9> */
.L_x_2400:
[----:B------:R-:W4:Y:S02]  /*59a0*/  LDG.E R4, desc[UR36][R4.64] ;  /* 0x0000002404047981 */ /* 0x000f24000c1e1900 */
[----:B----4-:R-:W-:Y:S01]  /*59b0*/  I2FP.F32.S32 R16, R4 ;  /* 0x0000000400107245 */ /* 0x010fe20000201400 */
[----:B------:R-:W-:Y:S06]  /*59c0*/  BRA `(.L_x_2398) ;  /* 0x0000000800fc7947 */ /* 0x000fec0003800000 */
.L_x_2399:
[----:B------:R-:W4:Y:S02]  /*59d0*/  LDG.E.U16 R4, desc[UR36][R4.64] ;  /* 0x0000002404047981 */ /* 0x000f24000c1e1500 */
[----:B----4-:R0:W4:Y:S01]  /*59e0*/  I2F.S16 R16, R4 ;  /* 0x0000000400107306 */ /* 0x0101220000101400 */
[----:B------:R-:W-:Y:S05]  /*59f0*/  BRA `(.L_x_2398) ;  /* 0x0000000800f07947 */ /* 0x000fea0003800000 */
.L_x_2394:
        /* <DEDUP_REMOVED lines=8> */
.L_x_2402:
[----:B------:R-:W4:Y:S02]  /*5a80*/  LDG.E.U16 R4, desc[UR36][R4.64] ;  /* 0x0000002404047981 */ /* 0x000f24000c1e1500 */
[----:B----4-:R-:W-:Y:S01]  /*5a90*/  HADD2.F32 R16, -RZ, R4.H0_H0 ;  /* 0x20000004ff107230 */ /* 0x010fe20000004100 */
[----:B------:R-:W-:Y:S06]  /*5aa0*/  BRA `(.L_x_2398) ;  /* 0x0000000800c47947 */ /* 0x000fec0003800000 */
.L_x_2401:
        /* <DEDUP_REMOVED lines=8> */
.L_x_2404:
[----:B------:R-:W4:Y:S02]  /*5b30*/  LDG.E.U16 R4, desc[UR36][R4.64] ;  /* 0x0000002404047981 */ /* 0x000f24000c1e1500 */
[----:B----4-:R-:W-:Y:S01]  /*5b40*/  HADD2.F32 R16, -RZ, R4.H0_H0 ;  /* 0x20000004ff107230 */ /* 0x010fe20000004100 */
[----:B------:R-:W-:Y:S06]  /*5b50*/  BRA `(.L_x_2398) ;  /* 0x0000000800987947 */ /* 0x000fec0003800000 */
.L_x_2403:
[----:B------:R-:W4:Y:S01]  /*5b60*/  LDG.E.64 R4, desc[UR36][R4.64] ;  /* 0x0000002404047981 */ /* 0x000f22000c1e1b00 */
[----:B------:R-:W-:Y:S01]  /*5b70*/  UMOV UR4, 0xf0000000 ;  /* 0xf000000000047882 */ /* 0x000fe20000000000 */
[----:B------:R-:W-:Y:S01]  /*5b80*/  UMOV UR5, 0x380fffff ;  /* 0x380fffff00057882 */ /* 0x000fe20000000000 */
[----:B----4-:R-:W0:Y:S01]  /*5b90*/  F2F.F32.F64 R16, R4 ;  /* 0x0000000400107310 */ /* 0x010e220000301000 */
[----:B------:R-:W-:-:S14]  /*5ba0*/  DSETP.GEU.AND P0, PT, |R4|, UR4, PT ;  /* 0x0000000404007e2a */ /* 0x000fdc000bf0e200 */
[----:B0-----:R-:W-:Y:S01]  /*5bb0*/  @!P0 FMUL R16, R16, 1.175494350822287508e-38 ;  /* 0x0080000010108820 */ /* 0x001fe20000400000 */
[----:B------:R-:W-:Y:S06]  /*5bc0*/  BRA `(.L_x_2398) ;  /* 0x00000008007c7947 */ /* 0x000fec0003800000 */
.L_x_2393:
        /* <DEDUP_REMOVED lines=12> */
.L_x_2407:
[----:B------:R-:W4:Y:S01]  /*5c90*/  LDG.E.64 R4, desc[UR36][R4.64] ;  /* 0x0000002404047981 */ /* 0x000f22000c1e1b00 */
[----:B------:R-:W-:Y:S01]  /*5ca0*/  UMOV UR4, 0xf0000000 ;  /* 0xf000000000047882 */ /* 0x000fe20000000000 */
[----:B------:R-:W-:Y:S01]  /*5cb0*/  UMOV UR5, 0x380fffff ;  /* 0x380fffff00057882 */ /* 0x000fe20000000000 */
[----:B----4-:R-:W0:Y:S01]  /*5cc0*/  F2F.F32.F64 R16, R4 ;  /* 0x0000000400107310 */ /* 0x010e220000301000 */
[----:B------:R-:W-:-:S14]  /*5cd0*/  DSETP.GEU.AND P0, PT, |R4|, UR4, PT ;  /* 0x0000000404007e2a */ /* 0x000fdc000bf0e200 */
[----:B0-----:R-:W-:Y:S01]  /*5ce0*/  @!P0 FMUL R16, R16, 1.175494350822287508e-38 ;  /* 0x0080000010108820 */ /* 0x001fe20000400000 */
[----:B------:R-:W-:Y:S06]  /*5cf0*/  BRA `(.L_x_2398) ;  /* 0x0000000800307947 */ /* 0x000fec0003800000 */
.L_x_2406:
        /* <DEDUP_REMOVED lines=26> */
.L_x_2409:
        /* <DEDUP_REMOVED lines=13> */
.L_x_2408:
[----:B------:R-:W4:Y:S02]  /*5f70*/  LDG.E.U16 R4, desc[UR36][R4.64] ;  /* 0x0000002404047981 */ /* 0x000f24000c1e1500 */
[----:B----4-:R-:W-:Y:S01]  /*5f80*/  IMAD.U32 R16, R4, 0x10000, RZ ;  /* 0x0001000004107824 */ /* 0x010fe200078e00ff */
[----:B------:R-:W-:Y:S06]  /*5f90*/  BRA `(.L_x_2398) ;  /* 0x0000000400887947 */ /* 0x000fec0003800000 */
.L_x_2405:
        /* <DEDUP_REMOVED lines=11> */
.L_x_2412:
        /* <DEDUP_REMOVED lines=20> */
.L_x_2414:
[----:B------:R-:W-:Y:S05]  /*6190*/  BSYNC B0 ;  /* 0x0000000000007941 */ /* 0x000fea0003800000 */
.L_x_2413:
[----:B------:R-:W-:Y:S01]  /*61a0*/  IMAD.SHL.U32 R3, R3, 0x100000, RZ ;  /* 0x0010000003037824 */ /* 0x000fe200078e00ff */
[----:B------:R-:W-:-:S04]  /*61b0*/  LEA R5, R0, 0x3b800000, 0x17 ;  /* 0x3b80000000057811 */ /* 0x000fc800078eb8ff */
[----:B------:R-:W-:Y:S01]  /*61c0*/  LOP3.LUT R16, R5, R3, R16, 0xfe, !PT ;  /* 0x0000000305107212 */ /* 0x000fe200078efe10 */
[----:B------:R-:W-:Y:S06]  /*61d0*/  BRA `(.L_x_2398) ;  /* 0x0000000000f87947 */ /* 0x000fec0003800000 */
.L_x_2411:
        /* <DEDUP_REMOVED lines=20> */
.L_x_2416:
[----:B------:R-:W-:Y:S05]  /*6320*/  BSYNC B0 ;  /* 0x0000000000007941 */ /* 0x000fea0003800000 */
.L_x_2415:
[----:B------:R-:W-:Y:S01]  /*6330*/  IMAD.SHL.U32 R3, R3, 0x200000, RZ ;  /* 0x0020000003037824 */ /* 0x000fe200078e00ff */
[----:B------:R-:W-:-:S04]  /*6340*/  LEA R5, R0, 0x37800000, 0x17 ;  /* 0x3780000000057811 */ /* 0x000fc800078eb8ff */
[----:B------:R-:W-:Y:S01]  /*6350*/  LOP3.LUT R16, R5, R3, R16, 0xfe, !PT ;  /* 0x0000000305107212 */ /* 0x000fe200078efe10 */
[----:B------:R-:W-:Y:S06]  /*6360*/  BRA `(.L_x_2398) ;  /* 0x0000000000947947 */ /* 0x000fec0003800000 */
.L_x_2410:
        /* <DEDUP_REMOVED lines=14> */
.L_x_2397:
        /* <DEDUP_REMOVED lines=16> */
.L_x_2419:
[----:B------:R-:W-:Y:S01]  /*6550*/  IMAD.MOV.U32 R16, RZ, RZ, RZ ;  /* 0x000000ffff107224 */ /* 0x000fe200078e00ff */
[----:B------:R-:W-:Y:S06]  /*6560*/  BRA `(.L_x_2398) ;  /* 0x0000000000147947 */ /* 0x000fec0003800000 */
.L_x_2418:
[----:B------:R-:W4:Y:S02]  /*6570*/  LDG.E.64 R4, desc[UR36][R4.64] ;  /* 0x0000002404047981 */ /* 0x000f24000c1e1b00 */
[----:B----4-:R0:W4:Y:S01]  /*6580*/  I2F.U64 R16, R4 ;  /* 0x0000000400107312 */ /* 0x0101220000301000 */
[----:B------:R-:W-:Y:S05]  /*6590*/  BRA `(.L_x_2398) ;  /* 0x0000000000087947 */ /* 0x000fea0003800000 */
.L_x_2417:
[----:B------:R-:W4:Y:S02]  /*65a0*/  LDG.E R4, desc[UR36][R4.64] ;  /* 0x0000002404047981 */ /* 0x000f24000c1e1900 */
[----:B----4-:R-:W-:-:S07]  /*65b0*/  I2FP.F32.U32 R16, R4 ;  /* 0x0000000400107245 */ /* 0x010fce0000201000 */
.L_x_2398:
[----:B------:R-:W-:Y:S05]  /*65c0*/  BSYNC B6 ;  /* 0x0000000000067941 */ /* 0x000fea0003800000 */
.L_x_2392:
        /* <DEDUP_REMOVED lines=20> */
.L_x_2423:
[----:B------:R-:W2:Y:S02]  /*6710*/  LDG.E.U8 R4, desc[UR36][R4.64] ;  /* 0x0000002404047981 */ /* 0x000ea4000c1e1100 */
[----:B--2---:R-:W-:Y:S01]  /*6720*/  I2FP.F32.U32 R19, R4 ;  /* 0x0000000400137245 */ /* 0x004fe20000201000 */
[----:B------:R-:W-:Y:S06]  /*6730*/  BRA `(.L_x_2391) ;  /* 0x0000000c00207947 */ /* 0x000fec0003800000 */
.L_x_2422:
        /* <DEDUP_REMOVED lines=9> */
.L_x_2426:
[----:B------:R-:W2:Y:S02]  /*67d0*/  LDG.E R4, desc[UR36][R4.64] ;  /* 0x0000002404047981 */ /* 0x000ea4000c1e1900 */
[----:B--2---:R-:W-:Y:S01]  /*67e0*/  I2FP.F32.S32 R19, R4 ;  /* 0x0000000400137245 */ /* 0x004fe20000201400 */
[----:B------:R-:W-:Y:S06]  /*67f0*/  BRA `(.L_x_2391) ;  /* 0x0000000800f07947 */ /* 0x000fec0003800000 */
.L_x_2425:
[----:B------:R-:W2:Y:S02]  /*6800*/  LDG.E.U16 R4, desc[UR36][R4.64] ;  /* 0x0000002404047981 */ /* 0x000ea4000c1e1500 */
[----:B--2---:R0:W1:Y:S01]  /*6810*/  I2F.S16 R19, R4 ;  /* 0x0000000400137306 */ /* 0x0040620000101400 */
[----:B------:R-:W-:Y:S05]  /*6820*/  BRA `(.L_x_2391) ;  /* 0x0000000800e47947 */ /* 0x000fea0003800000 */
.L_x_2421:
        /* <DEDUP_REMOVED lines=8> */
.L_x_2428:
[----:B------:R-:W2:Y:S02]  /*68b0*/  LDG.E.U16 R4, desc[UR36][R4.64] ;  /* 0x0000002404047981 */ /* 0x000ea4000c1e1500 */
[----:B--2---:R-:W-:Y:S01]  /*68c0*/  HADD2.F32 R19, -RZ, R4.H0_H0 ;  /* 0x20000004ff137230 */ /* 0x004fe20000004100 */
[----:B------:R-:W-:Y:S06]  /*68d0*/  BRA `(.L_x_2391) ;  /* 0x0000000800b87947 */ /* 0x000fec0003800000 */
.L_x_2427:
        /* <DEDUP_REMOVED lines=8> */
.L_x_2430:
[----:B------:R-:W2:Y:S02]  /*6960*/  LDG.E.U16 R4, desc[UR36][R4.64] ;  /* 0x0000002404047981 */ /* 0x000ea4000c1e1500 */
[----:B--2---:R-:W-:Y:S01]  /*6970*/  HADD2.F32 R19, -RZ, R4.H0_H0 ;  /* 0x20000004ff137230 */ /* 0x004fe20000004100 */
[----:B------:R-:W-:Y:S06]  /*6980*/  BRA `(.L_x_2391) ;  /* 0x00000008008c7947 */ /* 0x000fec0003800000 */
.L_x_2429:
[----:B------:R-:W2:Y:S01]  /*6990*/  LDG.E.64 R4, desc[UR36][R4.64] ;  /* 0x0000002404047981 */ /* 0x000ea2000c1e1b00 */
[----:B------:R-:W-:Y:S01]  /*69a0*/  UMOV UR4, 0xf0000000 ;  /* 0xf000000000047882 */ /* 0x000fe20000000000 */
[----:B------:R-:W-:Y:S01]  /*69b0*/  UMOV UR5, 0x380fffff ;  /* 0x380fffff00057882 */ /* 0x000fe20000000000 */
[----:B--2---:R-:W0:Y:S01]  /*69c0*/  F2F.F32.F64 R19, R4 ;  /* 0x0000000400137310 */ /* 0x004e220000301000 */
[----:B------:R-:W-:-:S14]  /*69d0*/  DSETP.GEU.AND P0, PT, |R4|, UR4, PT ;  /* 0x0000000404007e2a */ /* 0x000fdc000bf0e200 */
[----:B0-----:R-:W-:Y:S01]  /*69e0*/  @!P0 FMUL R19, R19, 1.175494350822287508e-38 ;  /* 0x0080000013138820 */ /* 0x001fe20000400000 */
[----:B------:R-:W-:Y:S06]  /*69f0*/  BRA `(.L_x_2391) ;  /* 0x0000000800707947 */ /* 0x000fec0003800000 */
.L_x_2420:
        /* <DEDUP_REMOVED lines=12> */
.L_x_2433:
[----:B------:R-:W2:Y:S01]  /*6ac0*/  LDG.E.64 R4, desc[UR36][R4.64] ;  /* 0x0000002404047981 */ /* 0x000ea2000c1e1b00 */
[----:B------:R-:W-:Y:S01]  /*6ad0*/  UMOV UR4, 0xf0000000 ;  /* 0xf000000000047882 */ /* 0x000fe20000000000 */
[----:B------:R-:W-:Y:S01]  /*6ae0*/  UMOV UR5, 0x380fffff ;  /* 0x380fffff00057882 */ /* 0x000fe20000000000 */
[----:B--2---:R-:W0:Y:S01]  /*6af0*/  F2F.F32.F64 R19, R4 ;  /* 0x0000000400137310 */ /* 0x004e220000301000 */
[----:B------:R-:W-:-:S14]  /*6b00*/  DSETP.GEU.AND P0, PT, |R4|, UR4, PT ;  /* 0x0000000404007e2a */ /* 0x000fdc000bf0e200 */
[----:B0-----:R-:W-:Y:S01]  /*6b10*/  @!P0 FMUL R19, R19, 1.175494350822287508e-38 ;  /* 0x0080000013138820 */ /* 0x001fe20000400000 */
[----:B------:R-:W-:Y:S06]  /*6b20*/  BRA `(.L_x_2391) ;  /* 0x0000000800247947 */ /* 0x000fec0003800000 */
.L_x_2432:
        /* <DEDUP_REMOVED lines=26> */
.L_x_2435:
        /* <DEDUP_REMOVED lines=13> */
.L_x_2434:
[----:B------:R-:W2:Y:S02]  /*6da0*/  LDG.E.U16 R4, desc[UR36][R4.64] ;  /* 0x0000002404047981 */ /* 0x000ea4000c1e1500 */
[----:B--2---:R-:W-:Y:S01]  /*6db0*/  IMAD.U32 R19, R4, 0x10000, RZ ;  /* 0x0001000004137824 */ /* 0x004fe200078e00ff */
[----:B------:R-:W-:Y:S06]  /*6dc0*/  BRA `(.L_x_2391) ;  /* 0x00000004007c7947 */ /* 0x000fec0003800000 */
.L_x_2431:
        /* <DEDUP_REMOVED lines=11> */
.L_x_2438:
[----:B------:R-:W2:Y:S02]  /*6e80*/  LDG.E.U8 R3, desc[UR36][R4.64] ;  /* 0x0000002404037981 */ /* 0x000ea4000c1e1100 */
        /* <DEDUP_REMOVED lines=18> */
.L_x_2440:
[----:B------:R-:W-:Y:S05]  /*6fb0*/  BSYNC B0 ;  /* 0x0000000000007941 */ /* 0x000fea0003800000 */
.L_x_2439:
[----:B------:R-:W-:Y:S01]  /*6fc0*/  IMAD.SHL.U32 R3, R3, 0x100000, RZ ;  /* 0x0010000003037824 */ /* 0x000fe200078e00ff */
[----:B------:R-:W-:-:S04]  /*6fd0*/  LEA R0, R0, 0x3b800000, 0x17 ;  /* 0x3b80000000007811 */ /* 0x000fc800078eb8ff */
[----:B------:R-:W-:Y:S01]  /*6fe0*/  LOP3.LUT R19, R0, R3, R19, 0xfe, !PT ;  /* 0x0000000300137212 */ /* 0x000fe200078efe13 */
[----:B------:R-:W-:Y:S06]  /*6ff0*/  BRA `(.L_x_2391) ;  /* 0x0000000000f07947 */ /* 0x000fec0003800000 */
.L_x_2437:
        /* <DEDUP_REMOVED lines=19> */
.L_x_2442:
[----:B------:R-:W-:Y:S05]  /*7130*/  BSYNC B0 ;  /* 0x0000000000007941 */ /* 0x000fea0003800000 */
.L_x_2441:
[----:B------:R-:W-:Y:S01]  /*7140*/  IMAD.SHL.U32 R3, R3, 0x200000, RZ ;  /* 0x0020000003037824 */ /* 0x000fe200078e00ff */
[----:B------:R-:W-:-:S04]  /*7150*/  LEA R0, R0, 0x37800000, 0x17 ;  /* 0x3780000000007811 */ /* 0x000fc800078eb8ff */
[----:B------:R-:W-:Y:S01]  /*7160*/  LOP3.LUT R19, R0, R3, R19, 0xfe, !PT ;  /* 0x0000000300137212 */ /* 0x000fe200078efe13 */
[----:B------:R-:W-:Y:S06]  /*7170*/  BRA `(.L_x_2391) ;  /* 0x0000000000907947 */ /* 0x000fec0003800000 */
.L_x_2436:
        /* <DEDUP_REMOVED lines=14> */
.L_x_2424:
        /* <DEDUP_REMOVED lines=16> */
.L_x_2445:
[----:B------:R-:W-:Y:S05]  /*7360*/  BRA `(.L_x_2391) ;  /* 0x0000000000147947 */ /* 0x000fea0003800000 */
.L_x_2444:
[----:B------:R-:W2:Y:S02]  /*7370*/  LDG.E.64 R4, desc[UR36][R4.64] ;  /* 0x0000002404047981 */ /* 0x000ea4000c1e1b00 */
[----:B--2---:R0:W1:Y:S01]  /*7380*/  I2F.U64 R19, R4 ;  /* 0x0000000400137312 */ /* 0x0040620000301000 */
[----:B------:R-:W-:Y:S05]  /*7390*/  BRA `(.L_x_2391) ;  /* 0x0000000000087947 */ /* 0x000fea0003800000 */
.L_x_2443:
[----:B------:R-:W2:Y:S02]  /*73a0*/  LDG.E R4, desc[UR36][R4.64] ;  /* 0x0000002404047981 */ /* 0x000ea4000c1e1900 */
[----:B--2---:R-:W-:-:S07]  /*73b0*/  I2FP.F32.U32 R19, R4 ;  /* 0x0000000400137245 */ /* 0x004fce0000201000 */
.L_x_2391:
[----:B------:R-:W-:Y:S05]  /*73c0*/  BSYNC B7 ;  /* 0x0000000000077941 */ /* 0x000fea0003800000 */
.L_x_2390:
[----:B------:R-:W0:Y:S01]  /*73d0*/  S2R R27, SR_TID.X ;  /* 0x00000000001b7919 */ /* 0x000e220000002100 */
[----:B------:R-:W1:Y:S01]  /*73e0*/  LDC.U8 R17, c[0x0][0x250] ;  /* 0x00009400ff117b82 */ /* 0x000e620000000000 */
[----:B------:R-:W-:Y:S01]  /*73f0*/  BSSY B0, `(.L_x_2446) ;  /* 0x0000012000007945 */ /* 0x000fe20003800000 */
[CC--:B0-----:R-:W-:Y:S01]  /*7400*/  ISETP.GE.AND P1, PT, R27.reuse, R26.reuse, PT ;  /* 0x0000001a1b00720c */ /* 0x0c1fe20003f26270 */
[C---:B------:R-:W-:Y:S02]  /*7410*/  VIADD R3, R27.reuse, 0x100 ;  /* 0x000001001b037836 */ /* 0x040fe40000000000 */
[C---:B----4-:R-:W-:Y:S02]  /*7420*/  VIADD R5, R27.reuse, 0x180 ;  /* 0x000001801b057836 */ /* 0x050fe40000000000 */
[----:B------:R-:W-:Y:S01]  /*7430*/  VIADD R23, R27, 0x80 ;  /* 0x000000801b177836 */ /* 0x000fe20000000000 */
[-C--:B------:R-:W-:Y:S02]  /*7440*/  ISETP.GE.AND P2, PT, R3, R26.reuse, PT ;  /* 0x0000001a0300720c */ /* 0x080fe40003f46270 */
[----:B------:R-:W-:-:S02]  /*7450*/  ISETP.GE.AND P0, PT, R5, R26, PT ;  /* 0x0000001a0500720c */ /* 0x000fc40003f06270 */
[----:B------:R-:W-:-:S03]  /*7460*/  ISETP.GE.AND P4, PT, R23, R26, PT ;  /* 0x0000001a1700720c */ /* 0x000fc60003f86270 */
[----:B------:R-:W-:Y:S10]  /*7470*/  @P1 BRA `(.L_x_2447) ;  /* 0x0000000000241947 */ /* 0x000ff40003800000 */
[----:B------:R-:W-:Y:S02]  /*7480*/  ULDC.64 UR4, c[0x0][0x218] ;  /* 0x0000860000047ab9 */ /* 0x000fe40000000a00 */
[----:B--2--5:R-:W-:-:S05]  /*7490*/  FMUL.FTZ R0, R29, UR4 ;  /* 0x000000041d007c20 */ /* 0x024fca0008410000 */
[----:B------:R-:W-:-:S13]  /*74a0*/  FSETP.GT.FTZ.AND P3, PT, R0, UR5, PT ;  /* 0x0000000500007c0b */ /* 0x000fda000bf74000 */
[----:B------:R-:W-:-:S04]  /*74b0*/  @!P3 FMUL.FTZ R0, R0, 1.4426950216293334961 ;  /* 0x3fb8aa3b0000b820 */ /* 0x000fc80000410000 */
[----:B------:R-:W0:Y:S02]  /*74c0*/  @!P3 MUFU.EX2 R3, R0 ;  /* 0x000000000003b308 */ /* 0x000e240000000800 */
[----:B0-----:R-:W-:Y:S01]  /*74d0*/  @!P3 FADD.FTZ R4, R3, 1 ;  /* 0x3f8000000304b421 */ /* 0x001fe20000010000 */
[----:B-1-3--:R-:W-:-:S05]  /*74e0*/  @!P3 FMUL.FTZ R3, R18, R3 ;  /* 0x000000031203b220 */ /* 0x00afca0000410000 */
[----:B------:R-:W0:Y:S02]  /*74f0*/  @!P3 MUFU.RCP R4, R4 ;  /* 0x000000040004b308 */ /* 0x000e240000001000 */
[----:B0-----:R-:W-:-:S07]  /*7500*/  @!P3 FMUL.FTZ R18, R3, R4 ;  /* 0x000000040312b220 */ /* 0x001fce0000410000 */
.L_x_2447:
[----:B------:R-:W-:Y:S05]  /*7510*/  BSYNC B0 ;  /* 0x0000000000007941 */ /* 0x000fea0003800000 */
.L_x_2446:
[----:B------:R-:W-:Y:S04]  /*7520*/  BSSY B0, `(.L_x_2448) ;  /* 0x000000b000007945 */ /* 0x000fe80003800000 */
[----:B------:R-:W-:Y:S05]  /*7530*/  @P4 BRA `(.L_x_2449) ;  /* 0x0000000000244947 */ /* 0x000fea0003800000 */
[----:B------:R-:W-:Y:S02]  /*7540*/  ULDC.64 UR4, c[0x0][0x218] ;  /* 0x0000860000047ab9 */ /* 0x000fe40000000a00 */
[----:B--2--5:R-:W-:-:S05]  /*7550*/  FMUL.FTZ R0, R28, UR4 ;  /* 0x000000041c007c20 */ /* 0x024fca0008410000 */
[----:B------:R-:W-:-:S13]  /*7560*/  FSETP.GT.FTZ.AND P3, PT, R0, UR5, PT ;  /* 0x0000000500007c0b */ /* 0x000fda000bf74000 */
[----:B------:R-:W-:-:S04]  /*7570*/  @!P3 FMUL.FTZ R0, R0, 1.4426950216293334961 ;  /* 0x3fb8aa3b0000b820 */ /* 0x000fc80000410000 */
[----:B------:R-:W0:Y:S02]  /*7580*/  @!P3 MUFU.EX2 R3, R0 ;  /* 0x000000000003b308 */ /* 0x000e240000000800 */
[----:B0-----:R-:W-:Y:S01]  /*7590*/  @!P3 FADD.FTZ R4, R3, 1 ;  /* 0x3f8000000304b421 */ /* 0x001fe20000010000 */
[----:B------:R-:W-:-:S05]  /*75a0*/  @!P3 FMUL.FTZ R3, R22, R3 ;  /* 0x000000031603b220 */ /* 0x000fca0000410000 */
[----:B------:R-:W0:Y:S02]  /*75b0*/  @!P3 MUFU.RCP R4, R4 ;  /* 0x000000040004b308 */ /* 0x000e240000001000 */
[----:B0-----:R-:W-:-:S07]  /*75c0*/  @!P3 FMUL.FTZ R22, R3, R4 ;  /* 0x000000040316b220 */ /* 0x001fce0000410000 */
.L_x_2449:
[----:B------:R-:W-:Y:S05]  /*75d0*/  BSYNC B0 ;  /* 0x0000000000007941 */ /* 0x000fea0003800000 */
.L_x_2448:
[----:B------:R-:W-:Y:S04]  /*75e0*/  BSSY B0, `(.L_x_2450) ;  /* 0x000000b000007945 */ /* 0x000fe80003800000 */
[----:B------:R-:W-:Y:S05]  /*75f0*/  @P2 BRA `(.L_x_2451) ;  /* 0x0000000000242947 */ /* 0x000fea0003800000 */
[----:B------:R-:W-:Y:S02]  /*7600*/  ULDC.64 UR4, c[0x0][0x218] ;  /* 0x0000860000047ab9 */ /* 0x000fe40000000a00 */
[----:B-1---5:R-:W-:-:S05]  /*7610*/  FMUL.FTZ R0, R25, UR4 ;  /* 0x0000000419007c20 */ /* 0x022fca0008410000 */
[----:B------:R-:W-:-:S13]  /*7620*/  FSETP.GT.FTZ.AND P2, PT, R0, UR5, PT ;  /* 0x0000000500007c0b */ /* 0x000fda000bf54000 */
[----:B------:R-:W-:-:S04]  /*7630*/  @!P2 FMUL.FTZ R0, R0, 1.4426950216293334961 ;  /* 0x3fb8aa3b0000a820 */ /* 0x000fc80000410000 */
[----:B------:R-:W0:Y:S02]  /*7640*/  @!P2 MUFU.EX2 R3, R0 ;  /* 0x000000000003a308 */ /* 0x000e240000000800 */
[----:B0-----:R-:W-:Y:S01]  /*7650*/  @!P2 FADD.FTZ R4, R3, 1 ;  /* 0x3f8000000304a421 */ /* 0x001fe20000010000 */
[----:B------:R-:W-:-:S05]  /*7660*/  @!P2 FMUL.FTZ R3, R24, R3 ;  /* 0x000000031803a220 */ /* 0x000fca0000410000 */
[----:B------:R-:W0:Y:S02]  /*7670*/  @!P2 MUFU.RCP R4, R4 ;  /* 0x000000040004a308 */ /* 0x000e240000001000 */
[----:B0-----:R-:W-:-:S07]  /*7680*/  @!P2 FMUL.FTZ R24, R3, R4 ;  /* 0x000000040318a220 */ /* 0x001fce0000410000 */
.L_x_2451:
[----:B------:R-:W-:Y:S05]  /*7690*/  BSYNC B0 ;  /* 0x0000000000007941 */ /* 0x000fea0003800000 */
.L_x_2450:
        /* <DEDUP_REMOVED lines=11> */
.L_x_2453:
[----:B------:R-:W-:Y:S05]  /*7750*/  BSYNC B0 ;  /* 0x0000000000007941 */ /* 0x000fea0003800000 */
.L_x_2452:
[----:B------:R-:W-:Y:S04]  /*7760*/  BSSY B6, `(.L_x_2454) ;  /* 0x0000100000067945 */ /* 0x000fe80003800000 */
[----:B------:R-:W-:Y:S05]  /*7770*/  @P1 BRA `(.L_x_2455) ;  /* 0x0000000c00f81947 */ /* 0x000fea0003800000 */
[----:B------:R-:W0:Y:S01]  /*7780*/  LDC.64 R8, c[0x0][0x228] ;  /* 0x00008a00ff087b82 */ /* 0x000e220000000a00 */
[----:B-1----:R-:W-:Y:S01]  /*7790*/  PRMT R0, R17, 0x9910, RZ ;  /* 0x0000991011007816 */ /* 0x002fe200000000ff */
        /* <DEDUP_REMOVED lines=15> */
[----:B---3-5:R-:W0:Y:S01]  /*7890*/  F2I.FTZ.TRUNC.NTZ R3, R18 ;  /* 0x0000001200037305 */ /* 0x028e22000021f100 */
[----:B------:R-:W-:Y:S01]  /*78a0*/  IMAD.MOV.U32 R27, RZ, RZ, R23 ;  /* 0x000000ffff1b7224 */ /* 0x000fe200078e0017 */
[----:B0-----:R0:W-:Y:S01]  /*78b0*/  STG.E.U8 desc[UR36][R8.64], R3 ;  /* 0x0000000308007986 */ /* 0x0011e2000c101124 */
[----:B------:R-:W-:Y:S05]  /*78c0*/  BRA `(.L_x_2455) ;  /* 0x0000000c00a47947 */ /* 0x000fea0003800000 */
.L_x_2459:
[----:B---3-5:R-:W0:Y:S01]  /*78d0*/  F2I.S64.TRUNC R18, R18 ;  /* 0x0000001200127311 */ /* 0x028e22000020d900 */
[----:B------:R-:W-:Y:S02]  /*78e0*/  IMAD.MOV.U32 R27, RZ, RZ, R23 ;  /* 0x000000ffff1b7224 */ /* 0x000fe400078e0017 */
[----:B0-----:R-:W-:-:S05]  /*78f0*/  IMAD.MOV.U32 R3, RZ, RZ, R18 ;  /* 0x000000ffff037224 */ /* 0x001fca00078e0012 */
[----:B------:R0:W-:Y:S01]  /*7900*/  STG.E.U8 desc[UR36][R8.64], R3 ;  /* 0x0000000308007986 */ /* 0x0001e2000c101124 */
[----:B------:R-:W-:Y:S05]  /*7910*/  BRA `(.L_x_2455) ;  /* 0x0000000c00907947 */ /* 0x000fea0003800000 */
.L_x_2458:
[----:B------:R-:W-:-:S13]  /*7920*/  ISETP.NE.AND P0, PT, R0, 0x2, PT ;  /* 0x000000020000780c */ /* 0x000fda0003f05270 */
[----:B------:R-:W-:Y:S05]  /*7930*/  @!P0 BRA `(.L_x_2461) ;  /* 0x0000000000308947 */ /* 0x000fea0003800000 */
[----:B------:R-:W-:-:S13]  /*7940*/  ISETP.NE.AND P0, PT, R0, 0x3, PT ;  /* 0x000000030000780c */ /* 0x000fda0003f05270 */
[----:B------:R-:W-:Y:S05]  /*7950*/  @!P0 BRA `(.L_x_2462) ;  /* 0x0000000000188947 */ /* 0x000fea0003800000 */
[----:B------:R-:W-:-:S13]  /*7960*/  ISETP.NE.AND P0, PT, R0, 0x4, PT ;  /* 0x000000040000780c */ /* 0x000fda0003f05270 */
[----:B------:R-:W-:Y:S05]  /*7970*/  @P0 BRA `(.L_x_2460) ;  /* 0x0000000c00140947 */ /* 0x000fea0003800000 */
[----:B---3-5:R-:W0:Y:S01]  /*7980*/  F2I.S64.TRUNC R18, R18 ;  /* 0x0000001200127311 */ /* 0x028e22000020d900 */
[----:B------:R-:W-:Y:S01]  /*7990*/  IMAD.MOV.U32 R27, RZ, RZ, R23 ;  /* 0x000000ffff1b7224 */ /* 0x000fe200078e0017 */
[----:B0-----:R0:W-:Y:S01]  /*79a0*/  STG.E.64 desc[UR36][R8.64], R18 ;  /* 0x0000001208007986 */ /* 0x0011e2000c101b24 */
[----:B------:R-:W-:Y:S05]  /*79b0*/  BRA `(.L_x_2455) ;  /* 0x0000000c00687947 */ /* 0x000fea0003800000 */
.L_x_2462:
[----:B---3-5:R-:W0:Y:S01]  /*79c0*/  F2I.FTZ.TRUNC.NTZ R3, R18 ;  /* 0x0000001200037305 */ /* 0x028e22000021f100 */
[----:B------:R-:W-:Y:S01]  /*79d0*/  IMAD.MOV.U32 R27, RZ, RZ, R23 ;  /* 0x000000ffff1b7224 */ /* 0x000fe200078e0017 */
[----:B0-----:R0:W-:Y:S01]  /*79e0*/  STG.E desc[UR36][R8.64], R3 ;  /* 0x0000000308007986 */ /* 0x0011e2000c101924 */
[----:B------:R-:W-:Y:S05]  /*79f0*/  BRA `(.L_x_2455) ;  /* 0x0000000c00587947 */ /* 0x000fea0003800000 */
.L_x_2461:
[----:B---3-5:R-:W0:Y:S01]  /*7a00*/  F2I.FTZ.TRUNC.NTZ R3, R18 ;  /* 0x0000001200037305 */ /* 0x028e22000021f100 */
[----:B------:R-:W-:Y:S01]  /*7a10*/  IMAD.MOV.U32 R27, RZ, RZ, R23 ;  /* 0x000000ffff1b7224 */ /* 0x000fe200078e0017 */
[----:B0-----:R0:W-:Y:S01]  /*7a20*/  STG.E.U16 desc[UR36][R8.64], R3 ;  /* 0x0000000308007986 */ /* 0x0011e2000c101524 */
[----:B------:R-:W-:Y:S05]  /*7a30*/  BRA `(.L_x_2455) ;  /* 0x0000000c00487947 */ /* 0x000fea0003800000 */
.L_x_2457:
[----:B------:R-:W-:-:S13]  /*7a40*/  ISETP.GT.AND P0, PT, R0, 0x6, PT ;  /* 0x000000060000780c */ /* 0x000fda0003f04270 */
[----:B------:R-:W-:Y:S05]  /*7a50*/  @P0 BRA `(.L_x_2463) ;  /* 0x00000000002c0947 */ /* 0x000fea0003800000 */
[----:B------:R-:W-:-:S13]  /*7a60*/  ISETP.NE.AND P0, PT, R0, 0x5, PT ;  /* 0x000000050000780c */ /* 0x000fda0003f05270 */
[----:B------:R-:W-:Y:S05]  /*7a70*/  @!P0 BRA `(.L_x_2464) ;  /* 0x0000000000148947 */ /* 0x000fea0003800000 */
[----:B------:R-:W-:-:S13]  /*7a80*/  ISETP.NE.AND P0, PT, R0, 0x6, PT ;  /* 0x000000060000780c */ /* 0x000fda0003f05270 */
[----:B------:R-:W-:Y:S05]  /*7a90*/  @P0 BRA `(.L_x_2460) ;  /* 0x0000000800cc0947 */ /* 0x000fea0003800000 */
[----:B---3-5:R4:W-:Y:S01]  /*7aa0*/  STG.E desc[UR36][R8.64], R18 ;  /* 0x0000001208007986 */ /* 0x0289e2000c101924 */
[----:B------:R-:W-:Y:S01]  /*7ab0*/  IMAD.MOV.U32 R27, RZ, RZ, R23 ;  /* 0x000000ffff1b7224 */ /* 0x000fe200078e0017 */
[----:B------:R-:W-:Y:S06]  /*7ac0*/  BRA `(.L_x_2455) ;  /* 0x0000000c00247947 */ /* 0x000fec0003800000 */
.L_x_2464:
[----:B---3-5:R-:W-:Y:S01]  /*7ad0*/  F2FP.F16.F32.PACK_AB R18, RZ, R18 ;  /* 0x00000012ff12723e */ /* 0x028fe200000000ff */
[----:B------:R-:W-:-:S04]  /*7ae0*/  IMAD.MOV.U32 R27, RZ, RZ, R23 ;  /* 0x000000ffff1b7224 */ /* 0x000fc800078e0017 */
[----:B------:R0:W-:Y:S01]  /*7af0*/  STG.E.U16 desc[UR36][R8.64], R18 ;  /* 0x0000001208007986 */ /* 0x0001e2000c101524 */
[----:B------:R-:W-:Y:S05]  /*7b00*/  BRA `(.L_x_2455) ;  /* 0x0000000c00147947 */ /* 0x000fea0003800000 */
.L_x_2463:
[----:B------:R-:W-:-:S13]  /*7b10*/  ISETP.NE.AND P0, PT, R0, 0x7, PT ;  /* 0x000000070000780c */ /* 0x000fda0003f05270 */
[----:B------:R-:W-:Y:S05]  /*7b20*/  @!P0 BRA `(.L_x_2465) ;  /* 0x0000000000348947 */ /* 0x000fea0003800000 */
[----:B------:R-:W-:-:S13]  /*7b30*/  ISETP.NE.AND P0, PT, R0, 0x8, PT ;  /* 0x000000080000780c */ /* 0x000fda0003f05270 */
[----:B------:R-:W-:Y:S05]  /*7b40*/  @!P0 BRA `(.L_x_2466) ;  /* 0x0000000000188947 */ /* 0x000fea0003800000 */
[----:B------:R-:W-:-:S13]  /*7b50*/  ISETP.NE.AND P0, PT, R0, 0x9, PT ;  /* 0x000000090000780c */ /* 0x000fda0003f05270 */
[----:B------:R-:W-:Y:S05]  /*7b60*/  @P0 BRA `(.L_x_2460) ;  /* 0x0000000800980947 */ /* 0x000fea0003800000 */
[----:B-----5:R-:W-:Y:S02]  /*7b70*/  IMAD.MOV.U32 R19, RZ, RZ, RZ ;  /* 0x000000ffff137224 */ /* 0x020fe400078e00ff */
[----:B------:R-:W-:-:S03]  /*7b80*/  IMAD.MOV.U32 R27, RZ, RZ, R23 ;  /* 0x000000ffff1b7224 */ /* 0x000fc600078e0017 */
[----:B---3--:R0:W-:Y:S01]  /*7b90*/  STG.E.64 desc[UR36][R8.64], R18 ;  /* 0x0000001208007986 */ /* 0x0081e2000c101b24 */
[----:B------:R-:W-:Y:S05]  /*7ba0*/  BRA `(.L_x_2455) ;  /* 0x0000000800ec7947 */ /* 0x000fea0003800000 */
.L_x_2466:
[----:B---3-5:R-:W-:Y:S01]  /*7bb0*/  F2FP.F16.F32.PACK_AB R3, RZ, R18 ;  /* 0x00000012ff03723e */ /* 0x028fe200000000ff */
[----:B------:R-:W-:-:S03]  /*7bc0*/  IMAD.MOV.U32 R27, RZ, RZ, R23 ;  /* 0x000000ffff1b7224 */ /* 0x000fc600078e0017 */
[----:B------:R-:W-:-:S05]  /*7bd0*/  PRMT R3, R3, 0x5410, RZ ;  /* 0x0000541003037816 */ /* 0x000fca00000000ff */
[----:B------:R0:W-:Y:S01]  /*7be0*/  STG.E desc[UR36][R8.64], R3 ;  /* 0x0000000308007986 */ /* 0x0001e2000c101924 */
[----:B------:R-:W-:Y:S05]  /*7bf0*/  BRA `(.L_x_2455) ;  /* 0x0000000800d87947 */ /* 0x000fea0003800000 */
.L_x_2465:
[----:B---3-5:R-:W-:Y:S01]  /*7c00*/  FMUL.FTZ R4, R18, 1 ;  /* 0x3f80000012047820 */ /* 0x028fe20000410000 */
[----:B------:R-:W-:-:S05]  /*7c10*/  IMAD.MOV.U32 R27, RZ, RZ, R23 ;  /* 0x000000ffff1b7224 */ /* 0x000fca00078e0017 */
[----:B------:R-:W0:Y:S02]  /*7c20*/  F2F.F64.F32 R4, R4 ;  /* 0x0000000400047310 */ /* 0x000e240000201800 */
[----:B0-----:R0:W-:Y:S01]  /*7c30*/  STG.E.64 desc[UR36][R8.64], R4 ;  /* 0x0000000408007986 */ /* 0x0011e2000c101b24 */
[----:B------:R-:W-:Y:S05]  /*7c40*/  BRA `(.L_x_2455) ;  /* 0x0000000800c47947 */ /* 0x000fea0003800000 */
.L_x_2456:
        /* <DEDUP_REMOVED lines=8> */
[----:B---3-5:R-:W-:Y:S01]  /*7cd0*/  FSETP.NEU.FTZ.AND P0, PT, R18, RZ, PT ;  /* 0x000000ff1200720b */ /* 0x028fe20003f1d000 */
[----:B------:R-:W-:-:S03]  /*7ce0*/  IMAD.MOV.U32 R27, RZ, RZ, R23 ;  /* 0x000000ffff1b7224 */ /* 0x000fc600078e0017 */
[----:B------:R-:W-:-:S05]  /*7cf0*/  SEL R3, RZ, 0x1, !P0 ;  /* 0x00000001ff037807 */ /* 0x000fca0004000000 */
[----:B------:R0:W-:Y:S01]  /*7d00*/  STG.E.U8 desc[UR36][R8.64], R3 ;  /* 0x0000000308007986 */ /* 0x0001e2000c101124 */
[----:B------:R-:W-:Y:S05]  /*7d10*/  BRA `(.L_x_2455) ;  /* 0x0000000800907947 */ /* 0x000fea0003800000 */
.L_x_2469:
[----:B---3-5:R-:W-:Y:S01]  /*7d20*/  FMUL.FTZ R4, R18, 1 ;  /* 0x3f80000012047820 */ /* 0x028fe20000410000 */
[----:B------:R-:W-:Y:S01]  /*7d30*/  CS2R R6, SRZ ;  /* 0x0000000000067805 */ /* 0x000fe2000001ff00 */
[----:B------:R-:W-:-:S04]  /*7d40*/  IMAD.MOV.U32 R27, RZ, RZ, R23 ;  /* 0x000000ffff1b7224 */ /* 0x000fc800078e0017 */
[----:B------:R-:W0:Y:S02]  /*7d50*/  F2F.F64.F32 R4, R4 ;  /* 0x0000000400047310 */ /* 0x000e240000201800 */
[----:B0-----:R0:W-:Y:S01]  /*7d60*/  STG.E.128 desc[UR36][R8.64], R4 ;  /* 0x0000000408007986 */ /* 0x0011e2000c101d24 */
[----:B------:R-:W-:Y:S05]  /*7d70*/  BRA `(.L_x_2455) ;  /* 0x0000000800787947 */ /* 0x000fea0003800000 */
.L_x_2468:
[----:B------:R-:W-:-:S13]  /*7d80*/  ISETP.NE.AND P0, PT, R0, 0xf, PT ;  /* 0x0000000f0000780c */ /* 0x000fda0003f05270 */
[----:B------:R-:W-:Y:S05]  /*7d90*/  @!P0 BRA `(.L_x_2470) ;  /* 0x0000000000b48947 */ /* 0x000fea0003800000 */
[----:B------:R-:W-:-:S13]  /*7da0*/  ISETP.NE.AND P0, PT, R0, 0x17, PT ;  /* 0x000000170000780c */ /* 0x000fda0003f05270 */
[----:B------:R-:W-:Y:S05]  /*7db0*/  @!P0 BRA `(.L_x_2471) ;  /* 0x0000000000548947 */ /* 0x000fea0003800000 */
[----:B------:R-:W-:-:S13]  /*7dc0*/  ISETP.NE.AND P0, PT, R0, 0x18, PT ;  /* 0x000000180000780c */ /* 0x000fda0003f05270 */
[----:B------:R-:W-:Y:S05]  /*7dd0*/  @P0 BRA `(.L_x_2460) ;  /* 0x0000000400fc0947 */ /* 0x000fea0003800000 */
[C---:B---3-5:R-:W-:Y:S01]  /*7de0*/  LOP3.LUT R4, R18.reuse, 0x7fffffff, RZ, 0xc0, !PT ;  /* 0x7fffffff12047812 */ /* 0x068fe200078ec0ff */
[----:B------:R-:W-:Y:S01]  /*7df0*/  BSSY B0, `(.L_x_2472) ;  /* 0x000000d000007945 */ /* 0x000fe20003800000 */
[----:B------:R-:W-:Y:S02]  /*7e00*/  LOP3.LUT R0, R18, 0x80000000, RZ, 0xc0, !PT ;  /* 0x8000000012007812 */ /* 0x000fe400078ec0ff */
[----:B------:R-:W-:Y:S02]  /*7e10*/  ISETP.GT.U32.AND P0, PT, R4, 0x43efffff, PT ;  /* 0x43efffff0400780c */ /* 0x000fe40003f04070 */
[----:B------:R-:W-:Y:S01]  /*7e20*/  SHF.R.U32.HI R5, RZ, 0x18, R0 ;  /* 0x00000018ff057819 */ /* 0x000fe20000011600 */
[----:B------:R-:W-:-:S10]  /*7e30*/  IMAD.MOV.U32 R0, RZ, RZ, 0x7f ;  /* 0x0000007fff007424 */ /* 0x000fd400078e00ff */
[----:B------:R-:W-:Y:S05]  /*7e40*/  @P0 BRA `(.L_x_2473) ;  /* 0x00000000001c0947 */ /* 0x000fea0003800000 */
[----:B------:R-:W-:-:S13]  /*7e50*/  ISETP.GE.U32.AND P0, PT, R4, 0x3c800000, PT ;  /* 0x3c8000000400780c */ /* 0x000fda0003f06070 */
[----:B------:R-:W-:-:S04]  /*7e60*/  @P0 SHF.R.U32.HI R0, RZ, 0x14, R18 ;  /* 0x00000014ff000819 */ /* 0x000fc80000011612 */
[----:B------:R-:W-:-:S04]  /*7e70*/  @P0 LOP3.LUT R3, R0, 0x1, RZ, 0xc0, !PT ;  /* 0x0000000100030812 */ /* 0x000fc800078ec0ff */
[----:B------:R-:W-:Y:S01]  /*7e80*/  @P0 IADD3 R0, R18, 0x407ffff, R3 ;  /* 0x0407ffff12000810 */ /* 0x000fe20007ffe003 */
[----:B------:R-:W-:-:S03]  /*7e90*/  @!P0 FADD.FTZ R3, R4, 16384 ;  /* 0x4680000004038421 */ /* 0x000fc60000010000 */
[----:B------:R-:W-:Y:S01]  /*7ea0*/  @P0 SHF.R.U32.HI R0, RZ, 0x14, R0 ;  /* 0x00000014ff000819 */ /* 0x000fe20000011600 */
[----:B------:R-:W-:-:S07]  /*7eb0*/  @!P0 VIADD R0, R3, 0xb9800000 ;  /* 0xb980000003008836 */ /* 0x000fce0000000000 */
.L_x_2473:
[----:B------:R-:W-:Y:S05]  /*7ec0*/  BSYNC B0 ;  /* 0x0000000000007941 */ /* 0x000fea0003800000 */
.L_x_2472:
[----:B------:R-:W-:Y:S01]  /*7ed0*/  LOP3.LUT R5, R0, R5, RZ, 0xfc, !PT ;  /* 0x0000000500057212 */ /* 0x000fe200078efcff */
[----:B------:R-:W-:-:S04]  /*7ee0*/  IMAD.MOV.U32 R27, RZ, RZ, R23 ;  /* 0x000000ffff1b7224 */ /* 0x000fc800078e0017 */
[----:B------:R0:W-:Y:S01]  /*7ef0*/  STG.E.U8 desc[UR36][R8.64], R5 ;  /* 0x0000000508007986 */ /* 0x0001e2000c101124 */
[----:B------:R-:W-:Y:S05]  /*7f00*/  BRA `(.L_x_2455) ;  /* 0x0000000800147947 */ /* 0x000fea0003800000 */
.L_x_2471:
[----:B---3-5:R-:W-:Y:S01]  /*7f10*/  LOP3.LUT R4, R18, 0x7fffffff, RZ, 0xc0, !PT ;  /* 0x7fffffff12047812 */ /* 0x028fe200078ec0ff */
[----:B------:R-:W-:Y:S03]  /*7f20*/  BSSY B0, `(.L_x_2474) ;  /* 0x000000e000007945 */ /* 0x000fe60003800000 */
[----:B------:R-:W-:-:S13]  /*7f30*/  ISETP.GT.U32.AND P0, PT, R4, 0x477fffff, PT ;  /* 0x477fffff0400780c */ /* 0x000fda0003f04070 */
[----:B------:R-:W-:Y:S05]  /*7f40*/  @P0 BRA `(.L_x_2475) ;  /* 0x0000000000200947 */ /* 0x000fea0003800000 */
[----:B------:R-:W-:-:S13]  /*7f50*/  ISETP.GE.U32.AND P0, PT, R4, 0x38800000, PT ;  /* 0x388000000400780c */ /* 0x000fda0003f06070 */
[----:B------:R-:W-:-:S04]  /*7f60*/  @P0 SHF.R.U32.HI R0, RZ, 0x15, R18 ;  /* 0x00000015ff000819 */ /* 0x000fc80000011612 */
[----:B------:R-:W-:-:S04]  /*7f70*/  @P0 LOP3.LUT R3, R0, 0x1, RZ, 0xc0, !PT ;  /* 0x0000000100030812 */ /* 0x000fc800078ec0ff */
[----:B------:R-:W-:Y:S01]  /*7f80*/  @P0 IADD3 R0, R18, 0x80fffff, R3 ;  /* 0x080fffff12000810 */ /* 0x000fe20007ffe003 */
[----:B------:R-:W-:-:S03]  /*7f90*/  @!P0 FADD.FTZ R3, R4, 128 ;  /* 0x4300000004038421 */ /* 0x000fc60000010000 */
[----:B------:R-:W-:Y:S01]  /*7fa0*/  @P0 SHF.R.U32.HI R0, RZ, 0x15, R0 ;  /* 0x00000015ff000819 */ /* 0x000fe20000011600 */
[----:B------:R-:W-:Y:S01]  /*7fb0*/  @!P0 VIADD R0, R3, 0xbd000000 ;  /* 0xbd00000003008836 */ /* 0x000fe20000000000 */
[----:B------:R-:W-:Y:S06]  /*7fc0*/  BRA `(.L_x_2476) ;  /* 0x00000000000c7947 */ /* 0x000fec0003800000 */
.L_x_2475:
[----:B------:R-:W-:Y:S01]  /*7fd0*/  IMAD.MOV.U32 R0, RZ, RZ, 0x7f ;  /* 0x0000007fff007424 */ /* 0x000fe200078e00ff */
[----:B------:R-:W-:-:S04]  /*7fe0*/  ISETP.GT.U32.AND P0, PT, R4, 0x7f800000, PT ;  /* 0x7f8000000400780c */ /* 0x000fc80003f04070 */
[----:B------:R-:W-:-:S09]  /*7ff0*/  SEL R0, R0, 0x7c, P0 ;  /* 0x0000007c00007807 */ /* 0x000fd20000000000 */
.L_x_2476:
[----:B------:R-:W-:Y:S05]  /*8000*/  BSYNC B0 ;  /* 0x0000000000007941 */ /* 0x000fea0003800000 */
.L_x_2474:
[----:B------:R-:W-:Y:S01]  /*8010*/  LOP3.LUT R18, R18, 0x80000000, RZ, 0xc0, !PT ;  /* 0x8000000012127812 */ /* 0x000fe200078ec0ff */
[----:B------:R-:W-:-:S03]  /*8020*/  IMAD.MOV.U32 R27, RZ, RZ, R23 ;  /* 0x000000ffff1b7224 */ /* 0x000fc600078e0017 */
[----:B------:R-:W-:-:S04]  /*8030*/  SHF.R.U32.HI R3, RZ, 0x18, R18 ;  /* 0x00000018ff037819 */ /* 0x000fc80000011612 */
[----:B------:R-:W-:-:S05]  /*8040*/  LOP3.LUT R3, R0, R3, RZ, 0xfc, !PT ;  /* 0x0000000300037212 */ /* 0x000fca00078efcff */
[----:B------:R0:W-:Y:S01]  /*8050*/  STG.E.U8 desc[UR36][R8.64], R3 ;  /* 0x0000000308007986 */ /* 0x0001e2000c101124 */
[----:B------:R-:W-:Y:S05]  /*8060*/  BRA `(.L_x_2455) ;  /* 0x0000000400bc7947 */ /* 0x000fea0003800000 */
.L_x_2470:
[----:B---3-5:R-:W-:Y:S01]  /*8070*/  F2FP.BF16.F32.PACK_AB R18, RZ, R18 ;  /* 0x00000012ff12723e */ /* 0x028fe200000010ff */
[----:B------:R-:W-:-:S04]  /*8080*/  IMAD.MOV.U32 R27, RZ, RZ, R23 ;  /* 0x000000ffff1b7224 */ /* 0x000fc800078e0017 */
[----:B------:R0:W-:Y:S01]  /*8090*/  STG.E.U16 desc[UR36][R8.64], R18 ;  /* 0x0000001208007986 */ /* 0x0001e2000c101524 */
[----:B------:R-:W-:Y:S05]  /*80a0*/  BRA `(.L_x_2455) ;  /* 0x0000000400ac7947 */ /* 0x000fea0003800000 */
.L_x_2467:
        /* <DEDUP_REMOVED lines=8> */
[----:B---3-5:R-:W0:Y:S01]  /*8130*/  F2I.FTZ.U32.TRUNC.NTZ R3, R18 ;  /* 0x0000001200037305 */ /* 0x028e22000021f000 */
[----:B------:R-:W-:Y:S01]  /*8140*/  IMAD.MOV.U32 R27, RZ, RZ, R23 ;  /* 0x000000ffff1b7224 */ /* 0x000fe200078e0017 */
[----:B0-----:R0:W-:Y:S01]  /*8150*/  STG.E.U16 desc[UR36][R8.64], R3 ;  /* 0x0000000308007986 */ /* 0x0011e2000c101524 */
[----:B------:R-:W-:Y:S05]  /*8160*/  BRA `(.L_x_2455) ;  /* 0x00000004007c7947 */ /* 0x000fea0003800000 */
.L_x_2479:
[----:B---3-5:R-:W-:Y:S01]  /*8170*/  LOP3.LUT R3, R18, 0x7fffffff, RZ, 0xc0, !PT ;  /* 0x7fffffff12037812 */ /* 0x028fe200078ec0ff */
        /* <DEDUP_REMOVED lines=15> */
.L_x_2482:
[----:B------:R-:W-:-:S04]  /*8270*/  LOP3.LUT R18, R18, 0x80000000, RZ, 0xc0, !PT ;  /* 0x8000000012127812 */ /* 0x000fc800078ec0ff */
[----:B------:R-:W-:-:S04]  /*8280*/  SHF.R.U32.HI R3, RZ, 0x18, R18 ;  /* 0x00000018ff037819 */ /* 0x000fc80000011612 */
[----:B------:R-:W-:-:S04]  /*8290*/  LOP3.LUT R0, R0, R3, RZ, 0xfc, !PT ;  /* 0x0000000300007212 */ /* 0x000fc800078efcff */
[----:B------:R-:W-:-:S07]  /*82a0*/  PRMT R4, R0, 0x7610, R4 ;  /* 0x0000761000047816 */ /* 0x000fce0000000004 */
.L_x_2481:
[----:B------:R-:W-:Y:S05]  /*82b0*/  BSYNC B0 ;  /* 0x0000000000007941 */ /* 0x000fea0003800000 */
.L_x_2480:
[----:B------:R0:W-:Y:S01]  /*82c0*/  STG.E.U8 desc[UR36][R8.64], R4 ;  /* 0x0000000408007986 */ /* 0x0001e2000c101124 */
[----:B------:R-:W-:Y:S01]  /*82d0*/  IMAD.MOV.U32 R27, RZ, RZ, R23 ;  /* 0x000000ffff1b7224 */ /* 0x000fe200078e0017 */
[----:B------:R-:W-:Y:S06]  /*82e0*/  BRA `(.L_x_2455) ;  /* 0x00000004001c7947 */ /* 0x000fec0003800000 */
.L_x_2478:
        /* <DEDUP_REMOVED lines=16> */
.L_x_2485:
[----:B------:R-:W-:-:S04]  /*83f0*/  LOP3.LUT R18, R18, 0x80000000, RZ, 0xc0, !PT ;  /* 0x8000000012127812 */ /* 0x000fc800078ec0ff */
[----:B------:R-:W-:-:S04]  /*8400*/  SHF.R.U32.HI R3, RZ, 0x18, R18 ;  /* 0x00000018ff037819 */ /* 0x000fc80000011612 */
[----:B------:R-:W-:-:S04]  /*8410*/  LOP3.LUT R0, R0, R3, RZ, 0xfc, !PT ;  /* 0x0000000300007212 */ /* 0x000fc800078efcff */
[----:B------:R-:W-:-:S07]  /*8420*/  PRMT R4, R0, 0x7610, R4 ;  /* 0x0000761000047816 */ /* 0x000fce0000000004 */
.L_x_2484:
[----:B------:R-:W-:Y:S05]  /*8430*/  BSYNC B0 ;  /* 0x0000000000007941 */ /* 0x000fea0003800000 */
.L_x_2483:
[----:B------:R0:W-:Y:S01]  /*8440*/  STG.E.U8 desc[UR36][R8.64], R4 ;  /* 0x0000000408007986 */ /* 0x0001e2000c101124 */
[----:B------:R-:W-:Y:S01]  /*8450*/  IMAD.MOV.U32 R27, RZ, RZ, R23 ;  /* 0x000000ffff1b7224 */ /* 0x000fe200078e0017 */
[----:B------:R-:W-:Y:S06]  /*8460*/  BRA `(.L_x_2455) ;  /* 0x0000000000bc7947 */ /* 0x000fec0003800000 */
.L_x_2477:
[----:B------:R-:W-:-:S13]  /*8470*/  ISETP.NE.AND P0, PT, R0, 0x1c, PT ;  /* 0x0000001c0000780c */ /* 0x000fda0003f05270 */
[----:B------:R-:W-:Y:S05]  /*8480*/  @!P0 BRA `(.L_x_2486) ;  /* 0x0000000000a88947 */ /* 0x000fea0003800000 */
[----:B------:R-:W-:-:S13]  /*8490*/  ISETP.NE.AND P0, PT, R0, 0x1d, PT ;  /* 0x0000001d0000780c */ /* 0x000fda0003f05270 */
[----:B------:R-:W-:Y:S05]  /*84a0*/  @!P0 BRA `(.L_x_2487) ;  /* 0x0000000000908947 */ /* 0x000fea0003800000 */
[----:B------:R-:W-:-:S13]  /*84b0*/  ISETP.NE.AND P0, PT, R0, 0x2c, PT ;  /* 0x0000002c0000780c */ /* 0x000fda0003f05270 */
[----:B------:R-:W-:Y:S05]  /*84c0*/  @P0 BRA `(.L_x_2460) ;  /* 0x0000000000400947 */ /* 0x000fea0003800000 */
[----:B---3-5:R-:W-:Y:S01]  /*84d0*/  SHF.R.U32.HI R4, RZ, 0x17, R18 ;  /* 0x00000017ff047819 */ /* 0x028fe20000011612 */
[----:B------:R-:W-:-:S03]  /*84e0*/  IMAD.MOV.U32 R27, RZ, RZ, R23 ;  /* 0x000000ffff1b7224 */ /* 0x000fc600078e0017 */
        /* <DEDUP_REMOVED lines=14> */
.L_x_2460:
        /* <DEDUP_REMOVED lines=16> */
.L_x_2488:
[----:B------:R-:W-:Y:S01]  /*86d0*/  IMAD.MOV.U32 R27, RZ, RZ, R23 ;  /* 0x000000ffff1b7224 */ /* 0x000fe200078e0017 */
[----:B------:R-:W-:Y:S06]  /*86e0*/  BRA `(.L_x_2455) ;  /* 0x00000000001c7947 */ /* 0x000fec0003800000 */
.L_x_2487:
[----:B---3-5:R-:W0:Y:S01]  /*86f0*/  F2I.U64.TRUNC R18, R18 ;  /* 0x0000001200127311 */ /* 0x028e22000020d800 */
[----:B------:R-:W-:Y:S01]  /*8700*/  IMAD.MOV.U32 R27, RZ, RZ, R23 ;  /* 0x000000ffff1b7224 */ /* 0x000fe200078e0017 */
[----:B0-----:R0:W-:Y:S01]  /*8710*/  STG.E.64 desc[UR36][R8.64], R18 ;  /* 0x0000001208007986 */ /* 0x0011e2000c101b24 */
[----:B------:R-:W-:Y:S05]  /*8720*/  BRA `(.L_x_2455) ;  /* 0x00000000000c7947 */ /* 0x000fea0003800000 */
.L_x_2486:
[----:B---3-5:R-:W0:Y:S01]  /*8730*/  F2I.FTZ.U32.TRUNC.NTZ R3, R18 ;  /* 0x0000001200037305 */ /* 0x028e22000021f000 */
[----:B------:R-:W-:Y:S01]  /*8740*/  IMAD.MOV.U32 R27, RZ, RZ, R23 ;  /* 0x000000ffff1b7224 */ /* 0x000fe200078e0017 */
[----:B0-----:R0:W-:Y:S06]  /*8750*/  STG.E desc[UR36][R8.64], R3 ;  /* 0x0000000308007986 */ /* 0x0011ec000c101924 */
.L_x_2455:
[----:B------:R-:W-:Y:S05]  /*8760*/  BSYNC B6 ;  /* 0x0000000000067941 */ /* 0x000fea0003800000 */
.L_x_2454:
[----:B------:R-:W-:Y:S01]  /*8770*/  ISETP.GE.AND P0, PT, R27, R26, PT ;  /* 0x0000001a1b00720c */ /* 0x000fe20003f06270 */
[----:B------:R-:W-:-:S12]  /*8780*/  BSSY B6, `(.L_x_2489) ;  /* 0x00001d8000067945 */ /* 0x000fd80003800000 */
[----:B------:R-:W-:Y:S05]  /*8790*/  @P0 BRA `(.L_x_2490) ;  /* 0x0000001c00580947 */ /* 0x000fea0003800000 */
[----:B0---4-:R-:W0:Y:S01]  /*87a0*/  LDC.64 R8, c[0x0][0x228] ;  /* 0x00008a00ff087b82 */ /* 0x011e220000000a00 */
[----:B------:R-:W-:Y:S01]  /*87b0*/  IMAD R0, R2, 0x200, R27 ;  /* 0x0000020002007824 */ /* 0x000fe200078e021b */
[----:B-1----:R-:W-:Y:S01]  /*87c0*/  PRMT R4, R17, 0x9910, RZ ;  /* 0x0000991011047816 */ /* 0x002fe200000000ff */
        /* <DEDUP_REMOVED lines=15> */
[----:B-----5:R-:W0:Y:S02]  /*88c0*/  F2I.FTZ.TRUNC.NTZ R3, R22 ;  /* 0x0000001600037305 */ /* 0x020e24000021f100 */
[----:B0-----:R0:W-:Y:S01]  /*88d0*/  STG.E.U8 desc[UR36][R8.64], R3 ;  /* 0x0000000308007986 */ /* 0x0011e2000c101124 */
[----:B------:R-:W-:Y:S05]  /*88e0*/  BRA `(.L_x_2496) ;  /* 0x0000000c00507947 */ /* 0x000fea0003800000 */
.L_x_2494:
[----:B-----5:R-:W0:Y:S02]  /*88f0*/  F2I.S64.TRUNC R22, R22 ;  /* 0x0000001600167311 */ /* 0x020e24000020d900 */
[----:B0-----:R-:W-:-:S05]  /*8900*/  IMAD.MOV.U32 R3, RZ, RZ, R22 ;  /* 0x000000ffff037224 */ /* 0x001fca00078e0016 */
[----:B------:R0:W-:Y:S01]  /*8910*/  STG.E.U8 desc[UR36][R8.64], R3 ;  /* 0x0000000308007986 */ /* 0x0001e2000c101124 */
[----:B------:R-:W-:Y:S05]  /*8920*/  BRA `(.L_x_2496) ;  /* 0x0000000c00407947 */ /* 0x000fea0003800000 */
.L_x_2493:
[----:B------:R-:W-:-:S13]  /*8930*/  ISETP.NE.AND P0, PT, R0, 0x2, PT ;  /* 0x000000020000780c */ /* 0x000fda0003f05270 */
[----:B------:R-:W-:Y:S05]  /*8940*/  @!P0 BRA `(.L_x_2497) ;  /* 0x0000000000288947 */ /* 0x000fea0003800000 */
[----:B------:R-:W-:-:S13]  /*8950*/  ISETP.NE.AND P0, PT, R0, 0x3, PT ;  /* 0x000000030000780c */ /* 0x000fda0003f05270 */
[----:B------:R-:W-:Y:S05]  /*8960*/  @!P0 BRA `(.L_x_2498) ;  /* 0x0000000000148947 */ /* 0x000fea0003800000 */
[----:B------:R-:W-:-:S13]  /*8970*/  ISETP.NE.AND P0, PT, R0, 0x4, PT ;  /* 0x000000040000780c */ /* 0x000fda0003f05270 */
[----:B------:R-:W-:Y:S05]  /*8980*/  @P0 BRA `(.L_x_2495) ;  /* 0x0000000800d00947 */ /* 0x000fea0003800000 */
[----:B-----5:R-:W0:Y:S02]  /*8990*/  F2I.S64.TRUNC R22, R22 ;  /* 0x0000001600167311 */ /* 0x020e24000020d900 */
[----:B0-----:R0:W-:Y:S01]  /*89a0*/  STG.E.64 desc[UR36][R8.64], R22 ;  /* 0x0000001608007986 */ /* 0x0011e2000c101b24 */
[----:B------:R-:W-:Y:S05]  /*89b0*/  BRA `(.L_x_2496) ;  /* 0x0000000c001c7947 */ /* 0x000fea0003800000 */
.L_x_2498:
[----:B-----5:R-:W0:Y:S02]  /*89c0*/  F2I.FTZ.TRUNC.NTZ R3, R22 ;  /* 0x0000001600037305 */ /* 0x020e24000021f100 */
[----:B0-----:R0:W-:Y:S01]  /*89d0*/  STG.E desc[UR36][R8.64], R3 ;  /* 0x0000000308007986 */ /* 0x0011e2000c101924 */
[----:B------:R-:W-:Y:S05]  /*89e0*/  BRA `(.L_x_2496) ;  /* 0x0000000c00107947 */ /* 0x000fea0003800000 */
.L_x_2497:
[----:B-----5:R-:W0:Y:S02]  /*89f0*/  F2I.FTZ.TRUNC.NTZ R3, R22 ;  /* 0x0000001600037305 */ /* 0x020e24000021f100 */
[----:B0-----:R0:W-:Y:S01]  /*8a00*/  STG.E.U16 desc[UR36][R8.64], R3 ;  /* 0x0000000308007986 */ /* 0x0011e2000c101524 */
[----:B------:R-:W-:Y:S05]  /*8a10*/  BRA `(.L_x_2496) ;  /* 0x0000000c00047947 */ /* 0x000fea0003800000 */
.L_x_2492:
[----:B------:R-:W-:-:S13]  /*8a20*/  ISETP.GT.AND P0, PT, R0, 0x6, PT ;  /* 0x000000060000780c */ /* 0x000fda0003f04270 */
[----:B------:R-:W-:Y:S05]  /*8a30*/  @P0 BRA `(.L_x_2499) ;  /* 0x0000000000240947 */ /* 0x000fea0003800000 */
[----:B------:R-:W-:-:S13]  /*8a40*/  ISETP.NE.AND P0, PT, R0, 0x5, PT ;  /* 0x000000050000780c */ /* 0x000fda0003f05270 */
[----:B------:R-:W-:Y:S05]  /*8a50*/  @!P0 BRA `(.L_x_2500) ;  /* 0x0000000000108947 */ /* 0x000fea0003800000 */
[----:B------:R-:W-:-:S13]  /*8a60*/  ISETP.NE.AND P0, PT, R0, 0x6, PT ;  /* 0x000000060000780c */ /* 0x000fda0003f05270 */
[----:B------:R-:W-:Y:S05]  /*8a70*/  @P0 BRA `(.L_x_2495) ;  /* 0x0000000800940947 */ /* 0x000fea0003800000 */
[----:B-----5:R1:W-:Y:S01]  /*8a80*/  STG.E desc[UR36][R8.64], R22 ;  /* 0x0000001608007986 */ /* 0x0203e2000c101924 */
[----:B------:R-:W-:Y:S05]  /*8a90*/  BRA `(.L_x_2496) ;  /* 0x0000000800e47947 */ /* 0x000fea0003800000 */
.L_x_2500:
[----:B-----5:R-:W-:-:S05]  /*8aa0*/  F2FP.F16.F32.PACK_AB R22, RZ, R22 ;  /* 0x00000016ff16723e */ /* 0x020fca00000000ff */
[----:B------:R0:W-:Y:S01]  /*8ab0*/  STG.E.U16 desc[UR36][R8.64], R22 ;  /* 0x0000001608007986 */ /* 0x0001e2000c101524 */
[----:B------:R-:W-:Y:S05]  /*8ac0*/  BRA `(.L_x_2496) ;  /* 0x0000000800d87947 */ /* 0x000fea0003800000 */
.L_x_2499:
[----:B------:R-:W-:-:S13]  /*8ad0*/  ISETP.NE.AND P0, PT, R0, 0x7, PT ;  /* 0x000000070000780c */ /* 0x000fda0003f05270 */
[----:B------:R-:W-:Y:S05]  /*8ae0*/  @!P0 BRA `(.L_x_2501) ;  /* 0x00000000002c8947 */ /* 0x000fea0003800000 */
[----:B------:R-:W-:-:S13]  /*8af0*/  ISETP.NE.AND P0, PT, R0, 0x8, PT ;  /* 0x000000080000780c */ /* 0x000fda0003f05270 */
[----:B------:R-:W-:Y:S05]  /*8b00*/  @!P0 BRA `(.L_x_2502) ;  /* 0x0000000000148947 */ /* 0x000fea0003800000 */
[----:B------:R-:W-:-:S13]  /*8b10*/  ISETP.NE.AND P0, PT, R0, 0x9, PT ;  /* 0x000000090000780c */ /* 0x000fda0003f05270 */
[----:B------:R-:W-:Y:S05]  /*8b20*/  @P0 BRA `(.L_x_2495) ;  /* 0x0000000800680947 */ /* 0x000fea0003800000 */
[----:B------:R-:W-:-:S05]  /*8b30*/  IMAD.MOV.U32 R23, RZ, RZ, RZ ;  /* 0x000000ffff177224 */ /* 0x000fca00078e00ff */
[----:B-----5:R0:W-:Y:S01]  /*8b40*/  STG.E.64 desc[UR36][R8.64], R22 ;  /* 0x0000001608007986 */ /* 0x0201e2000c101b24 */
[----:B------:R-:W-:Y:S05]  /*8b50*/  BRA `(.L_x_2496) ;  /* 0x0000000800b47947 */ /* 0x000fea0003800000 */
.L_x_2502:
[----:B-----5:R-:W-:-:S04]  /*8b60*/  F2FP.F16.F32.PACK_AB R3, RZ, R22 ;  /* 0x00000016ff03723e */ /* 0x020fc800000000ff */
[----:B------:R-:W-:-:S05]  /*8b70*/  PRMT R3, R3, 0x5410, RZ ;  /* 0x0000541003037816 */ /* 0x000fca00000000ff */
[----:B------:R4:W-:Y:S01]  /*8b80*/  STG.E desc[UR36][R8.64], R3 ;  /* 0x0000000308007986 */ /* 0x0009e2000c101924 */
[----:B------:R-:W-:Y:S05]  /*8b90*/  BRA `(.L_x_2496) ;  /* 0x0000000800a47947 */ /* 0x000fea0003800000 */
.L_x_2501:
[----:B-----5:R-:W-:-:S06]  /*8ba0*/  FMUL.FTZ R4, R22, 1 ;  /* 0x3f80000016047820 */ /* 0x020fcc0000410000 */
[----:B------:R-:W0:Y:S02]  /*8bb0*/  F2F.F64.F32 R4, R4 ;  /* 0x0000000400047310 */ /* 0x000e240000201800 */
[----:B0-----:R0:W-:Y:S01]  /*8bc0*/  STG.E.64 desc[UR36][R8.64], R4 ;  /* 0x0000000408007986 */ /* 0x0011e2000c101b24 */
[----:B------:R-:W-:Y:S05]  /*8bd0*/  BRA `(.L_x_2496) ;  /* 0x0000000800947947 */ /* 0x000fea0003800000 */
.L_x_2491:
        /* <DEDUP_REMOVED lines=8> */
[----:B-----5:R-:W-:-:S04]  /*8c60*/  FSETP.NEU.FTZ.AND P0, PT, R22, RZ, PT ;  /* 0x000000ff1600720b */ /* 0x020fc80003f1d000 */
[----:B------:R-:W-:-:S05]  /*8c70*/  SEL R3, RZ, 0x1, !P0 ;  /* 0x00000001ff037807 */ /* 0x000fca0004000000 */
[----:B------:R0:W-:Y:S01]  /*8c80*/  STG.E.U8 desc[UR36][R8.64], R3 ;  /* 0x0000000308007986 */ /* 0x0001e2000c101124 */
[----:B------:R-:W-:Y:S05]  /*8c90*/  BRA `(.L_x_2496) ;  /* 0x0000000800647947 */ /* 0x000fea0003800000 */
.L_x_2505:
[----:B-----5:R-:W-:Y:S01]  /*8ca0*/  FMUL.FTZ R4, R22, 1 ;  /* 0x3f80000016047820 */ /* 0x020fe20000410000 */
[----:B------:R-:W-:-:S05]  /*8cb0*/  CS2R R6, SRZ ;  /* 0x0000000000067805 */ /* 0x000fca000001ff00 */
[----:B------:R-:W0:Y:S02]  /*8cc0*/  F2F.F64.F32 R4, R4 ;  /* 0x0000000400047310 */ /* 0x000e240000201800 */
[----:B0-----:R0:W-:Y:S01]  /*8cd0*/  STG.E.128 desc[UR36][R8.64], R4 ;  /* 0x0000000408007986 */ /* 0x0011e2000c101d24 */
[----:B------:R-:W-:Y:S05]  /*8ce0*/  BRA `(.L_x_2496) ;  /* 0x0000000800507947 */ /* 0x000fea0003800000 */
.L_x_2504:
[----:B------:R-:W-:-:S13]  /*8cf0*/  ISETP.NE.AND P0, PT, R0, 0xf, PT ;  /* 0x0000000f0000780c */ /* 0x000fda0003f05270 */
[----:B------:R-:W-:Y:S05]  /*8d00*/  @!P0 BRA `(.L_x_2506) ;  /* 0x0000000000ac8947 */ /* 0x000fea0003800000 */
[----:B------:R-:W-:-:S13]  /*8d10*/  ISETP.NE.AND P0, PT, R0, 0x17, PT ;  /* 0x000000170000780c */ /* 0x000fda0003f05270 */
[----:B------:R-:W-:Y:S05]  /*8d20*/  @!P0 BRA `(.L_x_2507) ;  /* 0x0000000000508947 */ /* 0x000fea0003800000 */
[----:B------:R-:W-:-:S13]  /*8d30*/  ISETP.NE.AND P0, PT, R0, 0x18, PT ;  /* 0x000000180000780c */ /* 0x000fda0003f05270 */
[----:B------:R-:W-:Y:S05]  /*8d40*/  @P0 BRA `(.L_x_2495) ;  /* 0x0000000400e00947 */ /* 0x000fea0003800000 */
[C---:B-----5:R-:W-:Y:S01]  /*8d50*/  LOP3.LUT R4, R22.reuse, 0x7fffffff, RZ, 0xc0, !PT ;  /* 0x7fffffff16047812 */ /* 0x060fe200078ec0ff */
        /* <DEDUP_REMOVED lines=13> */
.L_x_2509:
[----:B------:R-:W-:Y:S05]  /*8e30*/  BSYNC B0 ;  /* 0x0000000000007941 */ /* 0x000fea0003800000 */
.L_x_2508:
[----:B------:R-:W-:-:S05]  /*8e40*/  LOP3.LUT R5, R0, R5, RZ, 0xfc, !PT ;  /* 0x0000000500057212 */ /* 0x000fca00078efcff */
[----:B------:R0:W-:Y:S01]  /*8e50*/  STG.E.U8 desc[UR36][R8.64], R5 ;  /* 0x0000000508007986 */ /* 0x0001e2000c101124 */
[----:B------:R-:W-:Y:S05]  /*8e60*/  BRA `(.L_x_2496) ;  /* 0x0000000400f07947 */ /* 0x000fea0003800000 */
.L_x_2507:
[----:B-----5:R-:W-:Y:S01]  /*8e70*/  LOP3.LUT R4, R22, 0x7fffffff, RZ, 0xc0, !PT ;  /* 0x7fffffff16047812 */ /* 0x020fe200078ec0ff */
        /* <DEDUP_REMOVED lines=11> */
.L_x_2511:
[----:B------:R-:W-:Y:S01]  /*8f30*/  IMAD.MOV.U32 R0, RZ, RZ, 0x7f ;  /* 0x0000007fff007424 */ /* 0x000fe200078e00ff */
[----:B------:R-:W-:-:S04]  /*8f40*/  ISETP.GT.U32.AND P0, PT, R4, 0x7f800000, PT ;  /* 0x7f8000000400780c */ /* 0x000fc80003f04070 */
[----:B------:R-:W-:-:S09]  /*8f50*/  SEL R0, R0, 0x7c, P0 ;  /* 0x0000007c00007807 */ /* 0x000fd20000000000 */
.L_x_2512:
[----:B------:R-:W-:Y:S05]  /*8f60*/  BSYNC B0 ;  /* 0x0000000000007941 */ /* 0x000fea0003800000 */
.L_x_2510:
[----:B------:R-:W-:-:S04]  /*8f70*/  LOP3.LUT R22, R22, 0x80000000, RZ, 0xc0, !PT ;  /* 0x8000000016167812 */ /* 0x000fc800078ec0ff */
[----:B------:R-:W-:-:S04]  /*8f80*/  SHF.R.U32.HI R3, RZ, 0x18, R22 ;  /* 0x00000018ff037819 */ /* 0x000fc80000011616 */
[----:B------:R-:W-:-:S05]  /*8f90*/  LOP3.LUT R3, R0, R3, RZ, 0xfc, !PT ;  /* 0x0000000300037212 */ /* 0x000fca00078efcff */
[----:B------:R0:W-:Y:S01]  /*8fa0*/  STG.E.U8 desc[UR36][R8.64], R3 ;  /* 0x0000000308007986 */ /* 0x0001e2000c101124 */
[----:B------:R-:W-:Y:S05]  /*8fb0*/  BRA `(.L_x_2496) ;  /* 0x00000004009c7947 */ /* 0x000fea0003800000 */
.L_x_2506:
[----:B-----5:R-:W-:-:S05]  /*8fc0*/  F2FP.BF16.F32.PACK_AB R22, RZ, R22 ;  /* 0x00000016ff16723e */ /* 0x020fca00000010ff */
[----:B------:R0:W-:Y:S01]  /*8fd0*/  STG.E.U16 desc[UR36][R8.64], R22 ;  /* 0x0000001608007986 */ /* 0x0001e2000c101524 */
[----:B------:R-:W-:Y:S05]  /*8fe0*/  BRA `(.L_x_2496) ;  /* 0x0000000400907947 */ /* 0x000fea0003800000 */
.L_x_2503:
        /* <DEDUP_REMOVED lines=8> */
[----:B-----5:R-:W0:Y:S02]  /*9070*/  F2I.FTZ.U32.TRUNC.NTZ R3, R22 ;  /* 0x0000001600037305 */ /* 0x020e24000021f000 */
[----:B0-----:R0:W-:Y:S01]  /*9080*/  STG.E.U16 desc[UR36][R8.64], R3 ;  /* 0x0000000308007986 */ /* 0x0011e2000c101524 */
[----:B------:R-:W-:Y:S05]  /*9090*/  BRA `(.L_x_2496) ;  /* 0x0000000400647947 */ /* 0x000fea0003800000 */
.L_x_2515:
[----:B-----5:R-:W-:Y:S01]  /*90a0*/  LOP3.LUT R3, R22, 0x7fffffff, RZ, 0xc0, !PT ;  /* 0x7fffffff16037812 */ /* 0x020fe200078ec0ff */
        /* <DEDUP_REMOVED lines=15> */
.L_x_2518:
[----:B------:R-:W-:-:S04]  /*91a0*/  LOP3.LUT R22, R22, 0x80000000, RZ, 0xc0, !PT ;  /* 0x8000000016167812 */ /* 0x000fc800078ec0ff */
[----:B------:R-:W-:-:S04]  /*91b0*/  SHF.R.U32.HI R3, RZ, 0x18, R22 ;  /* 0x00000018ff037819 */ /* 0x000fc80000011616 */
[----:B------:R-:W-:-:S04]  /*91c0*/  LOP3.LUT R0, R0, R3, RZ, 0xfc, !PT ;  /* 0x0000000300007212 */ /* 0x000fc800078efcff */
[----:B------:R-:W-:-:S07]  /*91d0*/  PRMT R4, R0, 0x7610, R4 ;  /* 0x0000761000047816 */ /* 0x000fce0000000004 */
.L_x_2517:
[----:B------:R-:W-:Y:S05]  /*91e0*/  BSYNC B0 ;  /* 0x0000000000007941 */ /* 0x000fea0003800000 */
.L_x_2516:
[----:B------:R0:W-:Y:S01]  /*91f0*/  STG.E.U8 desc[UR36][R8.64], R4 ;  /* 0x0000000408007986 */ /* 0x0001e2000c101124 */
[----:B------:R-:W-:Y:S05]  /*9200*/  BRA `(.L_x_2496) ;  /* 0x0000000400087947 */ /* 0x000fea0003800000 */
.L_x_2514:
        /* <DEDUP_REMOVED lines=16> */
.L_x_2521:
[----:B------:R-:W-:-:S04]  /*9310*/  LOP3.LUT R22, R22, 0x80000000, RZ, 0xc0, !PT ;  /* 0x8000000016167812 */ /* 0x000fc800078ec0ff */
[----:B------:R-:W-:-:S04]  /*9320*/  SHF.R.U32.HI R3, RZ, 0x18, R22 ;  /* 0x00000018ff037819 */ /* 0x000fc80000011616 */
[----:B------:R-:W-:-:S04]  /*9330*/  LOP3.LUT R0, R0, R3, RZ, 0xfc, !PT ;  /* 0x0000000300007212 */ /* 0x000fc800078efcff */
[----:B------:R-:W-:-:S07]  /*9340*/  PRMT R4, R0, 0x7610, R4 ;  /* 0x0000761000047816 */ /* 0x000fce0000000004 */
.L_x_2520:
[----:B------:R-:W-:Y:S05]  /*9350*/  BSYNC B0 ;  /* 0x0000000000007941 */ /* 0x000fea0003800000 */
.L_x_2519:
[----:B------:R0:W-:Y:S01]  /*9360*/  STG.E.U8 desc[UR36][R8.64], R4 ;  /* 0x0000000408007986 */ /* 0x0001e2000c101124 */
[----:B------:R-:W-:Y:S05]  /*9370*/  BRA `(.L_x_2496) ;  /* 0x0000000000ac7947 */ /* 0x000fea0003800000 */
.L_x_2513:
[----:B------:R-:W-:-:S13]  /*9380*/  ISETP.NE.AND P0, PT, R0, 0x1c, PT ;  /* 0x0000001c0000780c */ /* 0x000fda0003f05270 */
[----:B------:R-:W-:Y:S05]  /*9390*/  @!P0 BRA `(.L_x_2522) ;  /* 0x00000000009c8947 */ /* 0x000fea0003800000 */
[----:B------:R-:W-:-:S13]  /*93a0*/  ISETP.NE.AND P0, PT, R0, 0x1d, PT ;  /* 0x0000001d0000780c */ /* 0x000fda0003f05270 */
[----:B------:R-:W-:Y:S05]  /*93b0*/  @!P0 BRA `(.L_x_2523) ;  /* 0x0000000000888947 */ /* 0x000fea0003800000 */
[----:B------:R-:W-:-:S13]  /*93c0*/  ISETP.NE.AND P0, PT, R0, 0x2c, PT ;  /* 0x0000002c0000780c */ /* 0x000fda0003f05270 */
[----:B------:R-:W-:Y:S05]  /*93d0*/  @P0 BRA `(.L_x_2495) ;  /* 0x00000000003c0947 */ /* 0x000fea0003800000 */
[----:B-----5:R-:W-:-:S04]  /*93e0*/  SHF.R.U32.HI R4, RZ, 0x17, R22 ;  /* 0x00000017ff047819 */ /* 0x020fc80000011616 */
        /* <DEDUP_REMOVED lines=14> */
.L_x_2495:
        /* <DEDUP_REMOVED lines=16> */
.L_x_2524:
[----:B------:R-:W-:Y:S05]  /*95d0*/  BRA `(.L_x_2496) ;  /* 0x0000000000147947 */ /* 0x000fea0003800000 */
.L_x_2523:
[----:B-----5:R-:W0:Y:S02]  /*95e0*/  F2I.U64.TRUNC R22, R22 ;  /* 0x0000001600167311 */ /* 0x020e24000020d800 */
[----:B0-----:R0:W-:Y:S01]  /*95f0*/  STG.E.64 desc[UR36][R8.64], R22 ;  /* 0x0000001608007986 */ /* 0x0011e2000c101b24 */
[----:B------:R-:W-:Y:S05]  /*9600*/  BRA `(.L_x_2496) ;  /* 0x0000000000087947 */ /* 0x000fea0003800000 */
.L_x_2522:
[----:B-----5:R-:W0:Y:S02]  /*9610*/  F2I.FTZ.U32.TRUNC.NTZ R3, R22 ;  /* 0x0000001600037305 */ /* 0x020e24000021f000 */
[----:B0-----:R0:W-:Y:S02]  /*9620*/  STG.E desc[UR36][R8.64], R3 ;  /* 0x0000000308007986 */ /* 0x0011e4000c101924 */
.L_x_2496:
[----:B------:R-:W-:-:S05]  /*9630*/  VIADD R27, R27, 0x80 ;  /* 0x000000801b1b7836 */ /* 0x000fca0000000000 */
[----:B------:R-:W-:-:S13]  /*9640*/  ISETP.GE.AND P0, PT, R27, R26, PT ;  /* 0x0000001a1b00720c */ /* 0x000fda0003f06270 */
[----:B------:R-:W-:Y:S05]  /*9650*/  @P0 BRA `(.L_x_2490) ;  /* 0x0000000c00a80947 */ /* 0x000fea0003800000 */
[----:B01--4-:R-:W0:Y:S01]  /*9660*/  LDC.64 R8, c[0x0][0x228] ;  /* 0x00008a00ff087b82 */ /* 0x013e220000000a00 */
        /* <DEDUP_REMOVED lines=20> */
.L_x_2528:
[----:B------:R-:W0:Y:S02]  /*97b0*/  F2I.S64.TRUNC R24, R24 ;  /* 0x0000001800187311 */ /* 0x000e24000020d900 */
[----:B0-----:R-:W-:-:S05]  /*97c0*/  IMAD.MOV.U32 R3, RZ, RZ, R24 ;  /* 0x000000ffff037224 */ /* 0x001fca00078e0018 */
[----:B------:R0:W-:Y:S01]  /*97d0*/  STG.E.U8 desc[UR36][R8.64], R3 ;  /* 0x0000000308007986 */ /* 0x0001e2000c101124 */
[----:B------:R-:W-:Y:S05]  /*97e0*/  BRA `(.L_x_2530) ;  /* 0x0000000c00407947 */ /* 0x000fea0003800000 */
.L_x_2527:
        /* <DEDUP_REMOVED lines=9> */
.L_x_2532:
[----:B------:R-:W0:Y:S02]  /*9880*/  F2I.FTZ.TRUNC.NTZ R3, R24 ;  /* 0x0000001800037305 */ /* 0x000e24000021f100 */
[----:B0-----:R4:W-:Y:S01]  /*9890*/  STG.E desc[UR36][R8.64], R3 ;  /* 0x0000000308007986 */ /* 0x0019e2000c101924 */
[----:B------:R-:W-:Y:S05]  /*98a0*/  BRA `(.L_x_2530) ;  /* 0x0000000c00107947 */ /* 0x000fea0003800000 */
.L_x_2531:
[----:B------:R-:W0:Y:S02]  /*98b0*/  F2I.FTZ.TRUNC.NTZ R3, R24 ;  /* 0x0000001800037305 */ /* 0x000e24000021f100 */
[----:B0-----:R0:W-:Y:S01]  /*98c0*/  STG.E.U16 desc[UR36][R8.64], R3 ;  /* 0x0000000308007986 */ /* 0x0011e2000c101524 */
[----:B------:R-:W-:Y:S05]  /*98d0*/  BRA `(.L_x_2530) ;  /* 0x0000000c00047947 */ /* 0x000fea0003800000 */
.L_x_2526:
        /* <DEDUP_REMOVED lines=8> */
.L_x_2534:
[----:B------:R-:W-:-:S05]  /*9960*/  F2FP.F16.F32.PACK_AB R24, RZ, R24 ;  /* 0x00000018ff18723e */ /* 0x000fca00000000ff */
[----:B------:R0:W-:Y:S01]  /*9970*/  STG.E.U16 desc[UR36][R8.64], R24 ;  /* 0x0000001808007986 */ /* 0x0001e2000c101524 */
[----:B------:R-:W-:Y:S05]  /*9980*/  BRA `(.L_x_2530) ;  /* 0x0000000800d87947 */ /* 0x000fea0003800000 */
.L_x_2533:
        /* <DEDUP_REMOVED lines=9> */
.L_x_2536:
[----:B------:R-:W-:-:S04]  /*9a20*/  F2FP.F16.F32.PACK_AB R3, RZ, R24 ;  /* 0x00000018ff03723e */ /* 0x000fc800000000ff */
[----:B------:R-:W-:-:S05]  /*9a30*/  PRMT R3, R3, 0x5410, RZ ;  /* 0x0000541003037816 */ /* 0x000fca00000000ff */
[----:B------:R0:W-:Y:S01]  /*9a40*/  STG.E desc[UR36][R8.64], R3 ;  /* 0x0000000308007986 */ /* 0x0001e2000c101924 */
[----:B------:R-:W-:Y:S05]  /*9a50*/  BRA `(.L_x_2530) ;  /* 0x0000000800a47947 */ /* 0x000fea0003800000 */
.L_x_2535:
[----:B------:R-:W-:-:S06]  /*9a60*/  FMUL.FTZ R4, R24, 1 ;  /* 0x3f80000018047820 */ /* 0x000fcc0000410000 */
[----:B------:R-:W0:Y:S02]  /*9a70*/  F2F.F64.F32 R4, R4 ;  /* 0x0000000400047310 */ /* 0x000e240000201800 */
[----:B0-----:R0:W-:Y:S01]  /*9a80*/  STG.E.64 desc[UR36][R8.64], R4 ;  /* 0x0000000408007986 */ /* 0x0011e2000c101b24 */
[----:B------:R-:W-:Y:S05]  /*9a90*/  BRA `(.L_x_2530) ;  /* 0x0000000800947947 */ /* 0x000fea0003800000 */
.L_x_2525:
        /* <DEDUP_REMOVED lines=12> */
.L_x_2539:
[----:B------:R-:W-:Y:S01]  /*9b60*/  FMUL.FTZ R4, R24, 1 ;  /* 0x3f80000018047820 */ /* 0x000fe20000410000 */
[----:B------:R-:W-:-:S05]  /*9b70*/  CS2R R6, SRZ ;  /* 0x0000000000067805 */ /* 0x000fca000001ff00 */
[----:B------:R-:W0:Y:S02]  /*9b80*/  F2F.F64.F32 R4, R4 ;  /* 0x0000000400047310 */ /* 0x000e240000201800 */
[----:B0-----:R0:W-:Y:S01]  /*9b90*/  STG.E.128 desc[UR36][R8.64], R4 ;  /* 0x0000000408007986 */ /* 0x0011e2000c101d24 */
[----:B------:R-:W-:Y:S05]  /*9ba0*/  BRA `(.L_x_2530) ;  /* 0x0000000800507947 */ /* 0x000fea0003800000 */
.L_x_2538:
        /* <DEDUP_REMOVED lines=20> */
.L_x_2543:
[----:B------:R-:W-:Y:S05]  /*9cf0*/  BSYNC B0 ;  /* 0x0000000000007941 */ /* 0x000fea0003800000 */
.L_x_2542:
[----:B------:R-:W-:-:S05]  /*9d00*/  LOP3.LUT R5, R0, R5, RZ, 0xfc, !PT ;  /* 0x0000000500057212 */ /* 0x000fca00078efcff */
[----:B------:R0:W-:Y:S01]  /*9d10*/  STG.E.U8 desc[UR36][R8.64], R5 ;  /* 0x0000000508007986 */ /* 0x0001e2000c101124 */
[----:B------:R-:W-:Y:S05]  /*9d20*/  BRA `(.L_x_2530) ;  /* 0x0000000400f07947 */ /* 0x000fea0003800000 */
.L_x_2541:
[----:B------:R-:W-:Y:S01]  /*9d30*/  LOP3.LUT R4, R24, 0x7fffffff, RZ, 0xc0, !PT ;  /* 0x7fffffff18047812 */ /* 0x000fe200078ec0ff */
        /* <DEDUP_REMOVED lines=11> */
.L_x_2545:
[----:B------:R-:W-:Y:S01]  /*9df0*/  IMAD.MOV.U32 R0, RZ, RZ, 0x7f ;  /* 0x0000007fff007424 */ /* 0x000fe200078e00ff */
[----:B------:R-:W-:-:S04]  /*9e00*/  ISETP.GT.U32.AND P0, PT, R4, 0x7f800000, PT ;  /* 0x7f8000000400780c */ /* 0x000fc80003f04070 */
[----:B------:R-:W-:-:S09]  /*9e10*/  SEL R0, R0, 0x7c, P0 ;  /* 0x0000007c00007807 */ /* 0x000fd20000000000 */
.L_x_2546:
[----:B------:R-:W-:Y:S05]  /*9e20*/  BSYNC B0 ;  /* 0x0000000000007941 */ /* 0x000fea0003800000 */
.L_x_2544:
[----:B------:R-:W-:-:S04]  /*9e30*/  LOP3.LUT R24, R24, 0x80000000, RZ, 0xc0, !PT ;  /* 0x8000000018187812 */ /* 0x000fc800078ec0ff */
[----:B------:R-:W-:-:S04]  /*9e40*/  SHF.R.U32.HI R3, RZ, 0x18, R24 ;  /* 0x00000018ff037819 */ /* 0x000fc80000011618 */
[----:B------:R-:W-:-:S05]  /*9e50*/  LOP3.LUT R3, R0, R3, RZ, 0xfc, !PT ;  /* 0x0000000300037212 */ /* 0x000fca00078efcff */
[----:B------:R0:W-:Y:S01]  /*9e60*/  STG.E.U8 desc[UR36][R8.64], R3 ;  /* 0x0000000308007986 */ /* 0x0001e2000c101124 */
[----:B------:R-:W-:Y:S05]  /*9e70*/  BRA `(.L_x_2530) ;  /* 0x00000004009c7947 */ /* 0x000fea0003800000 */
.L_x_2540:
[----:B------:R-:W-:-:S05]  /*9e80*/  F2FP.BF16.F32.PACK_AB R24, RZ, R24 ;  /* 0x00000018ff18723e */ /* 0x000fca00000010ff */
[----:B------:R0:W-:Y:S01]  /*9e90*/  STG.E.U16 desc[UR36][R8.64], R24 ;  /* 0x0000001808007986 */ /* 0x0001e2000c101524 */
[----:B------:R-:W-:Y:S05]  /*9ea0*/  BRA `(.L_x_2530) ;  /* 0x0000000400907947 */ /* 0x000fea0003800000 */
.L_x_2537:
        /* <DEDUP_REMOVED lines=11> */
.L_x_2549:
        /* <DEDUP_REMOVED lines=16> */
.L_x_2552:
[----:B------:R-:W-:-:S04]  /*a060*/  LOP3.LUT R24, R24, 0x80000000, RZ, 0xc0, !PT ;  /* 0x8000000018187812 */ /* 0x000fc800078ec0ff */
[----:B------:R-:W-:-:S04]  /*a070*/  SHF.R.U32.HI R3, RZ, 0x18, R24 ;  /* 0x00000018ff037819 */ /* 0x000fc80000011618 */
[----:B------:R-:W-:-:S04]  /*a080*/  LOP3.LUT R0, R0, R3, RZ, 0xfc, !PT ;  /* 0x0000000300007212 */ /* 0x000fc800078efcff */
[----:B------:R-:W-:-:S07]  /*a090*/  PRMT R4, R0, 0x7610, R4 ;  /* 0x0000761000047816 */ /* 0x000fce0000000004 */
.L_x_2551:
[----:B------:R-:W-:Y:S05]  /*a0a0*/  BSYNC B0 ;  /* 0x0000000000007941 */ /* 0x000fea0003800000 */
.L_x_2550:
[----:B------:R0:W-:Y:S01]  /*a0b0*/  STG.E.U8 desc[UR36][R8.64], R4 ;  /* 0x0000000408007986 */ /* 0x0001e2000c101124 */
[----:B------:R-:W-:Y:S05]  /*a0c0*/  BRA `(.L_x_2530) ;  /* 0x0000000400087947 */ /* 0x000fea0003800000 */
.L_x_2548:
        /* <DEDUP_REMOVED lines=16> */
.L_x_2555:
[----:B------:R-:W-:-:S04]  /*a1d0*/  LOP3.LUT R24, R24, 0x80000000, RZ, 0xc0, !PT ;  /* 0x8000000018187812 */ /* 0x000fc800078ec0ff */
[----:B------:R-:W-:-:S04]  /*a1e0*/  SHF.R.U32.HI R3, RZ, 0x18, R24 ;  /* 0x00000018ff037819 */ /* 0x000fc80000011618 */
[----:B------:R-:W-:-:S04]  /*a1f0*/  LOP3.LUT R0, R0, R3, RZ, 0xfc, !PT ;  /* 0x0000000300007212 */ /* 0x000fc800078efcff */
[----:B------:R-:W-:-:S07]  /*a200*/  PRMT R4, R0, 0x7610, R4 ;  /* 0x0000761000047816 */ /* 0x000fce0000000004 */
.L_x_2554:
[----:B------:R-:W-:Y:S05]  /*a210*/  BSYNC B0 ;  /* 0x0000000000007941 */ /* 0x000fea0003800000 */
.L_x_2553:
[----:B------:R0:W-:Y:S01]  /*a220*/  STG.E.U8 desc[UR36][R8.64], R4 ;  /* 0x0000000408007986 */ /* 0x0001e2000c101124 */
[----:B------:R-:W-:Y:S05]  /*a230*/  BRA `(.L_x_2530) ;  /* 0x0000000000ac7947 */ /* 0x000fea0003800000 */
.L_x_2547:
        /* <DEDUP_REMOVED lines=21> */
.L_x_2529:
        /* <DEDUP_REMOVED lines=15> */
[----:B0-23--:R-:W-:Y:S05]  /*a480*/  CALL.ABS.NOINC R14 ;  /* 0x000000000e007343 */ /* 0x00dfea0003c00000 */
.L_x_2558:
[----:B------:R-:W-:Y:S05]  /*a490*/  BRA `(.L_x_2530) ;  /* 0x0000000000147947 */ /* 0x000fea0003800000 */
.L_x_2557:
[----:B------:R-:W0:Y:S02]  /*a4a0*/  F2I.U64.TRUNC R24, R24 ;  /* 0x0000001800187311 */ /* 0x000e24000020d800 */
[----:B0-----:R0:W-:Y:S01]  /*a4b0*/  STG.E.64 desc[UR36][R8.64], R24 ;  /* 0x0000001808007986 */ /* 0x0011e2000c101b24 */
[----:B------:R-:W-:Y:S05]  /*a4c0*/  BRA `(.L_x_2530) ;  /* 0x0000000000087947 */ /* 0x000fea0003800000 */
.L_x_2556:
[----:B------:R-:W0:Y:S02]  /*a4d0*/  F2I.FTZ.U32.TRUNC.NTZ R3, R24 ;  /* 0x0000001800037305 */ /* 0x000e24000021f000 */
[----:B0-----:R0:W-:Y:S02]  /*a4e0*/  STG.E desc[UR36][R8.64], R3 ;  /* 0x0000000308007986 */ /* 0x0011e4000c101924 */
.L_x_2530:
[----:B------:R-:W-:-:S07]  /*a4f0*/  VIADD R27, R27, 0x80 ;  /* 0x000000801b1b7836 */ /* 0x000fce0000000000 */
.L_x_2490:
[----:B------:R-:W-:Y:S05]  /*a500*/  BSYNC B6 ;  /* 0x0000000000067941 */ /* 0x000fea0003800000 */
.L_x_2489:
[----:B------:R-:W-:-:S13]  /*a510*/  ISETP.GE.AND P0, PT, R27, R26, PT ;  /* 0x0000001a1b00720c */ /* 0x000fda0003f06270 */
[----:B------:R-:W-:Y:S05]  /*a520*/  @P0 EXIT ;  /* 0x000000000000094d */ /* 0x000fea0003800000 */
[----:B0-----:R-:W0:Y:S01]  /*a530*/  LDC.64 R4, c[0x0][0x228] ;  /* 0x00008a00ff047b82 */ /* 0x001e220000000a00 */
[----:B-1----:R-:W-:Y:S01]  /*a540*/  PRMT R0, R17, 0x9910, RZ ;  /* 0x0000991011007816 */ /* 0x002fe200000000ff */
[----:B------:R-:W-:Y:S01]  /*a550*/  IMAD R2, R2, 0x200, R27 ;  /* 0x0000020002027824 */ /* 0x000fe200078e021b */
[----:B------:R-:W-:Y:S02]  /*a560*/  ULDC UR4, c[0x0][0x254] ;  /* 0x0000950000047ab9 */ /* 0x000fe40000000800 */
[----:B------:R-:W-:Y:S01]  /*a570*/  ISETP.GT.AND P1, PT, R0, 0x9, PT ;  /* 0x000000090000780c */ /* 0x000fe20003f24270 */
[----:B----4-:R-:W-:-:S05]  /*a580*/  IMAD R3, R2, UR4, RZ ;  /* 0x0000000402037c24 */ /* 0x010fca000f8e02ff */
        /* <DEDUP_REMOVED lines=12> */
[----:B0-----:R-:W-:Y:S01]  /*a650*/  STG.E.U8 desc[UR36][R2.64], R5 ;  /* 0x0000000502007986 */ /* 0x001fe2000c101124 */
[----:B------:R-:W-:Y:S05]  /*a660*/  EXIT ;  /* 0x000000000000794d */ /* 0x000fea0003800000 */
.L_x_2562:
[----:B-----5:R-:W0:Y:S02]  /*a670*/  F2I.S64.TRUNC R16, R16 ;  /* 0x0000001000107311 */ /* 0x020e24000020d900 */
[----:B0-----:R-:W-:-:S05]  /*a680*/  IMAD.MOV.U32 R5, RZ, RZ, R16 ;  /* 0x000000ffff057224 */ /* 0x001fca00078e0010 */
[----:B------:R-:W-:Y:S01]  /*a690*/  STG.E.U8 desc[UR36][R2.64], R5 ;  /* 0x0000000502007986 */ /* 0x000fe2000c101124 */
[----:B------:R-:W-:Y:S05]  /*a6a0*/  EXIT ;  /* 0x000000000000794d */ /* 0x000fea0003800000 */
.L_x_2561:
[----:B------:R-:W-:-:S13]  /*a6b0*/  ISETP.NE.AND P0, PT, R0, 0x2, PT ;  /* 0x000000020000780c */ /* 0x000fda0003f05270 */
[----:B------:R-:W-:Y:S05]  /*a6c0*/  @!P0 BRA `(.L_x_2564) ;  /* 0x0000000000288947 */ /* 0x000fea0003800000 */
[----:B------:R-:W-:-:S13]  /*a6d0*/  ISETP.NE.AND P0, PT, R0, 0x3, PT ;  /* 0x000000030000780c */ /* 0x000fda0003f05270 */
[----:B------:R-:W-:Y:S05]  /*a6e0*/  @!P0 BRA `(.L_x_2565) ;  /* 0x0000000000148947 */ /* 0x000fea0003800000 */
[----:B------:R-:W-:-:S13]  /*a6f0*/  ISETP.NE.AND P0, PT, R0, 0x4, PT ;  /* 0x000000040000780c */ /* 0x000fda0003f05270 */
[----:B------:R-:W-:Y:S05]  /*a700*/  @P0 BRA `(.L_x_2563) ;  /* 0x0000000800d00947 */ /* 0x000fea0003800000 */
[----:B-----5:R-:W0:Y:S02]  /*a710*/  F2I.S64.TRUNC R16, R16 ;  /* 0x0000001000107311 */ /* 0x020e24000020d900 */
[----:B0-----:R-:W-:Y:S01]  /*a720*/  STG.E.64 desc[UR36][R2.64], R16 ;  /* 0x0000001002007986 */ /* 0x001fe2000c101b24 */
[----:B------:R-:W-:Y:S05]  /*a730*/  EXIT ;  /* 0x000000000000794d */ /* 0x000fea0003800000 */
.L_x_2565:
[----:B-----5:R-:W0:Y:S02]  /*a740*/  F2I.FTZ.TRUNC.NTZ R5, R16 ;  /* 0x0000001000057305 */ /* 0x020e24000021f100 */
[----:B0-----:R-:W-:Y:S01]  /*a750*/  STG.E desc[UR36][R2.64], R5 ;  /* 0x0000000502007986 */ /* 0x001fe2000c101924 */
[----:B------:R-:W-:Y:S05]  /*a760*/  EXIT ;  /* 0x000000000000794d */ /* 0x000fea0003800000 */
.L_x_2564:
[----:B-----5:R-:W0:Y:S02]  /*a770*/  F2I.FTZ.TRUNC.NTZ R5, R16 ;  /* 0x0000001000057305 */ /* 0x020e24000021f100 */
[----:B0-----:R-:W-:Y:S01]  /*a780*/  STG.E.U16 desc[UR36][R2.64], R5 ;  /* 0x0000000502007986 */ /* 0x001fe2000c101524 */
[----:B------:R-:W-:Y:S05]  /*a790*/  EXIT ;  /* 0x000000000000794d */ /* 0x000fea0003800000 */
.L_x_2560:
[----:B------:R-:W-:-:S13]  /*a7a0*/  ISETP.GT.AND P0, PT, R0, 0x6, PT ;  /* 0x000000060000780c */ /* 0x000fda0003f04270 */
[----:B------:R-:W-:Y:S05]  /*a7b0*/  @P0 BRA `(.L_x_2566) ;  /* 0x0000000000240947 */ /* 0x000fea0003800000 */
[----:B------:R-:W-:-:S13]  /*a7c0*/  ISETP.NE.AND P0, PT, R0, 0x5, PT ;  /* 0x000000050000780c */ /* 0x000fda0003f05270 */
[----:B------:R-:W-:Y:S05]  /*a7d0*/  @!P0 BRA `(.L_x_2567) ;  /* 0x0000000000108947 */ /* 0x000fea0003800000 */
[----:B------:R-:W-:-:S13]  /*a7e0*/  ISETP.NE.AND P0, PT, R0, 0x6, PT ;  /* 0x000000060000780c */ /* 0x000fda0003f05270 */
[----:B------:R-:W-:Y:S05]  /*a7f0*/  @P0 BRA `(.L_x_2563) ;  /* 0x0000000800940947 */ /* 0x000fea0003800000 */
[----:B-----5:R-:W-:Y:S01]  /*a800*/  STG.E desc[UR36][R2.64], R16 ;  /* 0x0000001002007986 */ /* 0x020fe2000c101924 */
[----:B------:R-:W-:Y:S05]  /*a810*/  EXIT ;  /* 0x000000000000794d */ /* 0x000fea0003800000 */
.L_x_2567:
[----:B-----5:R-:W-:-:S05]  /*a820*/  F2FP.F16.F32.PACK_AB R16, RZ, R16 ;  /* 0x00000010ff10723e */ /* 0x020fca00000000ff */
[----:B------:R-:W-:Y:S01]  /*a830*/  STG.E.U16 desc[UR36][R2.64], R16 ;  /* 0x0000001002007986 */ /* 0x000fe2000c101524 */
[----:B------:R-:W-:Y:S05]  /*a840*/  EXIT ;  /* 0x000000000000794d */ /* 0x000fea0003800000 */
.L_x_2566:
[----:B------:R-:W-:-:S13]  /*a850*/  ISETP.NE.AND P0, PT, R0, 0x7, PT ;  /* 0x000000070000780c */ /* 0x000fda0003f05270 */
[----:B------:R-:W-:Y:S05]  /*a860*/  @!P0 BRA `(.L_x_2568) ;  /* 0x00000000002c8947 */ /* 0x000fea0003800000 */
[----:B------:R-:W-:-:S13]  /*a870*/  ISETP.NE.AND P0, PT, R0, 0x8, PT ;  /* 0x000000080000780c */ /* 0x000fda0003f05270 */
[----:B------:R-:W-:Y:S05]  /*a880*/  @!P0 BRA `(.L_x_2569) ;  /* 0x0000000000148947 */ /* 0x000fea0003800000 */
[----:B------:R-:W-:-:S13]  /*a890*/  ISETP.NE.AND P0, PT, R0, 0x9, PT ;  /* 0x000000090000780c */ /* 0x000fda0003f05270 */
[----:B------:R-:W-:Y:S05]  /*a8a0*/  @P0 BRA `(.L_x_2563) ;  /* 0x0000000800680947 */ /* 0x000fea0003800000 */
[----:B------:R-:W-:-:S05]  /*a8b0*/  IMAD.MOV.U32 R17, RZ, RZ, RZ ;  /* 0x000000ffff117224 */ /* 0x000fca00078e00ff */
[----:B-----5:R-:W-:Y:S01]  /*a8c0*/  STG.E.64 desc[UR36][R2.64], R16 ;  /* 0x0000001002007986 */ /* 0x020fe2000c101b24 */
[----:B------:R-:W-:Y:S05]  /*a8d0*/  EXIT ;  /* 0x000000000000794d */ /* 0x000fea0003800000 */
.L_x_2569:
[----:B-----5:R-:W-:-:S04]  /*a8e0*/  F2FP.F16.F32.PACK_AB R5, RZ, R16 ;  /* 0x00000010ff05723e */ /* 0x020fc800000000ff */
[----:B------:R-:W-:-:S05]  /*a8f0*/  PRMT R5, R5, 0x5410, RZ ;  /* 0x0000541005057816 */ /* 0x000fca00000000ff */
[----:B------:R-:W-:Y:S01]  /*a900*/  STG.E desc[UR36][R2.64], R5 ;  /* 0x0000000502007986 */ /* 0x000fe2000c101924 */
[----:B------:R-:W-:Y:S05]  /*a910*/  EXIT ;  /* 0x000000000000794d */ /* 0x000fea0003800000 */
.L_x_2568:
[----:B-----5:R-:W-:-:S06]  /*a920*/  FMUL.FTZ R4, R16, 1 ;  /* 0x3f80000010047820 */ /* 0x020fcc0000410000 */
[----:B------:R-:W0:Y:S02]  /*a930*/  F2F.F64.F32 R4, R4 ;  /* 0x0000000400047310 */ /* 0x000e240000201800 */
[----:B0-----:R-:W-:Y:S01]  /*a940*/  STG.E.64 desc[UR36][R2.64], R4 ;  /* 0x0000000402007986 */ /* 0x001fe2000c101b24 */
[----:B------:R-:W-:Y:S05]  /*a950*/  EXIT ;  /* 0x000000000000794d */ /* 0x000fea0003800000 */
.L_x_2559:
        /* <DEDUP_REMOVED lines=10> */
[----:B------:R-:W-:Y:S01]  /*aa00*/  STG.E.U8 desc[UR36][R2.64], R5 ;  /* 0x0000000502007986 */ /* 0x000fe2000c101124 */
[----:B------:R-:W-:Y:S05]  /*aa10*/  EXIT ;  /* 0x000000000000794d */ /* 0x000fea0003800000 */
.L_x_2572:
[----:B-----5:R-:W-:Y:S01]  /*aa20*/  FMUL.FTZ R4, R16, 1 ;  /* 0x3f80000010047820 */ /* 0x020fe20000410000 */
[----:B------:R-:W-:-:S05]  /*aa30*/  CS2R R6, SRZ ;  /* 0x0000000000067805 */ /* 0x000fca000001ff00 */
[----:B------:R-:W0:Y:S02]  /*aa40*/  F2F.F64.F32 R4, R4 ;  /* 0x0000000400047310 */ /* 0x000e240000201800 */
[----:B0-----:R-:W-:Y:S01]  /*aa50*/  STG.E.128 desc[UR36][R2.64], R4 ;  /* 0x0000000402007986 */ /* 0x001fe2000c101d24 */
[----:B------:R-:W-:Y:S05]  /*aa60*/  EXIT ;  /* 0x000000000000794d */ /* 0x000fea0003800000 */
.L_x_2571:
        /* <DEDUP_REMOVED lines=20> */
.L_x_2576:
[----:B------:R-:W-:Y:S05]  /*abb0*/  BSYNC B0 ;  /* 0x0000000000007941 */ /* 0x000fea0003800000 */
.L_x_2575:
[----:B------:R-:W-:-:S05]  /*abc0*/  LOP3.LUT R7, R0, R7, RZ, 0xfc, !PT ;  /* 0x0000000700077212 */ /* 0x000fca00078efcff */
[----:B------:R-:W-:Y:S01]  /*abd0*/  STG.E.U8 desc[UR36][R2.64], R7 ;  /* 0x0000000702007986 */ /* 0x000fe2000c101124 */
[----:B------:R-:W-:Y:S05]  /*abe0*/  EXIT ;  /* 0x000000000000794d */ /* 0x000fea0003800000 */
.L_x_2574:
[----:B-----5:R-:W-:Y:S01]  /*abf0*/  LOP3.LUT R4, R16, 0x7fffffff, RZ, 0xc0, !PT ;  /* 0x7fffffff10047812 */ /* 0x020fe200078ec0ff */
        /* <DEDUP_REMOVED lines=11> */
.L_x_2578:
[----:B------:R-:W-:Y:S01]  /*acb0*/  IMAD.MOV.U32 R0, RZ, RZ, 0x7f ;  /* 0x0000007fff007424 */ /* 0x000fe200078e00ff */
[----:B------:R-:W-:-:S04]  /*acc0*/  ISETP.GT.U32.AND P0, PT, R4, 0x7f800000, PT ;  /* 0x7f8000000400780c */ /* 0x000fc80003f04070 */
[----:B------:R-:W-:-:S09]  /*acd0*/  SEL R0, R0, 0x7c, P0 ;  /* 0x0000007c00007807 */ /* 0x000fd20000000000 */
.L_x_2579:
[----:B------:R-:W-:Y:S05]  /*ace0*/  BSYNC B0 ;  /* 0x0000000000007941 */ /* 0x000fea0003800000 */
.L_x_2577:
[----:B------:R-:W-:-:S04]  /*acf0*/  LOP3.LUT R16, R16, 0x80000000, RZ, 0xc0, !PT ;  /* 0x8000000010107812 */ /* 0x000fc800078ec0ff */
[----:B------:R-:W-:-:S04]  /*ad00*/  SHF.R.U32.HI R5, RZ, 0x18, R16 ;  /* 0x00000018ff057819 */ /* 0x000fc80000011610 */
[----:B------:R-:W-:-:S05]  /*ad10*/  LOP3.LUT R5, R0, R5, RZ, 0xfc, !PT ;  /* 0x0000000500057212 */ /* 0x000fca00078efcff */
[----:B------:R-:W-:Y:S01]  /*ad20*/  STG.E.U8 desc[UR36][R2.64], R5 ;  /* 0x0000000502007986 */ /* 0x000fe2000c101124 */
[----:B------:R-:W-:Y:S05]  /*ad30*/  EXIT ;  /* 0x000000000000794d */ /* 0x000fea0003800000 */
.L_x_2573:
[----:B-----5:R-:W-:-:S05]  /*ad40*/  F2FP.BF16.F32.PACK_AB R16, RZ, R16 ;  /* 0x00000010ff10723e */ /* 0x020fca00000010ff */
[----:B------:R-:W-:Y:S01]  /*ad50*/  STG.E.U16 desc[UR36][R2.64], R16 ;  /* 0x0000001002007986 */ /* 0x000fe2000c101524 */
[----:B------:R-:W-:Y:S05]  /*ad60*/  EXIT ;  /* 0x000000000000794d */ /* 0x000fea0003800000 */
.L_x_2570:
        /* <DEDUP_REMOVED lines=9> */
[----:B0-----:R-:W-:Y:S01]  /*ae00*/  STG.E.U16 desc[UR36][R2.64], R5 ;  /* 0x0000000502007986 */ /* 0x001fe2000c101524 */
[----:B------:R-:W-:Y:S05]  /*ae10*/  EXIT ;  /* 0x000000000000794d */ /* 0x000fea0003800000 */
.L_x_2582:
        /* <DEDUP_REMOVED lines=16> */
.L_x_2585:
[----:B------:R-:W-:-:S04]  /*af20*/  LOP3.LUT R16, R16, 0x80000000, RZ, 0xc0, !PT ;  /* 0x8000000010107812 */ /* 0x000fc800078ec0ff */
[----:B------:R-:W-:-:S04]  /*af30*/  SHF.R.U32.HI R5, RZ, 0x18, R16 ;  /* 0x00000018ff057819 */ /* 0x000fc80000011610 */
[----:B------:R-:W-:-:S04]  /*af40*/  LOP3.LUT R4, R4, R5, RZ, 0xfc, !PT ;  /* 0x0000000504047212 */ /* 0x000fc800078efcff */
[----:B------:R-:W-:-:S07]  /*af50*/  PRMT R0, R4, 0x7610, R0 ;  /* 0x0000761004007816 */ /* 0x000fce0000000000 */
.L_x_2584:
[----:B------:R-:W-:Y:S05]  /*af60*/  BSYNC B0 ;  /* 0x0000000000007941 */ /* 0x000fea0003800000 */
.L_x_2583:
[----:B------:R-:W-:Y:S01]  /*af70*/  STG.E.U8 desc[UR36][R2.64], R0 ;  /* 0x0000000002007986 */ /* 0x000fe2000c101124 */
[----:B------:R-:W-:Y:S05]  /*af80*/  EXIT ;  /* 0x000000000000794d */ /* 0x000fea0003800000 */
.L_x_2581:
        /* <DEDUP_REMOVED lines=16> */
.L_x_2588:
[----:B------:R-:W-:-:S04]  /*b090*/  LOP3.LUT R16, R16, 0x80000000, RZ, 0xc0, !PT ;  /* 0x8000000010107812 */ /* 0x000fc800078ec0ff */
[----:B------:R-:W-:-:S04]  /*b0a0*/  SHF.R.U32.HI R5, RZ, 0x18, R16 ;  /* 0x00000018ff057819 */ /* 0x000fc80000011610 */
[----:B------:R-:W-:-:S04]  /*b0b0*/  LOP3.LUT R4, R4, R5, RZ, 0xfc, !PT ;  /* 0x0000000504047212 */ /* 0x000fc800078efcff */
[----:B------:R-:W-:-:S07]  /*b0c0*/  PRMT R0, R4, 0x7610, R0 ;  /* 0x0000761004007816 */ /* 0x000fce0000000000 */
.L_x_2587:
[----:B------:R-:W-:Y:S05]  /*b0d0*/  BSYNC B0 ;  /* 0x0000000000007941 */ /* 0x000fea0003800000 */
.L_x_2586:
[----:B------:R-:W-:Y:S01]  /*b0e0*/  STG.E.U8 desc[UR36][R2.64], R0 ;  /* 0x0000000002007986 */ /* 0x000fe2000c101124 */
[----:B------:R-:W-:Y:S05]  /*b0f0*/  EXIT ;  /* 0x000000000000794d */ /* 0x000fea0003800000 */
.L_x_2580:
        /* <DEDUP_REMOVED lines=21> */
.L_x_2563:
        /* <DEDUP_REMOVED lines=15> */
[----:B-123-5:R-:W-:Y:S05]  /*b340*/  CALL.ABS.NOINC R2 ;  /* 0x0000000002007343 */ /* 0x02efea0003c00000 */
.L_x_2591:
[----:B------:R-:W-:Y:S05]  /*b350*/  EXIT ;  /* 0x000000000000794d */ /* 0x000fea0003800000 */
.L_x_2590:
[----:B-----5:R-:W0:Y:S02]  /*b360*/  F2I.U64.TRUNC R16, R16 ;  /* 0x0000001000107311 */ /* 0x020e24000020d800 */
[----:B0-----:R-:W-:Y:S01]  /*b370*/  STG.E.64 desc[UR36][R2.64], R16 ;  /* 0x0000001002007986 */ /* 0x001fe2000c101b24 */
[----:B------:R-:W-:Y:S05]  /*b380*/  EXIT ;  /* 0x000000000000794d */ /* 0x000fea0003800000 */
.L_x_2589:
[----:B-----5:R-:W0:Y:S02]  /*b390*/  F2I.FTZ.U32.TRUNC.NTZ R5, R16 ;  /* 0x0000001000057305 */ /* 0x020e24000021f000 */
[----:B0-----:R-:W-:Y:S01]  /*b3a0*/  STG.E desc[UR36][R2.64], R5 ;  /* 0x0000000502007986 */ /* 0x001fe2000c101924 */
[----:B------:R-:W-:Y:S05]  /*b3b0*/  EXIT ;  /* 0x000000000000794d */ /* 0x000fea0003800000 */
.L_x_2592:
        /* <DEDUP_REMOVED lines=12> */
.L_x_7919:


//--------------------- .text._ZN2at6native18elementwise_kernelILi128ELi2EZNS0_22gpu_kernel_impl_nocastIZZZNS0_65_GLOBAL__N__cd49fe81_27_ActivationSoftplusKernel_cu_f5210f67_354524softplus_backward_kernelERNS_18TensorIteratorBaseERKN3c106ScalarES9_ENKUlvE_clEvENKUlvE0_clEvEUlffE_EEvS5_RKT_EUliE_EEviT1_ --------------------------
	.section	.text._ZN2at6native18elementwise_kernelILi128ELi2EZNS0_22gpu_kernel_impl_nocastIZZZNS0_65_GLOBAL__N__cd49fe81_27_ActivationSoftplusKernel_cu_f5210f67_354524softplus_backward_kernelERNS_18TensorIteratorBaseERKN3c106ScalarES9_ENKUlvE_clEvENKUlvE0_clEvEUlffE_EEvS5_RKT_EUliE_EEviT1_,"ax",@progbits
	.align	128
        .global         _ZN2at6native18elementwise_kernelILi128ELi2EZNS0_22gpu_kernel_impl_nocastIZZZNS0_65_GLOBAL__N__cd49fe81_27_ActivationSoftplusKernel_cu_f5210f67_354524softplus_backward_kernelERNS_18TensorIteratorBaseERKN3c106ScalarES9_ENKUlvE_clEvENKUlvE0_clEvEUlffE_EEvS5_RKT_EUliE_EEviT1_
        .type           _ZN2at6native18elementwise_kernelILi128ELi2EZNS0_22gpu_kernel_impl_nocastIZZZNS0_65_GLOBAL__N__cd49fe81_27_ActivationSoftplusKernel_cu_f5210f67_354524softplus_backward_kernelERNS_18TensorIteratorBaseERKN3c106ScalarES9_ENKUlvE_clEvENKUlvE0_clEvEUlffE_EEvS5_RKT_EUliE_EEviT1_,@function
        .size           _ZN2at6native18elementwise_kernelILi128ELi2EZNS0_22gpu_kernel_impl_nocastIZZZNS0_65_GLOBAL__N__cd49fe81_27_ActivationSoftplusKernel_cu_f5210f67_354524softplus_backward_kernelERNS_18TensorIteratorBaseERKN3c106ScalarES9_ENKUlvE_clEvENKUlvE0_clEvEUlffE_EEvS5_RKT_EUliE_EEviT1_,(.L_x_7920 - _ZN2at6native18elementwise_kernelILi128ELi2EZNS0_22gpu_kernel_impl_nocastIZZZNS0_65_GLOBAL__N__cd49fe81_27_ActivationSoftplusKernel_cu_f5210f67_354524softplus_backward_kernelERNS_18TensorIteratorBaseERKN3c106ScalarES9_ENKUlvE_clEvENKUlvE0_clEvEUlffE_EEvS5_RKT_EUliE_EEviT1_)
        .other          _ZN2at6native18elementwise_kernelILi128ELi2EZNS0_22gpu_kernel_impl_nocastIZZZNS0_65_GLOBAL__N__cd49fe81_27_ActivationSoftplusKernel_cu_f5210f67_354524softplus_backward_kernelERNS_18TensorIteratorBaseERKN3c106ScalarES9_ENKUlvE_clEvENKUlvE0_clEvEUlffE_EEvS5_RKT_EUliE_EEviT1_,@"STO_CUDA_ENTRY STV_DEFAULT"
_ZN2at6native18elementwise_kernelILi128ELi2EZNS0_22gpu_kernel_impl_nocastIZZZNS0_65_GLOBAL__N__cd49fe81_27_ActivationSoftplusKernel_cu_f5210f67_354524softplus_backward_kernelERNS_18TensorIteratorBaseERKN3c106ScalarES9_ENKUlvE_clEvENKUlvE0_clEvEUlffE_EEvS5_RKT_EUliE_EEviT1_:
.text._ZN2at6native18elementwise_kernelILi128ELi2EZNS0_22gpu_kernel_impl_nocastIZZZNS0_65_GLOBAL__N__cd49fe81_27_ActivationSoftplusKernel_cu_f5210f67_354524softplus_backward_kernelERNS_18TensorIteratorBaseERKN3c106ScalarES9_ENKUlvE_clEvENKUlvE0_clEvEUlffE_EEvS5_RKT_EUliE_EEviT1_:
        /* <DEDUP_REMOVED lines=362> */
.L_x_2595:
[----:B------:R-:W-:Y:S02]  /*16a0*/  ULDC.64 UR8, c[0x0][0x488] ;  /* 0x0001220000087ab9 */ /* 0x000fe40000000a00 */
[----:B------:R-:W-:-:S04]  /*16b0*/  IADD3 R8, P0, R2, UR8, RZ ;  /* 0x0000000802087c10 */ /* 0x000fc8000ff1e0ff */
[----:B------:R-:W-:Y:S01]  /*16c0*/  IADD3.X R9, RZ, UR9, RZ, P0, !PT ;  /* 0x00000009ff097c10 */ /* 0x000fe200087fe4ff */
[----:B------:R-:W-:-:S04]  /*16d0*/  ULDC.64 UR8, c[0x0][0x480] ;  /* 0x0001200000087ab9 */ /* 0x000fc80000000a00 */
[----:B------:R-:W2:Y:S01]  /*16e0*/  LDG.E R8, desc[UR4][R8.64] ;  /* 0x0000000408087981 */ /* 0x000ea2000c1e1900 */
[----:B------:R-:W-:-:S04]  /*16f0*/  IADD3 R6, P0, R0, UR8, RZ ;  /* 0x0000000800067c10 */ /* 0x000fc8000ff1e0ff */
[----:B------:R-:W-:Y:S01]  /*1700*/  IADD3.X R7, RZ, UR9, RZ, P0, !PT ;  /* 0x00000009ff077c10 */ /* 0x000fe200087fe4ff */
[----:B------:R-:W-:-:S05]  /*1710*/  ULDC.64 UR8, c[0x0][0x490] ;  /* 0x0001240000087ab9 */ /* 0x000fca0000000a00 */
[----:B------:R-:W3:Y:S01]  /*1720*/  LDG.E R7, desc[UR4][R6.64] ;  /* 0x0000000406077981 */ /* 0x000ee2000c1e1900 */
[----:B------:R-:W-:Y:S01]  /*1730*/  IADD3 R3, R3, 0x80, RZ ;  /* 0x0000008003037810 */ /* 0x000fe20007ffe0ff */
[----:B--2---:R-:W-:-:S05]  /*1740*/  FMUL.FTZ R0, R8, UR8 ;  /* 0x0000000808007c20 */ /* 0x004fca0008410000 */
[----:B------:R-:W-:Y:S01]  /*1750*/  FSETP.GT.FTZ.AND P0, PT, R0, UR9, PT ;  /* 0x0000000900007c0b */ /* 0x000fe2000bf14000 */
[----:B------:R-:W-:Y:S02]  /*1760*/  ULDC.64 UR8, c[0x0][0x478] ;  /* 0x00011e0000087ab9 */ /* 0x000fe40000000a00 */
[----:B------:R-:W-:-:S04]  /*1770*/  IADD3 R4, P1, R5, UR8, RZ ;  /* 0x0000000805047c10 */ /* 0x000fc8000ff3e0ff */
[----:B------:R-:W-:-:S06]  /*1780*/  IADD3.X R5, RZ, UR9, RZ, P1, !PT ;  /* 0x00000009ff057c10 */ /* 0x000fcc0008ffe4ff */
[----:B------:R-:W-:-:S06]  /*1790*/  @!P0 FMUL.FTZ R0, R0, 1.4426950216293334961 ;  /* 0x3fb8aa3b00008820 */ /* 0x000fcc0000410000 */
[----:B------:R-:W0:Y:S02]  /*17a0*/  @!P0 MUFU.EX2 R0, R0 ;  /* 0x0000000000008308 */ /* 0x000e240000000800 */
[----:B0-----:R-:W-:Y:S01]  /*17b0*/  @!P0 FADD.FTZ R10, R0, 1 ;  /* 0x3f800000000a8421 */ /* 0x001fe20000010000 */
[----:B---3--:R-:W-:-:S05]  /*17c0*/  @!P0 FMUL.FTZ R2, R7, R0 ;  /* 0x0000000007028220 */ /* 0x008fca0000410000 */
[----:B------:R-:W0:Y:S02]  /*17d0*/  @!P0 MUFU.RCP R9, R10 ;  /* 0x0000000a00098308 */ /* 0x000e240000001000 */
[----:B0-----:R-:W-:-:S05]  /*17e0*/  @!P0 FMUL.FTZ R7, R2, R9 ;  /* 0x0000000902078220 */ /* 0x001fca0000410000 */
[----:B------:R0:W-:Y:S02]  /*17f0*/  STG.E desc[UR4][R4.64], R7 ;  /* 0x0000000704007986 */ /* 0x0001e4000c101904 */
.L_x_2594:
[----:B------:R-:W-:Y:S05]  /*1800*/  BSYNC B0 ;  /* 0x0000000000007941 */ /* 0x000fea0003800000 */
.L_x_2593:
[----:B------:R-:W-:-:S13]  /*1810*/  ISETP.GE.AND P0, PT, R3, UR6, PT ;  /* 0x0000000603007c0c */ /* 0x000fda000bf06270 */
[----:B------:R-:W-:Y:S05]  /*1820*/  @P0 EXIT ;  /* 0x000000000000094d */ /* 0x000fea0003800000 */
        /* <DEDUP_REMOVED lines=353> */
.L_x_2596:
        /* <DEDUP_REMOVED lines=20> */
[----:B------:R-:W-:Y:S01]  /*2f80*/  STG.E desc[UR4][R4.64], R3 ;  /* 0x0000000304007986 */ /* 0x000fe2000c101904 */
[----:B------:R-:W-:Y:S05]  /*2f90*/  EXIT ;  /* 0x000000000000794d */ /* 0x000fea0003800000 */
.L_x_2597:
        /* <DEDUP_REMOVED lines=14> */
.L_x_7920:


//--------------------- .text._ZN2at6native27unrolled_elementwise_kernelIZZZNS0_65_GLOBAL__N__cd49fe81_27_ActivationSoftplusKernel_cu_f5210f67_354524softplus_backward_kernelERNS_18TensorIteratorBaseERKN3c106ScalarES8_ENKUlvE_clEvENKUlvE0_clEvEUlffE_St5arrayIPcLm3EELi4E23TrivialOffsetCalculatorILi2EjESF_ILi1EjENS0_6memory15LoadWithoutCastENSI_16StoreWithoutCastEEEviT_T0_T2_T3_T4_T5_ --------------------------
	.section	.text._ZN2at6native27unrolled_elementwise_kernelIZZZNS0_65_GLOBAL__N__cd49fe81_27_ActivationSoftplusKernel_cu_f5210f67_354524softplus_backward_kernelERNS_18TensorIteratorBaseERKN3c106ScalarES8_ENKUlvE_clEvENKUlvE0_clEvEUlffE_St5arrayIPcLm3EELi4E23TrivialOffsetCalculatorILi2EjESF_ILi1EjENS0_6memory15LoadWithoutCastENSI_16StoreWithoutCastEEEviT_T0_T2_T3_T4_T5_,"ax",@progbits
	.align	128
        .global         _ZN2at6native27unrolled_elementwise_kernelIZZZNS0_65_GLOBAL__N__cd49fe81_27_ActivationSoftplusKernel_cu_f5210f67_354524softplus_backward_kernelERNS_18TensorIteratorBaseERKN3c106ScalarES8_ENKUlvE_clEvENKUlvE0_clEvEUlffE_St5arrayIPcLm3EELi4E23TrivialOffsetCalculatorILi2EjESF_ILi1EjENS0_6memory15LoadWithoutCastENSI_16StoreWithoutCastEEEviT_T0_T2_T3_T4_T5_
        .type           _ZN2at6native27unrolled_elementwise_kernelIZZZNS0_65_GLOBAL__N__cd49fe81_27_ActivationSoftplusKernel_cu_f5210f67_354524softplus_backward_kernelERNS_18TensorIteratorBaseERKN3c106ScalarES8_ENKUlvE_clEvENKUlvE0_clEvEUlffE_St5arrayIPcLm3EELi4E23TrivialOffsetCalculatorILi2EjESF_ILi1EjENS0_6memory15LoadWithoutCastENSI_16StoreWithoutCastEEEviT_T0_T2_T3_T4_T5_,@function
        .size           _ZN2at6native27unrolled_elementwise_kernelIZZZNS0_65_GLOBAL__N__cd49fe81_27_ActivationSoftplusKernel_cu_f5210f67_354524softplus_backward_kernelERNS_18TensorIteratorBaseERKN3c106ScalarES8_ENKUlvE_clEvENKUlvE0_clEvEUlffE_St5arrayIPcLm3EELi4E23TrivialOffsetCalculatorILi2EjESF_ILi1EjENS0_6memory15LoadWithoutCastENSI_16StoreWithoutCastEEEviT_T0_T2_T3_T4_T5_,(.L_x_7921 - _ZN2at6native27unrolled_elementwise_kernelIZZZNS0_65_GLOBAL__N__cd49fe81_27_ActivationSoftplusKernel_cu_f5210f67_354524softplus_backward_kernelERNS_18TensorIteratorBaseERKN3c106ScalarES8_ENKUlvE_clEvENKUlvE0_clEvEUlffE_St5arrayIPcLm3EELi4E23TrivialOffsetCalculatorILi2EjESF_ILi1EjENS0_6memory15LoadWithoutCastENSI_16StoreWithoutCastEEEviT_T0_T2_T3_T4_T5_)
        .other          _ZN2at6native27unrolled_elementwise_kernelIZZZNS0_65_GLOBAL__N__cd49fe81_27_ActivationSoftplusKernel_cu_f5210f67_354524softplus_backward_kernelERNS_18TensorIteratorBaseERKN3c106ScalarES8_ENKUlvE_clEvENKUlvE0_clEvEUlffE_St5arrayIPcLm3EELi4E23TrivialOffsetCalculatorILi2EjESF_ILi1EjENS0_6memory15LoadWithoutCastENSI_16StoreWithoutCastEEEviT_T0_T2_T3_T4_T5_,@"STO_CUDA_ENTRY STV_DEFAULT"
_ZN2at6native27unrolled_elementwise_kernelIZZZNS0_65_GLOBAL__N__cd49fe81_27_ActivationSoftplusKernel_cu_f5210f67_354524softplus_backward_kernelERNS_18TensorIteratorBaseERKN3c106ScalarES8_ENKUlvE_clEvENKUlvE0_clEvEUlffE_St5arrayIPcLm3EELi4E23TrivialOffsetCalculatorILi2EjESF_ILi1EjENS0_6memory15LoadWithoutCastENSI_16StoreWithoutCastEEEviT_T0_T2_T3_T4_T5_:
.text._ZN2at6native27unrolled_elementwise_kernelIZZZNS0_65_GLOBAL__N__cd49fe81_27_ActivationSoftplusKernel_cu_f5210f67_354524softplus_backward_kernelERNS_18TensorIteratorBaseERKN3c106ScalarES8_ENKUlvE_clEvENKUlvE0_clEvEUlffE_St5arrayIPcLm3EELi4E23TrivialOffsetCalculatorILi2EjESF_ILi1EjENS0_6memory15LoadWithoutCastENSI_16StoreWithoutCastEEEviT_T0_T2_T3_T4_T5_:
[----:B------:R-:W-:Y:S01]  /*0000*/  LDC R1, c[0x0][0x28] ;  /* 0x00000a00ff017b82 */ /* 0x000fe20000000800 */
[----:B------:R-:W0:Y:S07]  /*0010*/  S2R R17, SR_CTAID.X ;  /* 0x0000000000117919 */ /* 0x000e2e0000002500 */
[----:B------:R-:W0:Y:S01]  /*0020*/  LDC R2, c[0x0][0x210] ;  /* 0x00008400ff027b82 */ /* 0x000e220000000800 */
[----:B------:R-:W-:Y:S01]  /*0030*/  ULDC.64 UR4, c[0x0][0x208] ;  /* 0x0000820000047ab9 */ /* 0x000fe20000000a00 */
[----:B------:R-:W-:Y:S01]  /*0040*/  CS2R R12, SRZ ;  /* 0x00000000000c7805 */ /* 0x000fe2000001ff00 */
[----:B------:R-:W1:Y:S01]  /*0050*/  S2R R0, SR_TID.X ;  /* 0x0000000000007919 */ /* 0x000e620000002100 */
[----:B0-----:R-:W-:Y:S01]  /*0060*/  IMAD R15, R17, -0x200, R2 ;  /* 0xfffffe00110f7824 */ /* 0x001fe200078e0202 */
[----:B-1----:R-:W-:-:S04]  /*0070*/  MOV R14, R0 ;  /* 0x00000000000e7202 */ /* 0x002fc80000000f00 */
[----:B------:R-:W-:-:S13]  /*0080*/  ISETP.GE.AND P0, PT, R0, R15, PT ;  /* 0x0000000f0000720c */ /* 0x000fda0003f06270 */
[----:B------:R-:W-:Y:S01]  /*0090*/  @!P0 IADD3 R0, R14, 0x80, RZ ;  /* 0x000000800e008810 */ /* 0x000fe20007ffe0ff */
[----:B------:R-:W0:Y:S03]  /*00a0*/  @!P0 LDC.64 R6, c[0x0][0x238] ;  /* 0x00008e00ff068b82 */ /* 0x000e260000000a00 */
[----:B------:R-:W-:-:S13]  /*00b0*/  ISETP.GE.AND P1, PT, R0, R15, PT ;  /* 0x0000000f0000720c */ /* 0x000fda0003f26270 */
[----:B------:R-:W-:Y:S01]  /*00c0*/  @!P1 LEA R23, R17, R0, 0x9 ;  /* 0x0000000011179211 */ /* 0x000fe200078e48ff */
[----:B------:R-:W1:Y:S01]  /*00d0*/  @!P1 LDC.64 R24, c[0x0][0x238] ;  /* 0x00008e00ff189b82 */ /* 0x000e620000000a00 */
[----:B------:R-:W-:-:S04]  /*00e0*/  @!P1 IADD3 R0, R0, 0x80, RZ ;  /* 0x0000008000009810 */ /* 0x000fc80007ffe0ff */
[C---:B------:R-:W-:Y:S02]  /*00f0*/  ISETP.GE.AND P3, PT, R0.reuse, R15, PT ;  /* 0x0000000f0000720c */ /* 0x040fe40003f66270 */
[C---:B------:R-:W-:Y:S01]  /*0100*/  @!P0 LEA R16, R17.reuse, R14, 0x9 ;  /* 0x0000000e11108211 */ /* 0x040fe200078e48ff */
[----:B------:R-:W2:Y:S10]  /*0110*/  @!P1 LDC.64 R10, c[0x0][0x230] ;  /* 0x00008c00ff0a9b82 */ /* 0x000eb40000000a00 */
[----:B------:R-:W3:Y:S01]  /*0120*/  @!P3 LDC.64 R4, c[0x0][0x238] ;  /* 0x00008e00ff04bb82 */ /* 0x000ee20000000a00 */
[----:B------:R-:W-:Y:S01]  /*0130*/  @!P3 LEA R21, R17, R0, 0x9 ;  /* 0x000000001115b211 */ /* 0x000fe200078e48ff */
[----:B-1----:R-:W-:Y:S01]  /*0140*/  @!P1 IMAD.WIDE.U32 R24, R23, 0x4, R24 ;  /* 0x0000000417189825 */ /* 0x002fe200078e0018 */
[----:B------:R-:W-:-:S05]  /*0150*/  @!P3 IADD3 R0, R0, 0x80, RZ ;  /* 0x000000800000b810 */ /* 0x000fca0007ffe0ff */
[----:B------:R-:W1:Y:S01]  /*0160*/  @!P3 LDC.64 R8, c[0x0][0x230] ;  /* 0x00008c00ff08bb82 */ /* 0x000e620000000a00 */
[----:B0-----:R-:W-:Y:S01]  /*0170*/  @!P0 IMAD.WIDE.U32 R6, R16, 0x4, R6 ;  /* 0x0000000410068825 */ /* 0x001fe200078e0006 */
[----:B------:R-:W-:Y:S01]  /*0180*/  ISETP.GE.AND P2, PT, R0, R15, PT ;  /* 0x0000000f0000720c */ /* 0x000fe20003f46270 */
[----:B------:R-:W5:Y:S02]  /*0190*/  @!P1 LDG.E R13, desc[UR4][R24.64] ;  /* 0x00000004180d9981 */ /* 0x000f64000c1e1900 */
[----:B---3--:R-:W-:-:S10]  /*01a0*/  @!P3 IMAD.WIDE.U32 R28, R21, 0x4, R4 ;  /* 0x00000004151cb825 */ /* 0x008fd400078e0004 */
[----:B------:R-:W0:Y:S01]  /*01b0*/  @!P2 LDC.64 R2, c[0x0][0x238] ;  /* 0x00008e00ff02ab82 */ /* 0x000e220000000a00 */
[----:B------:R-:W-:Y:S01]  /*01c0*/  @!P2 LEA R19, R17, R0, 0x9 ;  /* 0x000000001113a211 */ /* 0x000fe200078e48ff */
[----:B------:R-:W-:Y:S01]  /*01d0*/  HFMA2.MMA R0, -RZ, RZ, 0, 0 ;  /* 0x00000000ff007435 */ /* 0x000fe200000001ff */
[----:B--2---:R-:W-:Y:S01]  /*01e0*/  @!P1 IMAD.WIDE.U32 R10, R23, 0x4, R10 ;  /* 0x00000004170a9825 */ /* 0x004fe200078e000a */
[----:B------:R2:W5:Y:S03]  /*01f0*/  @!P3 LDG.E R12, desc[UR4][R28.64] ;  /* 0x000000041c0cb981 */ /* 0x000566000c1e1900 */
[----:B-1----:R-:W-:Y:S01]  /*0200*/  @!P3 IMAD.WIDE.U32 R8, R21, 0x4, R8 ;  /* 0x000000041508b825 */ /* 0x002fe200078e0008 */
[----:B------:R-:W-:Y:S01]  /*0210*/  CS2R R20, SRZ ;  /* 0x0000000000147805 */ /* 0x000fe2000001ff00 */
[----:B------:R-:W1:Y:S05]  /*0220*/  @!P2 LDC.64 R4, c[0x0][0x230] ;  /* 0x00008c00ff04ab82 */ /* 0x000e6a0000000a00 */
[----:B------:R-:W5:Y:S03]  /*0230*/  @!P0 LDG.E R20, desc[UR4][R6.64] ;  /* 0x0000000406148981 */ /* 0x000f66000c1e1900 */
[----:B------:R-:W3:Y:S01]  /*0240*/  @!P0 LDC.64 R22, c[0x0][0x228] ;  /* 0x00008a00ff168b82 */ /* 0x000ee20000000a00 */
[----:B0-----:R-:W-:-:S07]  /*0250*/  @!P2 IMAD.WIDE.U32 R26, R19, 0x4, R2 ;  /* 0x00000004131aa825 */ /* 0x001fce00078e0002 */
[----:B------:R-:W0:Y:S01]  /*0260*/  @!P0 LDC.64 R2, c[0x0][0x230] ;  /* 0x00008c00ff028b82 */ /* 0x000e220000000a00 */
[C---:B--2---:R-:W-:Y:S01]  /*0270*/  IADD3 R28, R14.reuse, 0x80, RZ ;  /* 0x000000800e1c7810 */ /* 0x044fe20007ffe0ff */
[----:B------:R2:W5:Y:S01]  /*0280*/  @!P2 LDG.E R0, desc[UR4][R26.64] ;  /* 0x000000041a00a981 */ /* 0x000562000c1e1900 */
[C---:B------:R-:W-:Y:S01]  /*0290*/  IADD3 R24, R14.reuse, 0x100, RZ ;  /* 0x000001000e187810 */ /* 0x040fe20007ffe0ff */
[----:B-1----:R-:W-:Y:S01]  /*02a0*/  @!P2 IMAD.WIDE.U32 R4, R19, 0x4, R4 ;  /* 0x000000041304a825 */ /* 0x002fe200078e0004 */
[----:B------:R-:W-:Y:S02]  /*02b0*/  CS2R R18, SRZ ;  /* 0x0000000000127805 */ /* 0x000fe4000001ff00 */
[----:B------:R-:W-:Y:S01]  /*02c0*/  @!P0 LEA R25, R17, R14, 0x9 ;  /* 0x0000000e11198211 */ /* 0x000fe200078e48ff */
[----:B------:R-:W-:Y:S01]  /*02d0*/  BSSY B0, `(.L_x_2598) ;  /* 0x0000018000007945 */ /* 0x000fe20003800000 */
[----:B--2---:R-:W-:Y:S01]  /*02e0*/  IADD3 R26, R14, 0x180, RZ ;  /* 0x000001800e1a7810 */ /* 0x004fe20007ffe0ff */
[----:B------:R-:W-:Y:S01]  /*02f0*/  @!P0 IMAD.MOV.U32 R14, RZ, RZ, R28 ;  /* 0x000000ffff0e8224 */ /* 0x000fe200078e001c */
[----:B------:R-:W5:Y:S01]  /*0300*/  @!P1 LDG.E R19, desc[UR4][R10.64] ;  /* 0x000000040a139981 */ /* 0x000f62000c1e1900 */
[----:B------:R-:W-:Y:S01]  /*0310*/  ISETP.GE.AND P5, PT, R28, R15, PT ;  /* 0x0000000f1c00720c */ /* 0x000fe20003fa6270 */
[----:B0-----:R-:W-:-:S02]  /*0320*/  @!P0 IMAD.WIDE.U32 R2, R16, 0x4, R2 ;  /* 0x0000000410028825 */ /* 0x001fc400078e0002 */
[----:B------:R-:W5:Y:S02]  /*0330*/  @!P3 LDG.E R18, desc[UR4][R8.64] ;  /* 0x000000040812b981 */ /* 0x000f64000c1e1900 */
[----:B------:R-:W-:Y:S02]  /*0340*/  IMAD.MOV.U32 R16, RZ, RZ, RZ ;  /* 0x000000ffff107224 */ /* 0x000fe400078e00ff */
[----:B------:R3:W5:Y:S01]  /*0350*/  @!P0 LDG.E R21, desc[UR4][R2.64] ;  /* 0x0000000402158981 */ /* 0x000762000c1e1900 */
[-C--:B------:R-:W-:Y:S02]  /*0360*/  ISETP.GE.AND P3, PT, R24, R15.reuse, PT ;  /* 0x0000000f1800720c */ /* 0x080fe40003f66270 */
[-C--:B------:R-:W-:Y:S01]  /*0370*/  ISETP.GE.AND P1, PT, R26, R15.reuse, PT ;  /* 0x0000000f1a00720c */ /* 0x080fe20003f26270 */
[----:B------:R0:W5:Y:S01]  /*0380*/  @!P2 LDG.E R16, desc[UR4][R4.64] ;  /* 0x000000040410a981 */ /* 0x000162000c1e1900 */
[----:B------:R-:W-:Y:S01]  /*0390*/  ISETP.GE.AND P2, PT, R14, R15, PT ;  /* 0x0000000f0e00720c */ /* 0x000fe20003f46270 */
[----:B---3--:R-:W-:Y:S01]  /*03a0*/  @!P0 IMAD.WIDE.U32 R2, R25, 0x4, R22 ;  /* 0x0000000419028825 */ /* 0x008fe200078e0016 */
[----:B------:R-:W-:Y:S11]  /*03b0*/  @P0 BRA `(.L_x_2599) ;  /* 0x0000000000240947 */ /* 0x000ff60003800000 */
[----:B------:R-:W-:Y:S02]  /*03c0*/  ULDC.64 UR6, c[0x0][0x218] ;  /* 0x0000860000067ab9 */ /* 0x000fe40000000a00 */
[----:B-----5:R-:W-:-:S05]  /*03d0*/  FMUL.FTZ R20, R20, UR6 ;  /* 0x0000000614147c20 */ /* 0x020fca0008410000 */
[----:B------:R-:W-:-:S13]  /*03e0*/  FSETP.GT.FTZ.AND P4, PT, R20, UR7, PT ;  /* 0x0000000714007c0b */ /* 0x000fda000bf94000 */
[----:B0-----:R-:W-:-:S06]  /*03f0*/  @!P4 FMUL.FTZ R4, R20, 1.4426950216293334961 ;  /* 0x3fb8aa3b1404c820 */ /* 0x001fcc0000410000 */
[----:B------:R-:W0:Y:S02]  /*0400*/  @!P4 MUFU.EX2 R4, R4 ;  /* 0x000000040004c308 */ /* 0x000e240000000800 */
[----:B0-----:R-:W-:Y:S01]  /*0410*/  @!P4 FADD.FTZ R6, R4, 1 ;  /* 0x3f8000000406c421 */ /* 0x001fe20000010000 */
[----:B------:R-:W-:-:S05]  /*0420*/  @!P4 FMUL.FTZ R5, R21, R4 ;  /* 0x000000041505c220 */ /* 0x000fca0000410000 */
[----:B------:R-:W0:Y:S02]  /*0430*/  @!P4 MUFU.RCP R6, R6 ;  /* 0x000000060006c308 */ /* 0x000e240000001000 */
[----:B0-----:R-:W-:-:S07]  /*0440*/  @!P4 FMUL.FTZ R21, R5, R6 ;  /* 0x000000060515c220 */ /* 0x001fce0000410000 */
.L_x_2599:
[----:B------:R-:W-:Y:S05]  /*0450*/  BSYNC B0 ;  /* 0x0000000000007941 */ /* 0x000fea0003800000 */
.L_x_2598:
[----:B------:R-:W-:Y:S04]  /*0460*/  BSSY B0, `(.L_x_2600) ;  /* 0x000000b000007945 */ /* 0x000fe80003800000 */
[----:B------:R-:W-:Y:S05]  /*0470*/  @P5 BRA `(.L_x_2601) ;  /* 0x0000000000245947 */ /* 0x000fea0003800000 */
        /* <DEDUP_REMOVED lines=9> */
.L_x_2601:
[----:B------:R-:W-:Y:S05]  /*0510*/  BSYNC B0 ;  /* 0x0000000000007941 */ /* 0x000fea0003800000 */
.L_x_2600:
[----:B------:R-:W-:Y:S04]  /*0520*/  BSSY B0, `(.L_x_2602) ;  /* 0x000000b000007945 */ /* 0x000fe80003800000 */
[----:B------:R-:W-:Y:S05]  /*0530*/  @P3 BRA `(.L_x_2603) ;  /* 0x0000000000243947 */ /* 0x000fea0003800000 */
[----:B------:R-:W-:Y:S02]  /*0540*/  ULDC.64 UR6, c[0x0][0x218] ;  /* 0x0000860000067ab9 */ /* 0x000fe40000000a00 */
[----:B-----5:R-:W-:-:S05]  /*0550*/  FMUL.FTZ R12, R12, UR6 ;  /* 0x000000060c0c7c20 */ /* 0x020fca0008410000 */
[----:B------:R-:W-:-:S13]  /*0560*/  FSETP.GT.FTZ.AND P3, PT, R12, UR7, PT ;  /* 0x000000070c007c0b */ /* 0x000fda000bf74000 */
[----:B0-----:R-:W-:-:S04]  /*0570*/  @!P3 FMUL.FTZ R4, R12, 1.4426950216293334961 ;  /* 0x3fb8aa3b0c04b820 */ /* 0x001fc80000410000 */
[----:B------:R-:W0:Y:S02]  /*0580*/  @!P3 MUFU.EX2 R5, R4 ;  /* 0x000000040005b308 */ /* 0x000e240000000800 */
[----:B0-----:R-:W-:Y:S01]  /*0590*/  @!P3 FADD.FTZ R6, R5, 1 ;  /* 0x3f8000000506b421 */ /* 0x001fe20000010000 */
[----:B------:R-:W-:-:S05]  /*05a0*/  @!P3 FMUL.FTZ R5, R18, R5 ;  /* 0x000000051205b220 */ /* 0x000fca0000410000 */
[----:B------:R-:W0:Y:S02]  /*05b0*/  @!P3 MUFU.RCP R6, R6 ;  /* 0x000000060006b308 */ /* 0x000e240000001000 */
[----:B0-----:R-:W-:-:S07]  /*05c0*/  @!P3 FMUL.FTZ R18, R5, R6 ;  /* 0x000000060512b220 */ /* 0x001fce0000410000 */
.L_x_2603:
[----:B------:R-:W-:Y:S05]  /*05d0*/  BSYNC B0 ;  /* 0x0000000000007941 */ /* 0x000fea0003800000 */
.L_x_2602:
[----:B------:R-:W-:Y:S04]  /*05e0*/  BSSY B0, `(.L_x_2604) ;  /* 0x000000b000007945 */ /* 0x000fe80003800000 */
[----:B------:R-:W-:Y:S05]  /*05f0*/  @P1 BRA `(.L_x_2605) ;  /* 0x0000000000241947 */ /* 0x000fea0003800000 */
[----:B------:R-:W-:Y:S02]  /*0600*/  ULDC.64 UR6, c[0x0][0x218] ;  /* 0x0000860000067ab9 */ /* 0x000fe40000000a00 */
[----:B-----5:R-:W-:-:S05]  /*0610*/  FMUL.FTZ R0, R0, UR6 ;  /* 0x0000000600007c20 */ /* 0x020fca0008410000 */
[----:B------:R-:W-:-:S13]  /*0620*/  FSETP.GT.FTZ.AND P1, PT, R0, UR7, PT ;  /* 0x0000000700007c0b */ /* 0x000fda000bf34000 */
[----:B------:R-:W-:-:S04]  /*0630*/  @!P1 FMUL.FTZ R0, R0, 1.4426950216293334961 ;  /* 0x3fb8aa3b00009820 */ /* 0x000fc80000410000 */
[----:B0-----:R-:W0:Y:S02]  /*0640*/  @!P1 MUFU.EX2 R5, R0 ;  /* 0x0000000000059308 */ /* 0x001e240000000800 */
[----:B0-----:R-:W-:Y:S01]  /*0650*/  @!P1 FADD.FTZ R4, R5, 1 ;  /* 0x3f80000005049421 */ /* 0x001fe20000010000 */
[----:B------:R-:W-:-:S05]  /*0660*/  @!P1 FMUL.FTZ R5, R16, R5 ;  /* 0x0000000510059220 */ /* 0x000fca0000410000 */
[----:B------:R-:W0:Y:S02]  /*0670*/  @!P1 MUFU.RCP R4, R4 ;  /* 0x0000000400049308 */ /* 0x000e240000001000 */
[----:B0-----:R-:W-:-:S07]  /*0680*/  @!P1 FMUL.FTZ R16, R5, R4 ;  /* 0x0000000405109220 */ /* 0x001fce0000410000 */
.L_x_2605:
[----:B------:R-:W-:Y:S05]  /*0690*/  BSYNC B0 ;  /* 0x0000000000007941 */ /* 0x000fea0003800000 */
.L_x_2604:
[----:B-----5:R1:W-:Y:S01]  /*06a0*/  @!P0 STG.E desc[UR4][R2.64], R21 ;  /* 0x0000001502008986 */ /* 0x0203e2000c101904 */
[----:B------:R-:W-:Y:S04]  /*06b0*/  BSSY B0, `(.L_x_2606) ;  /* 0x000000c000007945 */ /* 0x000fe80003800000 */
[----:B------:R-:W-:Y:S05]  /*06c0*/  @P2 BRA `(.L_x_2607) ;  /* 0x0000000000282947 */ /* 0x000fea0003800000 */
[----:B-1----:R-:W1:Y:S01]  /*06d0*/  LDC.64 R2, c[0x0][0x228] ;  /* 0x00008a00ff027b82 */ /* 0x002e620000000a00 */
[----:B0-----:R-:W-:Y:S02]  /*06e0*/  LEA R5, R17, R14, 0x9 ;  /* 0x0000000e11057211 */ /* 0x001fe400078e48ff */
[----:B------:R-:W-:-:S04]  /*06f0*/  IADD3 R14, R14, 0x80, RZ ;  /* 0x000000800e0e7810 */ /* 0x000fc80007ffe0ff */
[----:B------:R-:W-:-:S13]  /*0700*/  ISETP.GE.AND P0, PT, R14, R15, PT ;  /* 0x0000000f0e00720c */ /* 0x000fda0003f06270 */
[----:B------:R-:W-:Y:S02]  /*0710*/  @!P0 LEA R7, R17, R14, 0x9 ;  /* 0x0000000e11078211 */ /* 0x000fe400078e48ff */
[----:B------:R-:W-:Y:S01]  /*0720*/  @!P0 IADD3 R14, R14, 0x80, RZ ;  /* 0x000000800e0e8810 */ /* 0x000fe20007ffe0ff */
[----:B-1----:R-:W-:-:S04]  /*0730*/  IMAD.WIDE.U32 R4, R5, 0x4, R2 ;  /* 0x0000000405047825 */ /* 0x002fc800078e0002 */
[----:B------:R-:W-:Y:S01]  /*0740*/  @!P0 IMAD.WIDE.U32 R2, R7, 0x4, R2 ;  /* 0x0000000407028825 */ /* 0x000fe200078e0002 */
[----:B------:R2:W-:Y:S04]  /*0750*/  STG.E desc[UR4][R4.64], R19 ;  /* 0x0000001304007986 */ /* 0x0005e8000c101904 */
[----:B------:R2:W-:Y:S02]  /*0760*/  @!P0 STG.E desc[UR4][R2.64], R18 ;  /* 0x0000001202008986 */ /* 0x0005e4000c101904 */
.L_x_2607:
[----:B------:R-:W-:Y:S05]  /*0770*/  BSYNC B0 ;  /* 0x0000000000007941 */ /* 0x000fea0003800000 */
.L_x_2606:
[----:B------:R-:W-:-:S13]  /*0780*/  ISETP.GE.AND P0, PT, R14, R15, PT ;  /* 0x0000000f0e00720c */ /* 0x000fda0003f06270 */
[----:B------:R-:W-:Y:S05]  /*0790*/  @P0 EXIT ;  /* 0x000000000000094d */ /* 0x000fea0003800000 */
[----:B-12---:R-:W1:Y:S01]  /*07a0*/  LDC.64 R2, c[0x0][0x228] ;  /* 0x00008a00ff027b82 */ /* 0x006e620000000a00 */
[----:B------:R-:W-:-:S05]  /*07b0*/  LEA R17, R17, R14, 0x9 ;  /* 0x0000000e11117211 */ /* 0x000fca00078e48ff */
[----:B-1----:R-:W-:-:S05]  /*07c0*/  IMAD.WIDE.U32 R2, R17, 0x4, R2 ;  /* 0x0000000411027825 */ /* 0x002fca00078e0002 */
[----:B------:R-:W-:Y:S01]  /*07d0*/  STG.E desc[UR4][R2.64], R16 ;  /* 0x0000001002007986 */ /* 0x000fe2000c101904 */
[----:B------:R-:W-:Y:S05]  /*07e0*/  EXIT ;  /* 0x000000000000794d */ /* 0x000fea0003800000 */
.L_x_2608:
        /* <DEDUP_REMOVED lines=9> */
.L_x_7921:


//--------------------- .text._ZN2at6native29vectorized_elementwise_kernelILi2EZZZNS0_65_GLOBAL__N__cd49fe81_27_ActivationSoftplusKernel_cu_f5210f67_354524softplus_backward_kernelERNS_18TensorIteratorBaseERKN3c106ScalarES8_ENKUlvE_clEvENKUlvE0_clEvEUlffE_St5arrayIPcLm3EEEEviT0_T1_ --------------------------
	.section	.text._ZN2at6native29vectorized_elementwise_kernelILi2EZZZNS0_65_GLOBAL__N__cd49fe81_27_ActivationSoftplusKernel_cu_f5210f67_354524softplus_backward_kernelERNS_18TensorIteratorBaseERKN3c106ScalarES8_ENKUlvE_clEvENKUlvE0_clEvEUlffE_St5arrayIPcLm3EEEEviT0_T1_,"ax",@progbits
	.align	128
        .global         _ZN2at6native29vectorized_elementwise_kernelILi2EZZZNS0_65_GLOBAL__N__cd49fe81_27_ActivationSoftplusKernel_cu_f5210f67_354524softplus_backward_kernelERNS_18TensorIteratorBaseERKN3c106ScalarES8_ENKUlvE_clEvENKUlvE0_clEvEUlffE_St5arrayIPcLm3EEEEviT0_T1_
        .type           _ZN2at6native29vectorized_elementwise_kernelILi2EZZZNS0_65_GLOBAL__N__cd49fe81_27_ActivationSoftplusKernel_cu_f5210f67_354524softplus_backward_kernelERNS_18TensorIteratorBaseERKN3c106ScalarES8_ENKUlvE_clEvENKUlvE0_clEvEUlffE_St5arrayIPcLm3EEEEviT0_T1_,@function
        .size           _ZN2at6native29vectorized_elementwise_kernelILi2EZZZNS0_65_GLOBAL__N__cd49fe81_27_ActivationSoftplusKernel_cu_f5210f67_354524softplus_backward_kernelERNS_18TensorIteratorBaseERKN3c106ScalarES8_ENKUlvE_clEvENKUlvE0_clEvEUlffE_St5arrayIPcLm3EEEEviT0_T1_,(.L_x_7922 - _ZN2at6native29vectorized_elementwise_kernelILi2EZZZNS0_65_GLOBAL__N__cd49fe81_27_ActivationSoftplusKernel_cu_f5210f67_354524softplus_backward_kernelERNS_18TensorIteratorBaseERKN3c106ScalarES8_ENKUlvE_clEvENKUlvE0_clEvEUlffE_St5arrayIPcLm3EEEEviT0_T1_)
        .other          _ZN2at6native29vectorized_elementwise_kernelILi2EZZZNS0_65_GLOBAL__N__cd49fe81_27_ActivationSoftplusKernel_cu_f5210f67_354524softplus_backward_kernelERNS_18TensorIteratorBaseERKN3c106ScalarES8_ENKUlvE_clEvENKUlvE0_clEvEUlffE_St5arrayIPcLm3EEEEviT0_T1_,@"STO_CUDA_ENTRY STV_DEFAULT"
_ZN2at6native29vectorized_elementwise_kernelILi2EZZZNS0_65_GLOBAL__N__cd49fe81_27_ActivationSoftplusKernel_cu_f5210f67_354524softplus_backward_kernelERNS_18TensorIteratorBaseERKN3c106ScalarES8_ENKUlvE_clEvENKUlvE0_clEvEUlffE_St5arrayIPcLm3EEEEviT0_T1_:
.text._ZN2at6native29vectorized_elementwise_kernelILi2EZZZNS0_65_GLOBAL__N__cd49fe81_27_ActivationSoftplusKernel_cu_f5210f67_354524softplus_backward_kernelERNS_18TensorIteratorBaseERKN3c106ScalarES8_ENKUlvE_clEvENKUlvE0_clEvEUlffE_St5arrayIPcLm3EEEEviT0_T1_:
        /* <DEDUP_REMOVED lines=13> */
[----:B------:R-:W0:Y:S03]  /*00d0*/  LDC.64 R2, c[0x0][0x230] ;  /* 0x00008c00ff027b82 */ /* 0x000e260000000a00 */
[----:B------:R-:W2:Y:S04]  /*00e0*/  LDG.E.64 R18, desc[UR4][R24.64] ;  /* 0x0000000418127981 */ /* 0x000ea8000c1e1b00 */
[----:B------:R-:W3:Y:S04]  /*00f0*/  LDG.E.64 R12, desc[UR4][R24.64+0x400] ;  /* 0x00040004180c7981 */ /* 0x000ee8000c1e1b00 */
[----:B------:R-:W4:Y:S04]  /*0100*/  LDG.E.64 R16, desc[UR4][R24.64+0x800] ;  /* 0x0008000418107981 */ /* 0x000f28000c1e1b00 */
[----:B------:R-:W5:Y:S01]  /*0110*/  LDG.E.64 R10, desc[UR4][R24.64+0xc00] ;  /* 0x000c0004180a7981 */ /* 0x000f62000c1e1b00 */
[----:B0-----:R-:W-:-:S04]  /*0120*/  IMAD.WIDE R2, R22, 0x4, R2 ;  /* 0x0000000416027825 */ /* 0x001fc800078e0202 */
[----:B------:R-:W-:-:S05]  /*0130*/  IMAD.WIDE.U32 R20, R15, 0x8, R2 ;  /* 0x000000080f147825 */ /* 0x000fca00078e0002 */
[----:B------:R-:W5:Y:S04]  /*0140*/  LDG.E.64 R8, desc[UR4][R20.64] ;  /* 0x0000000414087981 */ /* 0x000f68000c1e1b00 */
[----:B------:R-:W5:Y:S04]  /*0150*/  LDG.E.64 R4, desc[UR4][R20.64+0x400] ;  /* 0x0004000414047981 */ /* 0x000f68000c1e1b00 */
[----:B------:R-:W5:Y:S04]  /*0160*/  LDG.E.64 R2, desc[UR4][R20.64+0x800] ;  /* 0x0008000414027981 */ /* 0x000f68000c1e1b00 */
[----:B------:R0:W5:Y:S01]  /*0170*/  LDG.E.64 R6, desc[UR4][R20.64+0xc00] ;  /* 0x000c000414067981 */ /* 0x000162000c1e1b00 */
[----:B--2---:R-:W-:-:S05]  /*0180*/  FMUL.FTZ R18, R18, UR6 ;  /* 0x0000000612127c20 */ /* 0x004fca0008410000 */
[----:B------:R-:W-:Y:S01]  /*0190*/  FSETP.GT.FTZ.AND P6, PT, R18, UR7, PT ;  /* 0x0000000712007c0b */ /* 0x000fe2000bfd4000 */
[----:B------:R-:W-:-:S12]  /*01a0*/  FMUL.FTZ R0, R19, UR6 ;  /* 0x0000000613007c20 */ /* 0x000fd80008410000 */
[----:B------:R-:W-:-:S06]  /*01b0*/  @!P6 FMUL.FTZ R19, R18, 1.4426950216293334961 ;  /* 0x3fb8aa3b1213e820 */ /* 0x000fcc0000410000 */
[----:B------:R-:W1:Y:S01]  /*01c0*/  @!P6 MUFU.EX2 R19, R19 ;  /* 0x000000130013e308 */ /* 0x000e620000000800 */
[----:B---3--:R-:W-:Y:S01]  /*01d0*/  FMUL.FTZ R12, R12, UR6 ;  /* 0x000000060c0c7c20 */ /* 0x008fe20008410000 */
[----:B-1----:R-:W-:-:S06]  /*01e0*/  @!P6 FADD.FTZ R14, R19, 1 ;  /* 0x3f800000130ee421 */ /* 0x002fcc0000010000 */
[----:B------:R-:W1:Y:S01]  /*01f0*/  @!P6 MUFU.RCP R14, R14 ;  /* 0x0000000e000ee308 */ /* 0x000e620000001000 */
[----:B------:R-:W-:Y:S01]  /*0200*/  FMUL.FTZ R18, R13, UR6 ;  /* 0x000000060d127c20 */ /* 0x000fe20008410000 */
[----:B----4-:R-:W-:Y:S01]  /*0210*/  FMUL.FTZ R16, R16, UR6 ;  /* 0x0000000610107c20 */ /* 0x010fe20008410000 */
[----:B-----5:R-:W-:Y:S01]  /*0220*/  FMUL.FTZ R10, R10, UR6 ;  /* 0x000000060a0a7c20 */ /* 0x020fe20008410000 */
[----:B------:R-:W-:Y:S01]  /*0230*/  FMUL.FTZ R11, R11, UR6 ;  /* 0x000000060b0b7c20 */ /* 0x000fe20008410000 */
[----:B------:R-:W-:Y:S01]  /*0240*/  @!P6 FMUL.FTZ R19, R8, R19 ;  /* 0x000000130813e220 */ /* 0x000fe20000410000 */
[----:B------:R-:W-:Y:S01]  /*0250*/  FSETP.GT.FTZ.AND P4, PT, R12, UR7, PT ;  /* 0x000000070c007c0b */ /* 0x000fe2000bf94000 */
[----:B------:R-:W-:Y:S01]  /*0260*/  FMUL.FTZ R17, R17, UR6 ;  /* 0x0000000611117c20 */ /* 0x000fe20008410000 */
[----:B------:R-:W-:Y:S02]  /*0270*/  FSETP.GT.FTZ.AND P5, PT, R0, UR7, PT ;  /* 0x0000000700007c0b */ /* 0x000fe4000bfb4000 */
[----:B------:R-:W-:-:S02]  /*0280*/  FSETP.GT.FTZ.AND P3, PT, R18, UR7, PT ;  /* 0x0000000712007c0b */ /* 0x000fc4000bf74000 */
[----:B------:R-:W-:Y:S02]  /*0290*/  FSETP.GT.FTZ.AND P2, PT, R16, UR7, PT ;  /* 0x0000000710007c0b */ /* 0x000fe4000bf54000 */
[----:B------:R-:W-:Y:S01]  /*02a0*/  FSETP.GT.FTZ.AND P0, PT, R10, UR7, PT ;  /* 0x000000070a007c0b */ /* 0x000fe2000bf14000 */
[----:B-1----:R-:W-:Y:S01]  /*02b0*/  @!P6 FMUL.FTZ R8, R19, R14 ;  /* 0x0000000e1308e220 */ /* 0x002fe20000410000 */
[----:B------:R-:W-:Y:S02]  /*02c0*/  FSETP.GT.FTZ.AND P6, PT, R11, UR7, PT ;  /* 0x000000070b007c0b */ /* 0x000fe4000bfd4000 */
[----:B------:R-:W-:Y:S01]  /*02d0*/  FSETP.GT.FTZ.AND P1, PT, R17, UR7, PT ;  /* 0x0000000711007c0b */ /* 0x000fe2000bf34000 */
[----:B------:R-:W-:Y:S02]  /*02e0*/  @!P4 FMUL.FTZ R13, R12, 1.4426950216293334961 ;  /* 0x3fb8aa3b0c0dc820 */ /* 0x000fe40000410000 */
[----:B------:R-:W-:Y:S02]  /*02f0*/  @!P5 FMUL.FTZ R0, R0, 1.4426950216293334961 ;  /* 0x3fb8aa3b0000d820 */ /* 0x000fe40000410000 */
[----:B------:R-:W-:-:S02]  /*0300*/  @!P3 FMUL.FTZ R12, R18, 1.4426950216293334961 ;  /* 0x3fb8aa3b120cb820 */ /* 0x000fc40000410000 */
[----:B0-----:R-:W-:Y:S02]  /*0310*/  @!P2 FMUL.FTZ R21, R16, 1.4426950216293334961 ;  /* 0x3fb8aa3b1015a820 */ /* 0x001fe40000410000 */
[----:B------:R-:W-:Y:S02]  /*0320*/  @!P0 FMUL.FTZ R19, R10, 1.4426950216293334961 ;  /* 0x3fb8aa3b0a138820 */ /* 0x000fe40000410000 */
[----:B------:R-:W-:Y:S02]  /*0330*/  @!P6 FMUL.FTZ R16, R11, 1.4426950216293334961 ;  /* 0x3fb8aa3b0b10e820 */ /* 0x000fe40000410000 */
[----:B------:R-:W0:Y:S01]  /*0340*/  LDC.64 R10, c[0x0][0x228] ;  /* 0x00008a00ff0a7b82 */ /* 0x000e220000000a00 */
[----:B------:R-:W-:Y:S01]  /*0350*/  @!P1 FMUL.FTZ R20, R17, 1.4426950216293334961 ;  /* 0x3fb8aa3b11149820 */ /* 0x000fe20000410000 */
[----:B------:R-:W1:Y:S08]  /*0360*/  @!P5 MUFU.EX2 R0, R0 ;  /* 0x000000000000d308 */ /* 0x000e700000000800 */
[----:B------:R-:W2:Y:S08]  /*0370*/  @!P3 MUFU.EX2 R12, R12 ;  /* 0x0000000c000cb308 */ /* 0x000eb00000000800 */
[----:B------:R-:W3:Y:S08]  /*0380*/  @!P4 MUFU.EX2 R13, R13 ;  /* 0x0000000d000dc308 */ /* 0x000ef00000000800 */
[----:B------:R-:W4:Y:S08]  /*0390*/  @!P2 MUFU.EX2 R21, R21 ;  /* 0x000000150015a308 */ /* 0x000f300000000800 */
[----:B------:R-:W5:Y:S08]  /*03a0*/  @!P1 MUFU.EX2 R20, R20 ;  /* 0x0000001400149308 */ /* 0x000f700000000800 */
[----:B------:R-:W5:Y:S08]  /*03b0*/  @!P0 MUFU.EX2 R19, R19 ;  /* 0x0000001300138308 */ /* 0x000f700000000800 */
[----:B------:R-:W5:Y:S01]  /*03c0*/  @!P6 MUFU.EX2 R16, R16 ;  /* 0x000000100010e308 */ /* 0x000f620000000800 */
[----:B-1----:R-:W-:Y:S01]  /*03d0*/  @!P5 FADD.FTZ R23, R0, 1 ;  /* 0x3f8000000017d421 */ /* 0x002fe20000010000 */
[----:B--2---:R-:W-:Y:S01]  /*03e0*/  @!P3 FADD.FTZ R24, R12, 1 ;  /* 0x3f8000000c18b421 */ /* 0x004fe20000010000 */
[----:B0-----:R-:W-:-:S04]  /*03f0*/  IMAD.WIDE.U32 R10, R22, 0x4, R10 ;  /* 0x00000004160a7825 */ /* 0x001fc800078e000a */
[----:B---3--:R-:W-:Y:S01]  /*0400*/  @!P4 FADD.FTZ R25, R13, 1 ;  /* 0x3f8000000d19c421 */ /* 0x008fe20000010000 */
[----:B----4-:R-:W-:Y:S01]  /*0410*/  @!P2 FADD.FTZ R14, R21, 1 ;  /* 0x3f800000150ea421 */ /* 0x010fe20000010000 */
[----:B-----5:R-:W-:Y:S01]  /*0420*/  @!P1 FADD.FTZ R18, R20, 1 ;  /* 0x3f80000014129421 */ /* 0x020fe20000010000 */
[----:B------:R-:W0:Y:S01]  /*0430*/  @!P5 MUFU.RCP R23, R23 ;  /* 0x000000170017d308 */ /* 0x000e220000001000 */
[----:B------:R-:W-:-:S07]  /*0440*/  @!P0 FADD.FTZ R17, R19, 1 ;  /* 0x3f80000013118421 */ /* 0x000fce0000010000 */
[----:B------:R-:W1:Y:S01]  /*0450*/  @!P3 MUFU.RCP R24, R24 ;  /* 0x000000180018b308 */ /* 0x000e620000001000 */
[----:B------:R-:W-:-:S07]  /*0460*/  @!P6 FADD.FTZ R22, R16, 1 ;  /* 0x3f8000001016e421 */ /* 0x000fce0000010000 */
[----:B------:R-:W2:Y:S01]  /*0470*/  @!P4 MUFU.RCP R25, R25 ;  /* 0x000000190019c308 */ /* 0x000ea20000001000 */
[----:B------:R-:W-:-:S07]  /*0480*/  @!P4 FMUL.FTZ R26, R4, R13 ;  /* 0x0000000d041ac220 */ /* 0x000fce0000410000 */
[----:B------:R-:W3:Y:S08]  /*0490*/  @!P2 MUFU.RCP R14, R14 ;  /* 0x0000000e000ea308 */ /* 0x000ef00000001000 */
[----:B------:R-:W4:Y:S08]  /*04a0*/  @!P1 MUFU.RCP R18, R18 ;  /* 0x0000001200129308 */ /* 0x000f300000001000 */
[----:B------:R-:W5:Y:S08]  /*04b0*/  @!P0 MUFU.RCP R17, R17 ;  /* 0x0000001100118308 */ /* 0x000f700000001000 */
[----:B------:R-:W5:Y:S01]  /*04c0*/  @!P6 MUFU.RCP R22, R22 ;  /* 0x000000160016e308 */ /* 0x000f620000001000 */
[----:B------:R-:W-:Y:S01]  /*04d0*/  @!P5 FMUL.FTZ R0, R9, R0 ;  /* 0x000000000900d220 */ /* 0x000fe20000410000 */
[----:B------:R-:W-:Y:S01]  /*04e0*/  @!P3 FMUL.FTZ R13, R5, R12 ;  /* 0x0000000c050db220 */ /* 0x000fe20000410000 */
[----:B------:R-:W-:-:S04]  /*04f0*/  IMAD.WIDE R10, R15, 0x8, R10 ;  /* 0x000000080f0a7825 */ /* 0x000fc800078e020a */
[----:B------:R-:W-:Y:S01]  /*0500*/  @!P2 FMUL.FTZ R21, R2, R21 ;  /* 0x000000150215a220 */ /* 0x000fe20000410000 */
[----:B0-----:R-:W-:Y:S01]  /*0510*/  @!P5 FMUL.FTZ R9, R0, R23 ;  /* 0x000000170009d220 */ /* 0x001fe20000410000 */
[----:B-1----:R-:W-:Y:S01]  /*0520*/  @!P3 FMUL.FTZ R5, R13, R24 ;  /* 0x000000180d05b220 */ /* 0x002fe20000410000 */
[----:B------:R-:W-:Y:S01]  /*0530*/  @!P1 FMUL.FTZ R13, R3, R20 ;  /* 0x00000014030d9220 */ /* 0x000fe20000410000 */
[----:B------:R-:W-:Y:S01]  /*0540*/  @!P0 FMUL.FTZ R0, R6, R19 ;  /* 0x0000001306008220 */ /* 0x000fe20000410000 */
[----:B------:R-:W-:Y:S01]  /*0550*/  @!P6 FMUL.FTZ R15, R7, R16 ;  /* 0x00000010070fe220 */ /* 0x000fe20000410000 */
[----:B--2---:R-:W-:Y:S01]  /*0560*/  @!P4 FMUL.FTZ R4, R26, R25 ;  /* 0x000000191a04c220 */ /* 0x004fe20000410000 */
[----:B---3--:R-:W-:Y:S01]  /*0570*/  @!P2 FMUL.FTZ R2, R21, R14 ;  /* 0x0000000e1502a220 */ /* 0x008fe20000410000 */
[----:B----4-:R-:W-:Y:S01]  /*0580*/  @!P1 FMUL.FTZ R3, R13, R18 ;  /* 0x000000120d039220 */ /* 0x010fe20000410000 */
[----:B-----5:R-:W-:Y:S01]  /*0590*/  @!P0 FMUL.FTZ R6, R0, R17 ;  /* 0x0000001100068220 */ /* 0x020fe20000410000 */
[----:B------:R-:W-:Y:S01]  /*05a0*/  @!P6 FMUL.FTZ R7, R15, R22 ;  /* 0x000000160f07e220 */ /* 0x000fe20000410000 */
[----:B------:R-:W-:Y:S04]  /*05b0*/  STG.E.64 desc[UR4][R10.64], R8 ;  /* 0x000000080a007986 */ /* 0x000fe8000c101b04 */
[----:B------:R-:W-:Y:S04]  /*05c0*/  STG.E.64 desc[UR4][R10.64+0x400], R4 ;  /* 0x000400040a007986 */ /* 0x000fe8000c101b04 */
[----:B------:R-:W-:Y:S04]  /*05d0*/  STG.E.64 desc[UR4][R10.64+0x800], R2 ;  /* 0x000800020a007986 */ /* 0x000fe8000c101b04 */
[----:B------:R-:W-:Y:S01]  /*05e0*/  STG.E.64 desc[UR4][R10.64+0xc00], R6 ;  /* 0x000c00060a007986 */ /* 0x000fe2000c101b04 */
[----:B------:R-:W-:Y:S05]  /*05f0*/  EXIT ;  /* 0x000000000000794d */ /* 0x000fea0003800000 */
.L_x_2609:
[----:B------:R-:W0:Y:S01]  /*0600*/  S2R R8, SR_TID.X ;  /* 0x0000000000087919 */ /* 0x000e220000002100 */
[----:B------:R-:W-:Y:S01]  /*0610*/  CS2R R4, SRZ ;  /* 0x0000000000047805 */ /* 0x000fe2000001ff00 */
[----:B------:R-:W-:Y:S01]  /*0620*/  HFMA2.MMA R6, -RZ, RZ, 0, 0 ;  /* 0x00000000ff067435 */ /* 0x000fe200000001ff */
[----:B0-----:R-:W-:Y:S02]  /*0630*/  ISETP.GE.AND P0, PT, R8, R10, PT ;  /* 0x0000000a0800720c */ /* 0x001fe40003f06270 */
[----:B------:R-:W-:-:S11]  /*0640*/  MOV R7, R8 ;  /* 0x0000000800077202 */ /* 0x000fd60000000f00 */
[----:B------:R-:W-:Y:S01]  /*0650*/  @!P0 IADD3 R9, R22, R7, RZ ;  /* 0x0000000716098210 */ /* 0x000fe20007ffe0ff */
[----:B------:R-:W0:Y:S01]  /*0660*/  @!P0 LDC.64 R14, c[0x0][0x230] ;  /* 0x00008c00ff0e8b82 */ /* 0x000e220000000a00 */
[----:B------:R-:W-:-:S04]  /*0670*/  @!P0 IADD3 R7, R7, 0x80, RZ ;  /* 0x0000008007078810 */ /* 0x000fc80007ffe0ff */
[----:B------:R-:W-:-:S13]  /*0680*/  ISETP.GE.AND P6, PT, R7, R10, PT ;  /* 0x0000000a0700720c */ /* 0x000fda0003fc6270 */
[----:B------:R-:W-:Y:S01]  /*0690*/  @!P6 IADD3 R27, R22, R7, RZ ;  /* 0x00000007161be210 */ /* 0x000fe20007ffe0ff */
[----:B------:R-:W1:Y:S01]  /*06a0*/  @!P6 LDC.64 R12, c[0x0][0x230] ;  /* 0x00008c00ff0ceb82 */ /* 0x000e620000000a00 */
[----:B------:R-:W-:-:S04]  /*06b0*/  @!P6 IADD3 R7, R7, 0x80, RZ ;  /* 0x000000800707e810 */ /* 0x000fc80007ffe0ff */
[----:B------:R-:W-:Y:S01]  /*06c0*/  ISETP.GE.AND P5, PT, R7, R10, PT ;  /* 0x0000000a0700720c */ /* 0x000fe20003fa6270 */
[----:B------:R-:W-:Y:S01]  /*06d0*/  HFMA2.MMA R24, -RZ, RZ, 0, 0 ;  /* 0x00000000ff187435 */ /* 0x000fe200000001ff */
[----:B0-----:R-:W-:Y:S01]  /*06e0*/  @!P0 IMAD.WIDE.U32 R14, R9, 0x4, R14 ;  /* 0x00000004090e8825 */ /* 0x001fe200078e000e */
[----:B------:R-:W0:Y:S04]  /*06f0*/  @!P6 LDC.64 R16, c[0x0][0x238] ;  /* 0x00008e00ff10eb82 */ /* 0x000e280000000a00 */
[----:B------:R-:W5:Y:S06]  /*0700*/  @!P0 LDG.E R6, desc[UR4][R14.64] ;  /* 0x000000040e068981 */ /* 0x000f6c000c1e1900 */
[----:B------:R-:W-:Y:S01]  /*0710*/  @!P5 IADD3 R3, R22, R7, RZ ;  /* 0x000000071603d210 */ /* 0x000fe20007ffe0ff */
[----:B------:R-:W2:Y:S01]  /*0720*/  @!P5 LDC.64 R20, c[0x0][0x230] ;  /* 0x00008c00ff14db82 */ /* 0x000ea20000000a00 */
[----:B------:R-:W-:-:S04]  /*0730*/  @!P5 IADD3 R7, R7, 0x80, RZ ;  /* 0x000000800707d810 */ /* 0x000fc80007ffe0ff */
[----:B------:R-:W-:Y:S01]  /*0740*/  ISETP.GE.AND P4, PT, R7, R10, PT ;  /* 0x0000000a0700720c */ /* 0x000fe20003f86270 */
[----:B-1----:R-:W-:Y:S02]  /*0750*/  @!P6 IMAD.WIDE.U32 R12, R27, 0x4, R12 ;  /* 0x000000041b0ce825 */ /* 0x002fe400078e000c */
[----:B------:R-:W1:Y:S03]  /*0760*/  @!P5 LDC.64 R28, c[0x0][0x238] ;  /* 0x00008e00ff1cdb82 */ /* 0x000e660000000a00 */
[----:B------:R3:W5:Y:S07]  /*0770*/  @!P6 LDG.E R5, desc[UR4][R12.64] ;  /* 0x000000040c05e981 */ /* 0x00076e000c1e1900 */
[----:B------:R-:W-:Y:S01]  /*0780*/  @!P4 IADD3 R11, R22, R7, RZ ;  /* 0x00000007160bc210 */ /* 0x000fe20007ffe0ff */
[----:B------:R-:W4:Y:S01]  /*0790*/  @!P4 LDC.64 R18, c[0x0][0x238] ;  /* 0x00008e00ff12cb82 */ /* 0x000f220000000a00 */
[----:B------:R-:W-:-:S04]  /*07a0*/  @!P4 IADD3 R7, R7, 0x80, RZ ;  /* 0x000000800707c810 */ /* 0x000fc80007ffe0ff */
[----:B------:R-:W-:-:S13]  /*07b0*/  ISETP.GE.AND P3, PT, R7, R10, PT ;  /* 0x0000000a0700720c */ /* 0x000fda0003f66270 */
[----:B---3--:R-:W3:Y:S01]  /*07c0*/  @!P3 LDC.64 R12, c[0x0][0x238] ;  /* 0x00008e00ff0cbb82 */ /* 0x008ee20000000a00 */
[----:B------:R-:W-:Y:S02]  /*07d0*/  @!P3 IADD3 R23, R22, R7, RZ ;  /* 0x000000071617b210 */ /* 0x000fe40007ffe0ff */
[----:B------:R-:W-:-:S04]  /*07e0*/  @!P3 IADD3 R7, R7, 0x80, RZ ;  /* 0x000000800707b810 */ /* 0x000fc80007ffe0ff */
[----:B------:R-:W-:Y:S01]  /*07f0*/  ISETP.GE.AND P2, PT, R7, R10, PT ;  /* 0x0000000a0700720c */ /* 0x000fe20003f46270 */
[----:B0-----:R-:W-:-:S05]  /*0800*/  @!P6 IMAD.WIDE.U32 R16, R27, 0x4, R16 ;  /* 0x000000041b10e825 */ /* 0x001fca00078e0010 */
[----:B------:R-:W5:Y:S07]  /*0810*/  @!P6 LDG.E R4, desc[UR4][R16.64] ;  /* 0x000000041004e981 */ /* 0x000f6e000c1e1900 */
[----:B------:R-:W-:Y:S01]  /*0820*/  @!P2 IADD3 R25, R22, R7, RZ ;  /* 0x000000071619a210 */ /* 0x000fe20007ffe0ff */
[----:B------:R-:W0:Y:S01]  /*0830*/  @!P2 LDC.64 R14, c[0x0][0x238] ;  /* 0x00008e00ff0eab82 */ /* 0x000e220000000a00 */
[----:B------:R-:W-:Y:S01]  /*0840*/  @!P2 IADD3 R7, R7, 0x80, RZ ;  /* 0x000000800707a810 */ /* 0x000fe20007ffe0ff */
[----:B---3--:R-:W-:-:S03]  /*0850*/  @!P3 IMAD.WIDE.U32 R12, R23, 0x4, R12 ;  /* 0x00000004170cb825 */ /* 0x008fc600078e000c */
[----:B------:R-:W-:Y:S02]  /*0860*/  ISETP.GE.AND P1, PT, R7, R10, PT ;  /* 0x0000000a0700720c */ /* 0x000fe40003f26270 */
[----:B------:R3:W5:Y:S02]  /*0870*/  @!P3 LDG.E R24, desc[UR4][R12.64] ;  /* 0x000000040c18b981 */ /* 0x000764000c1e1900 */
[----:B---3--:R-:W3:Y:S09]  /*0880*/  @!P4 LDC.64 R12, c[0x0][0x230] ;  /* 0x00008c00ff0ccb82 */ /* 0x008ef20000000a00 */
[----:B------:R-:W-:-:S02]  /*0890*/  @!P1 IADD3 R27, R22, R7, RZ ;  /* 0x00000007161b9210 */ /* 0x000fc40007ffe0ff */
[----:B------:R-:W-:Y:S01]  /*08a0*/  @!P1 IADD3 R7, R7, 0x80, RZ ;  /* 0x0000008007079810 */ /* 0x000fe20007ffe0ff */
[C---:B--2---:R-:W-:Y:S01]  /*08b0*/  @!P5 IMAD.WIDE.U32 R20, R3.reuse, 0x4, R20 ;  /* 0x000000040314d825 */ /* 0x044fe200078e0014 */
[----:B------:R-:W2:Y:S03]  /*08c0*/  @!P1 LDC.64 R16, c[0x0][0x238] ;  /* 0x00008e00ff109b82 */ /* 0x000ea60000000a00 */
[----:B-1----:R-:W-:Y:S01]  /*08d0*/  @!P5 IMAD.WIDE.U32 R28, R3, 0x4, R28 ;  /* 0x00000004031cd825 */ /* 0x002fe200078e001c */
[----:B------:R-:W-:Y:S02]  /*08e0*/  ISETP.GE.AND P6, PT, R7, R10, PT ;  /* 0x0000000a0700720c */ /* 0x000fe40003fc6270 */
[----:B------:R-:W-:Y:S01]  /*08f0*/  CS2R R2, SRZ ;  /* 0x0000000000027805 */ /* 0x000fe2000001ff00 */
[----:B----4-:R-:W-:Y:S01]  /*0900*/  @!P4 IMAD.WIDE.U32 R18, R11, 0x4, R18 ;  /* 0x000000040b12c825 */ /* 0x010fe200078e0012 */
[----:B------:R-:W-:-:S04]  /*0910*/  MOV R26, RZ ;  /* 0x000000ff001a7202 */ /* 0x000fc80000000f00 */
[----:B------:R1:W5:Y:S01]  /*0920*/  @!P5 LDG.E R2, desc[UR4][R28.64] ;  /* 0x000000041c02d981 */ /* 0x000362000c1e1900 */
[----:B0-----:R-:W-:-:S03]  /*0930*/  @!P2 IMAD.WIDE.U32 R14, R25, 0x4, R14 ;  /* 0x00000004190ea825 */ /* 0x001fc600078e000e */
[----:B------:R0:W5:Y:S01]  /*0940*/  @!P5 LDG.E R3, desc[UR4][R20.64] ;  /* 0x000000041403d981 */ /* 0x000162000c1e1900 */
[----:B---3--:R-:W-:Y:S01]  /*0950*/  @!P4 IMAD.WIDE.U32 R12, R11, 0x4, R12 ;  /* 0x000000040b0cc825 */ /* 0x008fe200078e000c */
[----:B------:R-:W-:Y:S02]  /*0960*/  HFMA2.MMA R11, -RZ, RZ, 0, 0 ;  /* 0x00000000ff0b7435 */ /* 0x000fe400000001ff */
[----:B------:R3:W5:Y:S01]  /*0970*/  @!P2 LDG.E R26, desc[UR4][R14.64] ;  /* 0x000000040e1aa981 */ /* 0x000762000c1e1900 */
[----:B-1----:R-:W1:Y:S08]  /*0980*/  @!P0 LDC.64 R28, c[0x0][0x238] ;  /* 0x00008e00ff1c8b82 */ /* 0x002e700000000a00 */
[----:B0-----:R-:W0:Y:S01]  /*0990*/  @!P6 LDC.64 R20, c[0x0][0x238] ;  /* 0x00008e00ff14eb82 */ /* 0x001e220000000a00 */
[----:B---3--:R-:W-:Y:S01]  /*09a0*/  @!P6 IADD3 R15, R22, R7, RZ ;  /* 0x00000007160fe210 */ /* 0x008fe20007ffe0ff */
[----:B------:R-:W-:Y:S01]  /*09b0*/  HFMA2.MMA R7, -RZ, RZ, 0, 0 ;  /* 0x00000000ff077435 */ /* 0x000fe200000001ff */
[----:B------:R3:W5:Y:S01]  /*09c0*/  @!P4 LDG.E R11, desc[UR4][R12.64] ;  /* 0x000000040c0bc981 */ /* 0x000762000c1e1900 */
[----:B--2---:R-:W-:Y:S01]  /*09d0*/  @!P1 IMAD.WIDE.U32 R16, R27, 0x4, R16 ;  /* 0x000000041b109825 */ /* 0x004fe200078e0010 */
[----:B------:R-:W-:-:S06]  /*09e0*/  MOV R0, RZ ;  /* 0x000000ff00007202 */ /* 0x000fcc0000000f00 */
[----:B------:R2:W5:Y:S01]  /*09f0*/  @!P4 LDG.E R0, desc[UR4][R18.64] ;  /* 0x000000041200c981 */ /* 0x000562000c1e1900 */
[----:B---3--:R-:W3:Y:S03]  /*0a00*/  @!P2 LDC.64 R12, c[0x0][0x230] ;  /* 0x00008c00ff0cab82 */ /* 0x008ee60000000a00 */
[----:B------:R4:W5:Y:S01]  /*0a10*/  @!P1 LDG.E R7, desc[UR4][R16.64] ;  /* 0x0000000410079981 */ /* 0x000962000c1e1900 */
[----:B-1----:R-:W-:Y:S01]  /*0a20*/  @!P0 IMAD.WIDE.U32 R28, R9, 0x4, R28 ;  /* 0x00000004091c8825 */ /* 0x002fe200078e001c */
[----:B------:R-:W-:Y:S02]  /*0a30*/  MOV R9, RZ ;  /* 0x000000ff00097202 */ /* 0x000fe40000000f00 */
[----:B--2---:R-:W-:-:S04]  /*0a40*/  CS2R R18, SRZ ;  /* 0x0000000000127805 */ /* 0x004fc8000001ff00 */
[----:B------:R3:W5:Y:S01]  /*0a50*/  @!P0 LDG.E R9, desc[UR4][R28.64] ;  /* 0x000000041c098981 */ /* 0x000762000c1e1900 */
[----:B----4-:R-:W1:Y:S01]  /*0a60*/  @!P3 LDC.64 R16, c[0x0][0x230] ;  /* 0x00008c00ff10bb82 */ /* 0x010e620000000a00 */
[----:B0-----:R-:W-:-:S05]  /*0a70*/  @!P6 IMAD.WIDE.U32 R20, R15, 0x4, R20 ;  /* 0x000000040f14e825 */ /* 0x001fca00078e0014 */
[----:B------:R0:W5:Y:S01]  /*0a80*/  @!P6 LDG.E R18, desc[UR4][R20.64] ;  /* 0x000000041412e981 */ /* 0x000162000c1e1900 */
[----:B---3--:R-:W-:Y:S02]  /*0a90*/  @!P2 IMAD.WIDE.U32 R28, R25, 0x4, R12 ;  /* 0x00000004191ca825 */ /* 0x008fe400078e000c */
[----:B------:R-:W2:Y:S01]  /*0aa0*/  @!P1 LDC.64 R12, c[0x0][0x230] ;  /* 0x00008c00ff0c9b82 */ /* 0x000ea20000000a00 */
[----:B------:R-:W-:-:S07]  /*0ab0*/  MOV R14, RZ ;  /* 0x000000ff000e7202 */ /* 0x000fce0000000f00 */
[----:B0-----:R-:W0:Y:S01]  /*0ac0*/  @!P6 LDC.64 R20, c[0x0][0x230] ;  /* 0x00008c00ff14eb82 */ /* 0x001e220000000a00 */
[----:B-1----:R-:W-:Y:S01]  /*0ad0*/  @!P3 IMAD.WIDE.U32 R16, R23, 0x4, R16 ;  /* 0x000000041710b825 */ /* 0x002fe200078e0010 */
[----:B------:R-:W-:Y:S01]  /*0ae0*/  MOV R25, R8 ;  /* 0x0000000800197202 */ /* 0x000fe20000000f00 */
[----:B------:R-:W5:Y:S04]  /*0af0*/  @!P2 LDG.E R19, desc[UR4][R28.64] ;  /* 0x000000041c13a981 */ /* 0x000f68000c1e1900 */
[----:B------:R1:W5:Y:S01]  /*0b00*/  @!P3 LDG.E R14, desc[UR4][R16.64] ;  /* 0x00000004100eb981 */ /* 0x000362000c1e1900 */
[----:B------:R-:W-:Y:S01]  /*0b10*/  HFMA2.MMA R23, -RZ, RZ, 0, 0 ;  /* 0x00000000ff177435 */ /* 0x000fe200000001ff */
[----:B-1----:R-:W1:Y:S01]  /*0b20*/  @!P0 LDC.64 R16, c[0x0][0x228] ;  /* 0x00008a00ff108b82 */ /* 0x002e620000000a00 */
[----:B--2---:R-:W-:Y:S01]  /*0b30*/  @!P1 IMAD.WIDE.U32 R12, R27, 0x4, R12 ;  /* 0x000000041b0c9825 */ /* 0x004fe200078e000c */
[----:B------:R-:W-:-:S03]  /*0b40*/  IADD3 R27, R25, 0x100, RZ ;  /* 0x00000100191b7810 */ /* 0x000fc60007ffe0ff */
[----:B0-----:R-:W-:Y:S01]  /*0b50*/  @!P6 IMAD.WIDE.U32 R20, R15, 0x4, R20 ;  /* 0x000000040f14e825 */ /* 0x001fe200078e0014 */
[----:B------:R-:W-:-:S03]  /*0b60*/  MOV R15, RZ ;  /* 0x000000ff000f7202 */ /* 0x000fc60000000f00 */
[----:B------:R0:W5:Y:S01]  /*0b70*/  @!P1 LDG.E R23, desc[UR4][R12.64] ;  /* 0x000000040c179981 */ /* 0x000162000c1e1900 */
[-C--:B------:R-:W-:Y:S01]  /*0b80*/  ISETP.GE.AND P1, PT, R27, R10.reuse, PT ;  /* 0x0000000a1b00720c */ /* 0x080fe20003f26270 */
[----:B------:R-:W-:Y:S01]  /*0b90*/  BSSY B0, `(.L_x_2610) ;  /* 0x0000014000007945 */ /* 0x000fe20003800000 */
[C---:B------:R-:W-:Y:S02]  /*0ba0*/  IADD3 R27, R25.reuse, 0x180, RZ ;  /* 0x00000180191b7810 */ /* 0x040fe40007ffe0ff */
[C---:B------:R-:W-:Y:S01]  /*0bb0*/  IADD3 R29, R25.reuse, 0x200, RZ ;  /* 0x00000200191d7810 */ /* 0x040fe20007ffe0ff */
[----:B------:R2:W5:Y:S01]  /*0bc0*/  @!P6 LDG.E R15, desc[UR4][R20.64] ;  /* 0x00000004140fe981 */ /* 0x000562000c1e1900 */
[----:B------:R-:W-:Y:S02]  /*0bd0*/  IADD3 R28, R25, 0x280, RZ ;  /* 0x00000280191c7810 */ /* 0x000fe40007ffe0ff */
[-C--:B------:R-:W-:Y:S02]  /*0be0*/  ISETP.GE.AND P2, PT, R27, R10.reuse, PT ;  /* 0x0000000a1b00720c */ /* 0x080fe40003f46270 */
[----:B------:R-:W-:-:S02]  /*0bf0*/  ISETP.GE.AND P3, PT, R29, R10, PT ;  /* 0x0000000a1d00720c */ /* 0x000fc40003f66270 */
[----:B------:R-:W-:Y:S02]  /*0c00*/  ISETP.GE.AND P4, PT, R28, R10, PT ;  /* 0x0000000a1c00720c */ /* 0x000fe40003f86270 */
[C---:B0-----:R-:W-:Y:S02]  /*0c10*/  IADD3 R13, R25.reuse, 0x80, RZ ;  /* 0x00000080190d7810 */ /* 0x041fe40007ffe0ff */
[----:B--2---:R-:W-:Y:S01]  /*0c20*/  IADD3 R21, R25, 0x300, RZ ;  /* 0x0000030019157810 */ /* 0x004fe20007ffe0ff */
[----:B------:R-:W-:Y:S08]  /*0c30*/  @P0 BRA `(.L_x_2611) ;  /* 0x0000000000240947 */ /* 0x000ff00003800000 */
[----:B------:R-:W-:Y:S02]  /*0c40*/  ULDC.64 UR6, c[0x0][0x218] ;  /* 0x0000860000067ab9 */ /* 0x000fe40000000a00 */
[----:B-----5:R-:W-:-:S05]  /*0c50*/  FMUL.FTZ R9, R9, UR6 ;  /* 0x0000000609097c20 */ /* 0x020fca0008410000 */
[----:B------:R-:W-:-:S13]  /*0c60*/  FSETP.GT.FTZ.AND P5, PT, R9, UR7, PT ;  /* 0x0000000709007c0b */ /* 0x000fda000bfb4000 */
[----:B------:R-:W-:-:S06]  /*0c70*/  @!P5 FMUL.FTZ R9, R9, 1.4426950216293334961 ;  /* 0x3fb8aa3b0909d820 */ /* 0x000fcc0000410000 */
[----:B------:R-:W0:Y:S02]  /*0c80*/  @!P5 MUFU.EX2 R9, R9 ;  /* 0x000000090009d308 */ /* 0x000e240000000800 */
[----:B0-----:R-:W-:Y:S01]  /*0c90*/  @!P5 FADD.FTZ R20, R9, 1 ;  /* 0x3f8000000914d421 */ /* 0x001fe20000010000 */
[----:B------:R-:W-:-:S05]  /*0ca0*/  @!P5 FMUL.FTZ R12, R6, R9 ;  /* 0x00000009060cd220 */ /* 0x000fca0000410000 */
[----:B------:R-:W0:Y:S02]  /*0cb0*/  @!P5 MUFU.RCP R27, R20 ;  /* 0x00000014001bd308 */ /* 0x000e240000001000 */
[----:B0-----:R-:W-:-:S07]  /*0cc0*/  @!P5 FMUL.FTZ R6, R12, R27 ;  /* 0x0000001b0c06d220 */ /* 0x001fce0000410000 */
.L_x_2611:
[----:B------:R-:W-:Y:S05]  /*0cd0*/  BSYNC B0 ;  /* 0x0000000000007941 */ /* 0x000fea0003800000 */
.L_x_2610:
[-C--:B------:R-:W-:Y:S01]  /*0ce0*/  ISETP.GE.AND P6, PT, R13, R10.reuse, PT ;  /* 0x0000000a0d00720c */ /* 0x080fe20003fc6270 */
[----:B------:R-:W-:Y:S01]  /*0cf0*/  BSSY B0, `(.L_x_2612) ;  /* 0x000000d000007945 */ /* 0x000fe20003800000 */
[----:B------:R-:W-:Y:S02]  /*0d00*/  ISETP.GE.AND P5, PT, R21, R10, PT ;  /* 0x0000000a1500720c */ /* 0x000fe40003fa6270 */
[----:B------:R-:W-:-:S09]  /*0d10*/  IADD3 R21, R25, 0x380, RZ ;  /* 0x0000038019157810 */ /* 0x000fd20007ffe0ff */
[----:B------:R-:W-:Y:S05]  /*0d20*/  @P6 BRA `(.L_x_2613) ;  /* 0x0000000000246947 */ /* 0x000fea0003800000 */
        /* <DEDUP_REMOVED lines=9> */
.L_x_2613:
[----:B------:R-:W-:Y:S05]  /*0dc0*/  BSYNC B0 ;  /* 0x0000000000007941 */ /* 0x000fea0003800000 */
.L_x_2612:
[----:B-----5:R-:W-:Y:S01]  /*0dd0*/  @!P0 IADD3 R9, R22, R8, RZ ;  /* 0x0000000816098210 */ /* 0x020fe20007ffe0ff */
[----:B------:R-:W-:Y:S01]  /*0de0*/  BSSY B0, `(.L_x_2614) ;  /* 0x000000d000007945 */ /* 0x000fe20003800000 */
[----:B------:R-:W-:-:S03]  /*0df0*/  ISETP.GE.AND P6, PT, R21, R10, PT ;  /* 0x0000000a1500720c */ /* 0x000fc60003fc6270 */
[----:B-1----:R-:W-:Y:S01]  /*0e00*/  @!P0 IMAD.WIDE.U32 R16, R9, 0x4, R16 ;  /* 0x0000000409108825 */ /* 0x002fe200078e0010 */
[----:B------:R-:W-:Y:S09]  /*0e10*/  @P1 BRA `(.L_x_2615) ;  /* 0x0000000000241947 */ /* 0x000ff20003800000 */
[----:B------:R-:W-:Y:S02]  /*0e20*/  ULDC.64 UR6, c[0x0][0x218] ;  /* 0x0000860000067ab9 */ /* 0x000fe40000000a00 */
[----:B------:R-:W-:-:S05]  /*0e30*/  FMUL.FTZ R2, R2, UR6 ;  /* 0x0000000602027c20 */ /* 0x000fca0008410000 */
[----:B------:R-:W-:-:S13]  /*0e40*/  FSETP.GT.FTZ.AND P1, PT, R2, UR7, PT ;  /* 0x0000000702007c0b */ /* 0x000fda000bf34000 */
[----:B------:R-:W-:-:S06]  /*0e50*/  @!P1 FMUL.FTZ R2, R2, 1.4426950216293334961 ;  /* 0x3fb8aa3b02029820 */ /* 0x000fcc0000410000 */
[----:B------:R-:W0:Y:S02]  /*0e60*/  @!P1 MUFU.EX2 R2, R2 ;  /* 0x0000000200029308 */ /* 0x000e240000000800 */
[----:B0-----:R-:W-:Y:S01]  /*0e70*/  @!P1 FADD.FTZ R8, R2, 1 ;  /* 0x3f80000002089421 */ /* 0x001fe20000010000 */
[----:B------:R-:W-:-:S05]  /*0e80*/  @!P1 FMUL.FTZ R4, R3, R2 ;  /* 0x0000000203049220 */ /* 0x000fca0000410000 */
[----:B------:R-:W0:Y:S02]  /*0e90*/  @!P1 MUFU.RCP R9, R8 ;  /* 0x0000000800099308 */ /* 0x000e240000001000 */
[----:B0-----:R-:W-:-:S07]  /*0ea0*/  @!P1 FMUL.FTZ R3, R4, R9 ;  /* 0x0000000904039220 */ /* 0x001fce0000410000 */
.L_x_2615:
[----:B------:R-:W-:Y:S05]  /*0eb0*/  BSYNC B0 ;  /* 0x0000000000007941 */ /* 0x000fea0003800000 */
.L_x_2614:
[----:B------:R-:W-:Y:S04]  /*0ec0*/  BSSY B0, `(.L_x_2616) ;  /* 0x000000b000007945 */ /* 0x000fe80003800000 */
[----:B------:R-:W-:Y:S05]  /*0ed0*/  @P2 BRA `(.L_x_2617) ;  /* 0x0000000000242947 */ /* 0x000fea0003800000 */
        /* <DEDUP_REMOVED lines=9> */
.L_x_2617:
[----:B------:R-:W-:Y:S05]  /*0f70*/  BSYNC B0 ;  /* 0x0000000000007941 */ /* 0x000fea0003800000 */
.L_x_2616:
[----:B------:R-:W-:Y:S04]  /*0f80*/  BSSY B0, `(.L_x_2618) ;  /* 0x000000b000007945 */ /* 0x000fe80003800000 */
[----:B------:R-:W-:Y:S05]  /*0f90*/  @P3 BRA `(.L_x_2619) ;  /* 0x0000000000243947 */ /* 0x000fea0003800000 */
[----:B------:R-:W-:Y:S02]  /*0fa0*/  ULDC.64 UR6, c[0x0][0x218] ;  /* 0x0000860000067ab9 */ /* 0x000fe40000000a00 */
[----:B------:R-:W-:-:S05]  /*0fb0*/  FMUL.FTZ R24, R24, UR6 ;  /* 0x0000000618187c20 */ /* 0x000fca0008410000 */
[----:B------:R-:W-:-:S13]  /*0fc0*/  FSETP.GT.FTZ.AND P1, PT, R24, UR7, PT ;  /* 0x0000000718007c0b */ /* 0x000fda000bf34000 */
[----:B------:R-:W-:-:S04]  /*0fd0*/  @!P1 FMUL.FTZ R0, R24, 1.4426950216293334961 ;  /* 0x3fb8aa3b18009820 */ /* 0x000fc80000410000 */
[----:B------:R-:W0:Y:S02]  /*0fe0*/  @!P1 MUFU.EX2 R9, R0 ;  /* 0x0000000000099308 */ /* 0x000e240000000800 */
[----:B0-----:R-:W-:Y:S01]  /*0ff0*/  @!P1 FADD.FTZ R2, R9, 1 ;  /* 0x3f80000009029421 */ /* 0x001fe20000010000 */
[----:B------:R-:W-:-:S05]  /*1000*/  @!P1 FMUL.FTZ R9, R14, R9 ;  /* 0x000000090e099220 */ /* 0x000fca0000410000 */
[----:B------:R-:W0:Y:S02]  /*1010*/  @!P1 MUFU.RCP R2, R2 ;  /* 0x0000000200029308 */ /* 0x000e240000001000 */
[----:B0-----:R-:W-:-:S07]  /*1020*/  @!P1 FMUL.FTZ R14, R9, R2 ;  /* 0x00000002090e9220 */ /* 0x001fce0000410000 */
.L_x_2619:
[----:B------:R-:W-:Y:S05]  /*1030*/  BSYNC B0 ;  /* 0x0000000000007941 */ /* 0x000fea0003800000 */
.L_x_2618:
        /* <DEDUP_REMOVED lines=11> */
.L_x_2621:
[----:B------:R-:W-:Y:S05]  /*10f0*/  BSYNC B0 ;  /* 0x0000000000007941 */ /* 0x000fea0003800000 */
.L_x_2620:
        /* <DEDUP_REMOVED lines=11> */
.L_x_2623:
[----:B------:R-:W-:Y:S05]  /*11b0*/  BSYNC B0 ;  /* 0x0000000000007941 */ /* 0x000fea0003800000 */
.L_x_2622:
        /* <DEDUP_REMOVED lines=11> */
.L_x_2625:
[----:B------:R-:W-:Y:S05]  /*1270*/  BSYNC B0 ;  /* 0x0000000000007941 */ /* 0x000fea0003800000 */
.L_x_2624:
[----:B------:R-:W-:Y:S01]  /*1280*/  @!P0 MOV R25, R13 ;  /* 0x0000000d00198202 */ /* 0x000fe20000000f00 */
[----:B------:R0:W-:Y:S01]  /*1290*/  @!P0 STG.E desc[UR4][R16.64], R6 ;  /* 0x0000000610008986 */ /* 0x0001e2000c101904 */
        /* <DEDUP_REMOVED lines=9> */
[----:B------:R0:W-:Y:S07]  /*1330*/  STG.E desc[UR4][R6.64], R5 ;  /* 0x0000000506007986 */ /* 0x0001ee000c101904 */
[----:B------:R-:W-:Y:S05]  /*1340*/  @P0 BRA `(.L_x_2629) ;  /* 0x0000000000300947 */ /* 0x000fea0003800000 */
[----:B0-----:R-:W0:Y:S01]  /*1350*/  LDC.64 R4, c[0x0][0x228] ;  /* 0x00008a00ff047b82 */ /* 0x001e220000000a00 */
[----:B------:R-:W-:Y:S02]  /*1360*/  IADD3 R7, R22, R25, RZ ;  /* 0x0000001916077210 */ /* 0x000fe40007ffe0ff */
[----:B------:R-:W-:-:S03]  /*1370*/  IADD3 R25, R25, 0x80, RZ ;  /* 0x0000008019197810 */ /* 0x000fc60007ffe0ff */
[----:B0-----:R-:W-:-:S05]  /*1380*/  IMAD.WIDE.U32 R4, R7, 0x4, R4 ;  /* 0x0000000407047825 */ /* 0x001fca00078e0004 */
[----:B------:R0:W-:Y:S02]  /*1390*/  STG.E desc[UR4][R4.64], R3 ;  /* 0x0000000304007986 */ /* 0x0001e4000c101904 */
.L_x_2628:
[----:B------:R-:W-:-:S13]  /*13a0*/  ISETP.GE.AND P0, PT, R25, R10, PT ;  /* 0x0000000a1900720c */ /* 0x000fda0003f06270 */
[----:B------:R-:W-:Y:S05]  /*13b0*/  @P0 BRA `(.L_x_2630) ;  /* 0x0000000000300947 */ /* 0x000fea0003800000 */
[----:B0-----:R-:W0:Y:S01]  /*13c0*/  LDC.64 R2, c[0x0][0x228] ;  /* 0x00008a00ff027b82 */ /* 0x001e220000000a00 */
[----:B------:R-:W-:Y:S02]  /*13d0*/  IADD3 R5, R22, R25, RZ ;  /* 0x0000001916057210 */ /* 0x000fe40007ffe0ff */
[----:B------:R-:W-:-:S03]  /*13e0*/  IADD3 R25, R25, 0x80, RZ ;  /* 0x0000008019197810 */ /* 0x000fc60007ffe0ff */
[----:B0-----:R-:W-:-:S05]  /*13f0*/  IMAD.WIDE.U32 R2, R5, 0x4, R2 ;  /* 0x0000000405027825 */ /* 0x001fca00078e0002 */
[----:B------:R1:W-:Y:S02]  /*1400*/  STG.E desc[UR4][R2.64], R11 ;  /* 0x0000000b02007986 */ /* 0x0003e4000c101904 */
.L_x_2629:
[----:B------:R-:W-:-:S13]  /*1410*/  ISETP.GE.AND P0, PT, R25, R10, PT ;  /* 0x0000000a1900720c */ /* 0x000fda0003f06270 */
[----:B------:R-:W-:Y:S05]  /*1420*/  @P0 BRA `(.L_x_2631) ;  /* 0x0000000000340947 */ /* 0x000fea0003800000 */
[----:B-1----:R-:W1:Y:S01]  /*1430*/  LDC.64 R2, c[0x0][0x228] ;  /* 0x00008a00ff027b82 */ /* 0x002e620000000a00 */
[----:B0-----:R-:W-:Y:S02]  /*1440*/  IADD3 R5, R22, R25, RZ ;  /* 0x0000001916057210 */ /* 0x001fe40007ffe0ff */
[----:B------:R-:W-:-:S03]  /*1450*/  IADD3 R25, R25, 0x80, RZ ;  /* 0x0000008019197810 */ /* 0x000fc60007ffe0ff */
[----:B-1----:R-:W-:-:S05]  /*1460*/  IMAD.WIDE.U32 R2, R5, 0x4, R2 ;  /* 0x0000000405027825 */ /* 0x002fca00078e0002 */
[----:B------:R1:W-:Y:S02]  /*1470*/  STG.E desc[UR4][R2.64], R14 ;  /* 0x0000000e02007986 */ /* 0x0003e4000c101904 */
.L_x_2630:
[----:B------:R-:W-:-:S13]  /*1480*/  ISETP.GE.AND P0, PT, R25, R10, PT ;  /* 0x0000000a1900720c */ /* 0x000fda0003f06270 */
[----:B------:R-:W-:Y:S05]  /*1490*/  @P0 BREAK B1 ;  /* 0x0000000000010942 */ /* 0x000fea0003800000 */
[----:B------:R-:W-:Y:S05]  /*14a0*/  @P0 BRA `(.L_x_2632) ;  /* 0x0000000000300947 */ /* 0x000fea0003800000 */
[----:B01----:R-:W0:Y:S01]  /*14b0*/  LDC.64 R2, c[0x0][0x228] ;  /* 0x00008a00ff027b82 */ /* 0x003e220000000a00 */
[----:B------:R-:W-:Y:S02]  /*14c0*/  IADD3 R5, R22, R25, RZ ;  /* 0x0000001916057210 */ /* 0x000fe40007ffe0ff */
[----:B------:R-:W-:-:S03]  /*14d0*/  IADD3 R25, R25, 0x80, RZ ;  /* 0x0000008019197810 */ /* 0x000fc60007ffe0ff */
[----:B0-----:R-:W-:-:S05]  /*14e0*/  IMAD.WIDE.U32 R2, R5, 0x4, R2 ;  /* 0x0000000405027825 */ /* 0x001fca00078e0002 */
[----:B------:R2:W-:Y:S02]  /*14f0*/  STG.E desc[UR4][R2.64], R19 ;  /* 0x0000001302007986 */ /* 0x0005e4000c101904 */
.L_x_2631:
[----:B------:R-:W-:Y:S05]  /*1500*/  BSYNC B1 ;  /* 0x0000000000017941 */ /* 0x000fea0003800000 */
.L_x_2627:
[----:B------:R-:W-:-:S13]  /*1510*/  ISETP.GE.AND P0, PT, R25, R10, PT ;  /* 0x0000000a1900720c */ /* 0x000fda0003f06270 */
[----:B-12---:R-:W1:Y:S01]  /*1520*/  @!P0 LDC.64 R2, c[0x0][0x228] ;  /* 0x00008a00ff028b82 */ /* 0x006e620000000a00 */
[----:B0-----:R-:W-:Y:S02]  /*1530*/  @!P0 IADD3 R5, R22, R25, RZ ;  /* 0x0000001916058210 */ /* 0x001fe40007ffe0ff */
[----:B------:R-:W-:-:S03]  /*1540*/  @!P0 IADD3 R25, R25, 0x80, RZ ;  /* 0x0000008019198810 */ /* 0x000fc60007ffe0ff */
[----:B-1----:R-:W-:-:S05]  /*1550*/  @!P0 IMAD.WIDE.U32 R2, R5, 0x4, R2 ;  /* 0x0000000405028825 */ /* 0x002fca00078e0002 */
[----:B------:R2:W-:Y:S02]  /*1560*/  @!P0 STG.E desc[UR4][R2.64], R23 ;  /* 0x0000001702008986 */ /* 0x0005e4000c101904 */
.L_x_2632:
[----:B------:R-:W-:Y:S05]  /*1570*/  BSYNC B0 ;  /* 0x0000000000007941 */ /* 0x000fea0003800000 */
.L_x_2626:
[----:B------:R-:W-:Y:S05]  /*1580*/  WARPSYNC.ALL ;  /* 0x0000000000007948 */ /* 0x000fea0003800000 */
[----:B------:R-:W-:-:S13]  /*1590*/  ISETP.GE.AND P0, PT, R25, R10, PT ;  /* 0x0000000a1900720c */ /* 0x000fda0003f06270 */
[----:B------:R-:W-:Y:S05]  /*15a0*/  @P0 EXIT ;  /* 0x000000000000094d */ /* 0x000fea0003800000 */
[----:B012---:R-:W0:Y:S01]  /*15b0*/  LDC.64 R2, c[0x0][0x228] ;  /* 0x00008a00ff027b82 */ /* 0x007e220000000a00 */
[----:B------:R-:W-:-:S05]  /*15c0*/  IADD3 R25, R22, R25, RZ ;  /* 0x0000001916197210 */ /* 0x000fca0007ffe0ff */
[----:B0-----:R-:W-:-:S05]  /*15d0*/  IMAD.WIDE.U32 R2, R25, 0x4, R2 ;  /* 0x0000000419027825 */ /* 0x001fca00078e0002 */
[----:B------:R-:W-:Y:S01]  /*15e0*/  STG.E desc[UR4][R2.64], R15 ;  /* 0x0000000f02007986 */ /* 0x000fe2000c101904 */
[----:B------:R-:W-:Y:S05]  /*15f0*/  EXIT ;  /* 0x000000000000794d */ /* 0x000fea0003800000 */
.L_x_2633:
        /* <DEDUP_REMOVED lines=16> */
.L_x_7922:


//--------------------- .text._ZN2at6native29vectorized_elementwise_kernelILi4EZZZNS0_65_GLOBAL__N__cd49fe81_27_ActivationSoftplusKernel_cu_f5210f67_354524softplus_backward_kernelERNS_18TensorIteratorBaseERKN3c106ScalarES8_ENKUlvE_clEvENKUlvE0_clEvEUlffE_St5arrayIPcLm3EEEEviT0_T1_ --------------------------
	.section	.text._ZN2at6native29vectorized_elementwise_kernelILi4EZZZNS0_65_GLOBAL__N__cd49fe81_27_ActivationSoftplusKernel_cu_f5210f67_354524softplus_backward_kernelERNS_18TensorIteratorBaseERKN3c106ScalarES8_ENKUlvE_clEvENKUlvE0_clEvEUlffE_St5arrayIPcLm3EEEEviT0_T1_,"ax",@progbits
	.align	128
        .global         _ZN2at6native29vectorized_elementwise_kernelILi4EZZZNS0_65_GLOBAL__N__cd49fe81_27_ActivationSoftplusKernel_cu_f5210f67_354524softplus_backward_kernelERNS_18TensorIteratorBaseERKN3c106ScalarES8_ENKUlvE_clEvENKUlvE0_clEvEUlffE_St5arrayIPcLm3EEEEviT0_T1_
        .type           _ZN2at6native29vectorized_elementwise_kernelILi4EZZZNS0_65_GLOBAL__N__cd49fe81_27_ActivationSoftplusKernel_cu_f5210f67_354524softplus_backward_kernelERNS_18TensorIteratorBaseERKN3c106ScalarES8_ENKUlvE_clEvENKUlvE0_clEvEUlffE_St5arrayIPcLm3EEEEviT0_T1_,@function
        .size           _ZN2at6native29vectorized_elementwise_kernelILi4EZZZNS0_65_GLOBAL__N__cd49fe81_27_ActivationSoftplusKernel_cu_f5210f67_354524softplus_backward_kernelERNS_18TensorIteratorBaseERKN3c106ScalarES8_ENKUlvE_clEvENKUlvE0_clEvEUlffE_St5arrayIPcLm3EEEEviT0_T1_,(.L_x_7923 - _ZN2at6native29vectorized_elementwise_kernelILi4EZZZNS0_65_GLOBAL__N__cd49fe81_27_ActivationSoftplusKernel_cu_f5210f67_354524softplus_backward_kernelERNS_18TensorIteratorBaseERKN3c106ScalarES8_ENKUlvE_clEvENKUlvE0_clEvEUlffE_St5arrayIPcLm3EEEEviT0_T1_)
        .other          _ZN2at6native29vectorized_elementwise_kernelILi4EZZZNS0_65_GLOBAL__N__cd49fe81_27_ActivationSoftplusKernel_cu_f5210f67_354524softplus_backward_kernelERNS_18TensorIteratorBaseERKN3c106ScalarES8_ENKUlvE_clEvENKUlvE0_clEvEUlffE_St5arrayIPcLm3EEEEviT0_T1_,@"STO_CUDA_ENTRY STV_DEFAULT"
_ZN2at6native29vectorized_elementwise_kernelILi4EZZZNS0_65_GLOBAL__N__cd49fe81_27_ActivationSoftplusKernel_cu_f5210f67_354524softplus_backward_kernelERNS_18TensorIteratorBaseERKN3c106ScalarES8_ENKUlvE_clEvENKUlvE0_clEvEUlffE_St5arrayIPcLm3EEEEviT0_T1_:
.text._ZN2at6native29vectorized_elementwise_kernelILi4EZZZNS0_65_GLOBAL__N__cd49fe81_27_ActivationSoftplusKernel_cu_f5210f67_354524softplus_backward_kernelERNS_18TensorIteratorBaseERKN3c106ScalarES8_ENKUlvE_clEvENKUlvE0_clEvEUlffE_St5arrayIPcLm3EEEEviT0_T1_:
        /* <DEDUP_REMOVED lines=14> */
[----:B------:R-:W2:Y:S04]  /*00e0*/  LDG.E.128 R16, desc[UR4][R24.64] ;  /* 0x0000000418107981 */ /* 0x000ea8000c1e1d00 */
[----:B------:R-:W3:Y:S01]  /*00f0*/  LDG.E.128 R12, desc[UR4][R24.64+0x800] ;  /* 0x00080004180c7981 */ /* 0x000ee2000c1e1d00 */
[----:B0-----:R-:W-:-:S04]  /*0100*/  IMAD.WIDE R2, R22, 0x4, R2 ;  /* 0x0000000416027825 */ /* 0x001fc800078e0202 */
[----:B------:R-:W-:-:S05]  /*0110*/  IMAD.WIDE.U32 R20, R0, 0x10, R2 ;  /* 0x0000001000147825 */ /* 0x000fca00078e0002 */
[----:B------:R-:W4:Y:S04]  /*0120*/  LDG.E.128 R8, desc[UR4][R20.64] ;  /* 0x0000000414087981 */ /* 0x000f28000c1e1d00 */
[----:B------:R3:W5:Y:S01]  /*0130*/  LDG.E.128 R4, desc[UR4][R20.64+0x800] ;  /* 0x0008000414047981 */ /* 0x000762000c1e1d00 */
[----:B--2---:R-:W-:Y:S01]  /*0140*/  FMUL.FTZ R16, R16, UR6 ;  /* 0x0000000610107c20 */ /* 0x004fe20008410000 */
[----:B------:R-:W-:Y:S01]  /*0150*/  FMUL.FTZ R17, R17, UR6 ;  /* 0x0000000611117c20 */ /* 0x000fe20008410000 */
[----:B------:R-:W-:Y:S01]  /*0160*/  FMUL.FTZ R18, R18, UR6 ;  /* 0x0000000612127c20 */ /* 0x000fe20008410000 */
[----:B------:R-:W-:Y:S01]  /*0170*/  FMUL.FTZ R19, R19, UR6 ;  /* 0x0000000613137c20 */ /* 0x000fe20008410000 */
[----:B---3--:R-:W-:Y:S01]  /*0180*/  FMUL.FTZ R20, R12, UR6 ;  /* 0x000000060c147c20 */ /* 0x008fe20008410000 */
[----:B------:R-:W-:Y:S01]  /*0190*/  FSETP.GT.FTZ.AND P6, PT, R16, UR7, PT ;  /* 0x0000000710007c0b */ /* 0x000fe2000bfd4000 */
[----:B------:R-:W-:Y:S01]  /*01a0*/  FMUL.FTZ R14, R14, UR6 ;  /* 0x000000060e0e7c20 */ /* 0x000fe20008410000 */
[----:B------:R-:W-:Y:S01]  /*01b0*/  FSETP.GT.FTZ.AND P5, PT, R17, UR7, PT ;  /* 0x0000000711007c0b */ /* 0x000fe2000bfb4000 */
[----:B------:R-:W-:Y:S01]  /*01c0*/  FMUL.FTZ R13, R13, UR6 ;  /* 0x000000060d0d7c20 */ /* 0x000fe20008410000 */
[----:B------:R-:W-:Y:S01]  /*01d0*/  FSETP.GT.FTZ.AND P4, PT, R18, UR7, PT ;  /* 0x0000000712007c0b */ /* 0x000fe2000bf94000 */
[----:B------:R-:W-:Y:S01]  /*01e0*/  FMUL.FTZ R15, R15, UR6 ;  /* 0x000000060f0f7c20 */ /* 0x000fe20008410000 */
[----:B------:R-:W-:-:S02]  /*01f0*/  FSETP.GT.FTZ.AND P3, PT, R19, UR7, PT ;  /* 0x0000000713007c0b */ /* 0x000fc4000bf74000 */
[----:B------:R-:W-:Y:S02]  /*0200*/  FSETP.GT.FTZ.AND P2, PT, R20, UR7, PT ;  /* 0x0000000714007c0b */ /* 0x000fe4000bf54000 */
[----:B------:R-:W-:Y:S02]  /*0210*/  FSETP.GT.FTZ.AND P0, PT, R14, UR7, PT ;  /* 0x000000070e007c0b */ /* 0x000fe4000bf14000 */
[----:B------:R-:W-:Y:S01]  /*0220*/  FSETP.GT.FTZ.AND P1, PT, R13, UR7, PT ;  /* 0x000000070d007c0b */ /* 0x000fe2000bf34000 */
[----:B------:R-:W-:Y:S02]  /*0230*/  @!P6 FMUL.FTZ R3, R16, 1.4426950216293334961 ;  /* 0x3fb8aa3b1003e820 */ /* 0x000fe40000410000 */
[----:B------:R-:W-:Y:S02]  /*0240*/  @!P5 FMUL.FTZ R16, R17, 1.4426950216293334961 ;  /* 0x3fb8aa3b1110d820 */ /* 0x000fe40000410000 */
[----:B------:R-:W-:Y:S02]  /*0250*/  @!P4 FMUL.FTZ R17, R18, 1.4426950216293334961 ;  /* 0x3fb8aa3b1211c820 */ /* 0x000fe40000410000 */
[----:B------:R-:W0:Y:S01]  /*0260*/  @!P6 MUFU.EX2 R3, R3 ;  /* 0x000000030003e308 */ /* 0x000e220000000800 */
[----:B------:R-:W-:Y:S01]  /*0270*/  @!P3 FMUL.FTZ R12, R19, 1.4426950216293334961 ;  /* 0x3fb8aa3b130cb820 */ /* 0x000fe20000410000 */
[----:B------:R-:W-:-:S02]  /*0280*/  @!P2 FMUL.FTZ R21, R20, 1.4426950216293334961 ;  /* 0x3fb8aa3b1415a820 */ /* 0x000fc40000410000 */
[----:B------:R-:W-:Y:S02]  /*0290*/  @!P0 FMUL.FTZ R19, R14, 1.4426950216293334961 ;  /* 0x3fb8aa3b0e138820 */ /* 0x000fe40000410000 */
[----:B------:R-:W-:Y:S02]  /*02a0*/  @!P1 FMUL.FTZ R20, R13, 1.4426950216293334961 ;  /* 0x3fb8aa3b0d149820 */ /* 0x000fe40000410000 */
[----:B------:R-:W1:Y:S08]  /*02b0*/  @!P4 MUFU.EX2 R17, R17 ;  /* 0x000000110011c308 */ /* 0x000e700000000800 */
[----:B------:R-:W2:Y:S01]  /*02c0*/  @!P3 MUFU.EX2 R12, R12 ;  /* 0x0000000c000cb308 */ /* 0x000ea20000000800 */
[----:B0-----:R-:W-:Y:S01]  /*02d0*/  @!P6 FADD.FTZ R2, R3, 1 ;  /* 0x3f8000000302e421 */ /* 0x001fe20000010000 */
[----:B----4-:R-:W-:-:S06]  /*02e0*/  @!P6 FMUL.FTZ R3, R8, R3 ;  /* 0x000000030803e220 */ /* 0x010fcc0000410000 */
[----:B------:R-:W0:Y:S01]  /*02f0*/  @!P6 MUFU.RCP R2, R2 ;  /* 0x000000020002e308 */ /* 0x000e220000001000 */
[----:B-1----:R-:W-:-:S07]  /*0300*/  @!P4 FADD.FTZ R25, R17, 1 ;  /* 0x3f8000001119c421 */ /* 0x002fce0000010000 */
[----:B------:R-:W1:Y:S01]  /*0310*/  @!P5 MUFU.EX2 R16, R16 ;  /* 0x000000100010d308 */ /* 0x000e620000000800 */
[----:B--2---:R-:W-:-:S07]  /*0320*/  @!P3 FADD.FTZ R24, R12, 1 ;  /* 0x3f8000000c18b421 */ /* 0x004fce0000010000 */
[----:B------:R-:W2:Y:S01]  /*0330*/  @!P2 MUFU.EX2 R21, R21 ;  /* 0x000000150015a308 */ /* 0x000ea20000000800 */
[----:B0-----:R-:W-:Y:S01]  /*0340*/  @!P6 FMUL.FTZ R8, R3, R2 ;  /* 0x000000020308e220 */ /* 0x001fe20000410000 */
[----:B------:R-:W-:Y:S01]  /*0350*/  FSETP.GT.FTZ.AND P6, PT, R15, UR7, PT ;  /* 0x000000070f007c0b */ /* 0x000fe2000bfd4000 */
[----:B------:R-:W0:Y:S05]  /*0360*/  LDC.64 R2, c[0x0][0x228] ;  /* 0x00008a00ff027b82 */ /* 0x000e2a0000000a00 */
        /* <DEDUP_REMOVED lines=9> */
[----:B------:R-:W0:Y:S01]  /*0400*/  @!P4 MUFU.RCP R25, R25 ;  /* 0x000000190019c308 */ /* 0x000e220000001000 */
[----:B-1----:R-:W-:Y:S01]  /*0410*/  @!P0 FADD.FTZ R15, R19, 1 ;  /* 0x3f800000130f8421 */ /* 0x002fe20000010000 */
[----:B------:R-:W-:-:S04]  /*0420*/  IMAD.WIDE R2, R0, 0x10, R2 ;  /* 0x0000001000027825 */ /* 0x000fc800078e0202 */
[----:B------:R-:W-:Y:S01]  /*0430*/  @!P4 FMUL.FTZ R0, R10, R17 ;  /* 0x000000110a00c220 */ /* 0x000fe20000410000 */
[----:B------:R-:W-:Y:S01]  /*0440*/  @!P3 FMUL.FTZ R17, R11, R12 ;  /* 0x0000000c0b11b220 */ /* 0x000fe20000410000 */
[----:B-----5:R-:W-:Y:S01]  /*0450*/  @!P0 FMUL.FTZ R12, R6, R19 ;  /* 0x00000013060c8220 */ /* 0x020fe20000410000 */
[----:B------:R-:W1:Y:S01]  /*0460*/  @!P3 MUFU.RCP R24, R24 ;  /* 0x000000180018b308 */ /* 0x000e620000001000 */
[----:B--2---:R-:W-:Y:S01]  /*0470*/  @!P6 FADD.FTZ R22, R14, 1 ;  /* 0x3f8000000e16e421 */ /* 0x004fe20000010000 */
[----:B------:R-:W-:-:S06]  /*0480*/  @!P6 FMUL.FTZ R19, R7, R14 ;  /* 0x0000000e0713e220 */ /* 0x000fcc0000410000 */
[----:B------:R-:W2:Y:S01]  /*0490*/  @!P5 MUFU.RCP R23, R23 ;  /* 0x000000170017d308 */ /* 0x000ea20000001000 */
[----:B0-----:R-:W-:Y:S01]  /*04a0*/  @!P4 FMUL.FTZ R10, R0, R25 ;  /* 0x00000019000ac220 */ /* 0x001fe20000410000 */
[----:B------:R-:W-:-:S06]  /*04b0*/  @!P2 FMUL.FTZ R0, R4, R21 ;  /* 0x000000150400a220 */ /* 0x000fcc0000410000 */
[----:B------:R-:W0:Y:S01]  /*04c0*/  @!P2 MUFU.RCP R13, R13 ;  /* 0x0000000d000da308 */ /* 0x000e220000001000 */
[----:B-1----:R-:W-:Y:S01]  /*04d0*/  @!P3 FMUL.FTZ R11, R17, R24 ;  /* 0x00000018110bb220 */ /* 0x002fe20000410000 */
[----:B------:R-:W-:-:S06]  /*04e0*/  @!P1 FMUL.FTZ R17, R5, R20 ;  /* 0x0000001405119220 */ /* 0x000fcc0000410000 */
[----:B------:R-:W1:Y:S01]  /*04f0*/  @!P1 MUFU.RCP R18, R18 ;  /* 0x0000001200129308 */ /* 0x000e620000001000 */
[----:B--2---:R-:W-:-:S05]  /*0500*/  @!P5 FMUL.FTZ R9, R16, R23 ;  /* 0x000000171009d220 */ /* 0x004fca0000410000 */
[----:B------:R-:W-:Y:S02]  /*0510*/  STG.E.128 desc[UR4][R2.64], R8 ;  /* 0x0000000802007986 */ /* 0x000fe4000c101d04 */
[----:B------:R-:W2:Y:S01]  /*0520*/  @!P0 MUFU.RCP R15, R15 ;  /* 0x0000000f000f8308 */ /* 0x000ea20000001000 */
[----:B0-----:R-:W-:-:S07]  /*0530*/  @!P2 FMUL.FTZ R4, R0, R13 ;  /* 0x0000000d0004a220 */ /* 0x001fce0000410000 */
[----:B------:R-:W0:Y:S01]  /*0540*/  @!P6 MUFU.RCP R22, R22 ;  /* 0x000000160016e308 */ /* 0x000e220000001000 */
[----:B-1----:R-:W-:Y:S01]  /*0550*/  @!P1 FMUL.FTZ R5, R17, R18 ;  /* 0x0000001211059220 */ /* 0x002fe20000410000 */
[----:B--2---:R-:W-:Y:S01]  /*0560*/  @!P0 FMUL.FTZ R6, R12, R15 ;  /* 0x0000000f0c068220 */ /* 0x004fe20000410000 */
[----:B0-----:R-:W-:-:S05]  /*0570*/  @!P6 FMUL.FTZ R7, R19, R22 ;  /* 0x000000161307e220 */ /* 0x001fca0000410000 */
[----:B------:R-:W-:Y:S01]  /*0580*/  STG.E.128 desc[UR4][R2.64+0x800], R4 ;  /* 0x0008000402007986 */ /* 0x000fe2000c101d04 */
[----:B------:R-:W-:Y:S05]  /*0590*/  EXIT ;  /* 0x000000000000794d */ /* 0x000fea0003800000 */
.L_x_2634:
        /* <DEDUP_REMOVED lines=109> */
.L_x_2636:
[----:B------:R-:W-:Y:S05]  /*0c70*/  BSYNC B0 ;  /* 0x0000000000007941 */ /* 0x000fea0003800000 */
.L_x_2635:
        /* <DEDUP_REMOVED lines=14> */
.L_x_2638:
[----:B------:R-:W-:Y:S05]  /*0d60*/  BSYNC B0 ;  /* 0x0000000000007941 */ /* 0x000fea0003800000 */
.L_x_2637:
        /* <DEDUP_REMOVED lines=14> */
.L_x_2640:
[----:B------:R-:W-:Y:S05]  /*0e50*/  BSYNC B0 ;  /* 0x0000000000007941 */ /* 0x000fea0003800000 */
.L_x_2639:
        /* <DEDUP_REMOVED lines=11> */
.L_x_2642:
[----:B------:R-:W-:Y:S05]  /*0f10*/  BSYNC B0 ;  /* 0x0000000000007941 */ /* 0x000fea0003800000 */
.L_x_2641:
        /* <DEDUP_REMOVED lines=11> */
.L_x_2644:
[----:B------:R-:W-:Y:S05]  /*0fd0*/  BSYNC B0 ;  /* 0x0000000000007941 */ /* 0x000fea0003800000 */
.L_x_2643:
        /* <DEDUP_REMOVED lines=11> */
.L_x_2646:
[----:B------:R-:W-:Y:S05]  /*1090*/  BSYNC B0 ;  /* 0x0000000000007941 */ /* 0x000fea0003800000 */
.L_x_2645:
        /* <DEDUP_REMOVED lines=11> */
.L_x_2648:
[----:B------:R-:W-:Y:S05]  /*1150*/  BSYNC B0 ;  /* 0x0000000000007941 */ /* 0x000fea0003800000 */
.L_x_2647:
        /* <DEDUP_REMOVED lines=11> */
.L_x_2650:
[----:B------:R-:W-:Y:S05]  /*1210*/  BSYNC B0 ;  /* 0x0000000000007941 */ /* 0x000fea0003800000 */
.L_x_2649:
        /* <DEDUP_REMOVED lines=18> */
.L_x_2653:
[----:B------:R-:W-:-:S13]  /*1340*/  ISETP.GE.AND P0, PT, R25, R10, PT ;  /* 0x0000000a1900720c */ /* 0x000fda0003f06270 */
[----:B------:R-:W-:Y:S05]  /*1350*/  @P0 BRA `(.L_x_2655) ;  /* 0x0000000000300947 */ /* 0x000fea0003800000 */
[----:B0-----:R-:W0:Y:S01]  /*1360*/  LDC.64 R2, c[0x0][0x228] ;  /* 0x00008a00ff027b82 */ /* 0x001e220000000a00 */
[----:B------:R-:W-:Y:S02]  /*1370*/  IADD3 R5, R22, R25, RZ ;  /* 0x0000001916057210 */ /* 0x000fe40007ffe0ff */
[----:B------:R-:W-:-:S03]  /*1380*/  IADD3 R25, R25, 0x80, RZ ;  /* 0x0000008019197810 */ /* 0x000fc60007ffe0ff */
[----:B0-----:R-:W-:-:S05]  /*1390*/  IMAD.WIDE.U32 R2, R5, 0x4, R2 ;  /* 0x0000000405027825 */ /* 0x001fca00078e0002 */
[----:B------:R1:W-:Y:S02]  /*13a0*/  STG.E desc[UR4][R2.64], R11 ;  /* 0x0000000b02007986 */ /* 0x0003e4000c101904 */
.L_x_2654:
[----:B------:R-:W-:-:S13]  /*13b0*/  ISETP.GE.AND P0, PT, R25, R10, PT ;  /* 0x0000000a1900720c */ /* 0x000fda0003f06270 */
[----:B------:R-:W-:Y:S05]  /*13c0*/  @P0 BRA `(.L_x_2656) ;  /* 0x0000000000340947 */ /* 0x000fea0003800000 */
[----:B-1----:R-:W1:Y:S01]  /*13d0*/  LDC.64 R2, c[0x0][0x228] ;  /* 0x00008a00ff027b82 */ /* 0x002e620000000a00 */
[----:B0-----:R-:W-:Y:S02]  /*13e0*/  IADD3 R5, R22, R25, RZ ;  /* 0x0000001916057210 */ /* 0x001fe40007ffe0ff */
[----:B------:R-:W-:-:S03]  /*13f0*/  IADD3 R25, R25, 0x80, RZ ;  /* 0x0000008019197810 */ /* 0x000fc60007ffe0ff */
[----:B-1----:R-:W-:-:S05]  /*1400*/  IMAD.WIDE.U32 R2, R5, 0x4, R2 ;  /* 0x0000000405027825 */ /* 0x002fca00078e0002 */
[----:B------:R1:W-:Y:S02]  /*1410*/  STG.E desc[UR4][R2.64], R14 ;  /* 0x0000000e02007986 */ /* 0x0003e4000c101904 */
.L_x_2655:
        /* <DEDUP_REMOVED lines=8> */
.L_x_2656:
[----:B------:R-:W-:Y:S05]  /*14a0*/  BSYNC B1 ;  /* 0x0000000000017941 */ /* 0x000fea0003800000 */
.L_x_2652:
[----:B------:R-:W-:-:S13]  /*14b0*/  ISETP.GE.AND P0, PT, R25, R10, PT ;  /* 0x0000000a1900720c */ /* 0x000fda0003f06270 */
[----:B-12---:R-:W1:Y:S01]  /*14c0*/  @!P0 LDC.64 R2, c[0x0][0x228] ;  /* 0x00008a00ff028b82 */ /* 0x006e620000000a00 */
[----:B0-----:R-:W-:Y:S02]  /*14d0*/  @!P0 IADD3 R5, R22, R25, RZ ;  /* 0x0000001916058210 */ /* 0x001fe40007ffe0ff */
[----:B------:R-:W-:-:S03]  /*14e0*/  @!P0 IADD3 R25, R25, 0x80, RZ ;  /* 0x0000008019198810 */ /* 0x000fc60007ffe0ff */
[----:B-1----:R-:W-:-:S05]  /*14f0*/  @!P0 IMAD.WIDE.U32 R2, R5, 0x4, R2 ;  /* 0x0000000405028825 */ /* 0x002fca00078e0002 */
[----:B------:R2:W-:Y:S02]  /*1500*/  @!P0 STG.E desc[UR4][R2.64], R23 ;  /* 0x0000001702008986 */ /* 0x0005e4000c101904 */
.L_x_2657:
[----:B------:R-:W-:Y:S05]  /*1510*/  BSYNC B0 ;  /* 0x0000000000007941 */ /* 0x000fea0003800000 */
.L_x_2651:
        /* <DEDUP_REMOVED lines=8> */
.L_x_2658:
        /* <DEDUP_REMOVED lines=14> */
.L_x_7923:


//--------------------- .text._ZN2at6native29vectorized_elementwise_kernelILi8EZZZNS0_65_GLOBAL__N__cd49fe81_27_ActivationSoftplusKernel_cu_f5210f67_354524softplus_backward_kernelERNS_18TensorIteratorBaseERKN3c106ScalarES8_ENKUlvE_clEvENKUlvE0_clEvEUlffE_St5arrayIPcLm3EEEEviT0_T1_ --------------------------
	.section	.text._ZN2at6native29vectorized_elementwise_kernelILi8EZZZNS0_65_GLOBAL__N__cd49fe81_27_ActivationSoftplusKernel_cu_f5210f67_354524softplus_backward_kernelERNS_18TensorIteratorBaseERKN3c106ScalarES8_ENKUlvE_clEvENKUlvE0_clEvEUlffE_St5arrayIPcLm3EEEEviT0_T1_,"ax",@progbits
	.align	128
        .global         _ZN2at6native29vectorized_elementwise_kernelILi8EZZZNS0_65_GLOBAL__N__cd49fe81_27_ActivationSoftplusKernel_cu_f5210f67_354524softplus_backward_kernelERNS_18TensorIteratorBaseERKN3c106ScalarES8_ENKUlvE_clEvENKUlvE0_clEvEUlffE_St5arrayIPcLm3EEEEviT0_T1_
        .type           _ZN2at6native29vectorized_elementwise_kernelILi8EZZZNS0_65_GLOBAL__N__cd49fe81_27_ActivationSoftplusKernel_cu_f5210f67_354524softplus_backward_kernelERNS_18TensorIteratorBaseERKN3c106ScalarES8_ENKUlvE_clEvENKUlvE0_clEvEUlffE_St5arrayIPcLm3EEEEviT0_T1_,@function
        .size           _ZN2at6native29vectorized_elementwise_kernelILi8EZZZNS0_65_GLOBAL__N__cd49fe81_27_ActivationSoftplusKernel_cu_f5210f67_354524softplus_backward_kernelERNS_18TensorIteratorBaseERKN3c106ScalarES8_ENKUlvE_clEvENKUlvE0_clEvEUlffE_St5arrayIPcLm3EEEEviT0_T1_,(.L_x_7924 - _ZN2at6native29vectorized_elementwise_kernelILi8EZZZNS0_65_GLOBAL__N__cd49fe81_27_ActivationSoftplusKernel_cu_f5210f67_354524softplus_backward_kernelERNS_18TensorIteratorBaseERKN3c106ScalarES8_ENKUlvE_clEvENKUlvE0_clEvEUlffE_St5arrayIPcLm3EEEEviT0_T1_)
        .other          _ZN2at6native29vectorized_elementwise_kernelILi8EZZZNS0_65_GLOBAL__N__cd49fe81_27_ActivationSoftplusKernel_cu_f5210f67_354524softplus_backward_kernelERNS_18TensorIteratorBaseERKN3c106ScalarES8_ENKUlvE_clEvENKUlvE0_clEvEUlffE_St5arrayIPcLm3EEEEviT0_T1_,@"STO_CUDA_ENTRY STV_DEFAULT"
_ZN2at6native29vectorized_elementwise_kernelILi8EZZZNS0_65_GLOBAL__N__cd49fe81_27_ActivationSoftplusKernel_cu_f5210f67_354524softplus_backward_kernelERNS_18TensorIteratorBaseERKN3c106ScalarES8_ENKUlvE_clEvENKUlvE0_clEvEUlffE_St5arrayIPcLm3EEEEviT0_T1_:
.text._ZN2at6native29vectorized_elementwise_kernelILi8EZZZNS0_65_GLOBAL__N__cd49fe81_27_ActivationSoftplusKernel_cu_f5210f67_354524softplus_backward_kernelERNS_18TensorIteratorBaseERKN3c106ScalarES8_ENKUlvE_clEvENKUlvE0_clEvEUlffE_St5arrayIPcLm3EEEEviT0_T1_:
        /* <DEDUP_REMOVED lines=90> */
.L_x_2659:
        /* <DEDUP_REMOVED lines=109> */
.L_x_2661:
[----:B------:R-:W-:Y:S05]  /*0c70*/  BSYNC B0 ;  /* 0x0000000000007941 */ /* 0x000fea0003800000 */
.L_x_2660:
        /* <DEDUP_REMOVED lines=14> */
.L_x_2663:
[----:B------:R-:W-:Y:S05]  /*0d60*/  BSYNC B0 ;  /* 0x0000000000007941 */ /* 0x000fea0003800000 */
.L_x_2662:
        /* <DEDUP_REMOVED lines=14> */
.L_x_2665:
[----:B------:R-:W-:Y:S05]  /*0e50*/  BSYNC B0 ;  /* 0x0000000000007941 */ /* 0x000fea0003800000 */
.L_x_2664:
        /* <DEDUP_REMOVED lines=11> */
.L_x_2667:
[----:B------:R-:W-:Y:S05]  /*0f10*/  BSYNC B0 ;  /* 0x0000000000007941 */ /* 0x000fea0003800000 */
.L_x_2666:
        /* <DEDUP_REMOVED lines=11> */
.L_x_2669:
[----:B------:R-:W-:Y:S05]  /*0fd0*/  BSYNC B0 ;  /* 0x0000000000007941 */ /* 0x000fea0003800000 */
.L_x_2668:
        /* <DEDUP_REMOVED lines=11> */
.L_x_2671:
[----:B------:R-:W-:Y:S05]  /*1090*/  BSYNC B0 ;  /* 0x0000000000007941 */ /* 0x000fea0003800000 */
.L_x_2670:
        /* <DEDUP_REMOVED lines=11> */
.L_x_2673:
[----:B------:R-:W-:Y:S05]  /*1150*/  BSYNC B0 ;  /* 0x0000000000007941 */ /* 0x000fea0003800000 */
.L_x_2672:
        /* <DEDUP_REMOVED lines=11> */
.L_x_2675:
[----:B------:R-:W-:Y:S05]  /*1210*/  BSYNC B0 ;  /* 0x0000000000007941 */ /* 0x000fea0003800000 */
.L_x_2674:
        /* <DEDUP_REMOVED lines=18> */
.L_x_2678:
[----:B------:R-:W-:-:S13]  /*1340*/  ISETP.GE.AND P0, PT, R25, R10, PT ;  /* 0x0000000a1900720c */ /* 0x000fda0003f06270 */
[----:B------:R-:W-:Y:S05]  /*1350*/  @P0 BRA `(.L_x_2680) ;  /* 0x0000000000300947 */ /* 0x000fea0003800000 */
[----:B0-----:R-:W0:Y:S01]  /*1360*/  LDC.64 R2, c[0x0][0x228] ;  /* 0x00008a00ff027b82 */ /* 0x001e220000000a00 */
[----:B------:R-:W-:Y:S02]  /*1370*/  IADD3 R5, R22, R25, RZ ;  /* 0x0000001916057210 */ /* 0x000fe40007ffe0ff */
[----:B------:R-:W-:-:S03]  /*1380*/  IADD3 R25, R25, 0x80, RZ ;  /* 0x0000008019197810 */ /* 0x000fc60007ffe0ff */
[----:B0-----:R-:W-:-:S05]  /*1390*/  IMAD.WIDE.U32 R2, R5, 0x4, R2 ;  /* 0x0000000405027825 */ /* 0x001fca00078e0002 */
[----:B------:R1:W-:Y:S02]  /*13a0*/  STG.E desc[UR4][R2.64], R11 ;  /* 0x0000000b02007986 */ /* 0x0003e4000c101904 */
.L_x_2679:
[----:B------:R-:W-:-:S13]  /*13b0*/  ISETP.GE.AND P0, PT, R25, R10, PT ;  /* 0x0000000a1900720c */ /* 0x000fda0003f06270 */
[----:B------:R-:W-:Y:S05]  /*13c0*/  @P0 BRA `(.L_x_2681) ;  /* 0x0000000000340947 */ /* 0x000fea0003800000 */
[----:B-1----:R-:W1:Y:S01]  /*13d0*/  LDC.64 R2, c[0x0][0x228] ;  /* 0x00008a00ff027b82 */ /* 0x002e620000000a00 */
[----:B0-----:R-:W-:Y:S02]  /*13e0*/  IADD3 R5, R22, R25, RZ ;  /* 0x0000001916057210 */ /* 0x001fe40007ffe0ff */
[----:B------:R-:W-:-:S03]  /*13f0*/  IADD3 R25, R25, 0x80, RZ ;  /* 0x0000008019197810 */ /* 0x000fc60007ffe0ff */
[----:B-1----:R-:W-:-:S05]  /*1400*/  IMAD.WIDE.U32 R2, R5, 0x4, R2 ;  /* 0x0000000405027825 */ /* 0x002fca00078e0002 */
[----:B------:R1:W-:Y:S02]  /*1410*/  STG.E desc[UR4][R2.64], R14 ;  /* 0x0000000e02007986 */ /* 0x0003e4000c101904 */
.L_x_2680:
        /* <DEDUP_REMOVED lines=8> */
.L_x_2681:
[----:B------:R-:W-:Y:S05]  /*14a0*/  BSYNC B1 ;  /* 0x0000000000017941 */ /* 0x000fea0003800000 */
.L_x_2677:
[----:B------:R-:W-:-:S13]  /*14b0*/  ISETP.GE.AND P0, PT, R25, R10, PT ;  /* 0x0000000a1900720c */ /* 0x000fda0003f06270 */
[----:B-12---:R-:W1:Y:S01]  /*14c0*/  @!P0 LDC.64 R2, c[0x0][0x228] ;  /* 0x00008a00ff028b82 */ /* 0x006e620000000a00 */
[----:B0-----:R-:W-:Y:S02]  /*14d0*/  @!P0 IADD3 R5, R22, R25, RZ ;  /* 0x0000001916058210 */ /* 0x001fe40007ffe0ff */
[----:B------:R-:W-:-:S03]  /*14e0*/  @!P0 IADD3 R25, R25, 0x80, RZ ;  /* 0x0000008019198810 */ /* 0x000fc60007ffe0ff */
[----:B-1----:R-:W-:-:S05]  /*14f0*/  @!P0 IMAD.WIDE.U32 R2, R5, 0x4, R2 ;  /* 0x0000000405028825 */ /* 0x002fca00078e0002 */
[----:B------:R2:W-:Y:S02]  /*1500*/  @!P0 STG.E desc[UR4][R2.64], R23 ;  /* 0x0000001702008986 */ /* 0x0005e4000c101904 */
.L_x_2682:
[----:B------:R-:W-:Y:S05]  /*1510*/  BSYNC B0 ;  /* 0x0000000000007941 */ /* 0x000fea0003800000 */
.L_x_2676:
        /* <DEDUP_REMOVED lines=8> */
.L_x_2683:
        /* <DEDUP_REMOVED lines=14> */
.L_x_7924:


//--------------------- .text._ZN2at6native18elementwise_kernelILi128ELi4EZNS0_15gpu_kernel_implIZZZNS0_65_GLOBAL__N__cd49fe81_27_ActivationSoftplusKernel_cu_f5210f67_354524softplus_backward_kernelERNS_18TensorIteratorBaseERKN3c106ScalarES9_ENKUlvE_clEvENKUlvE_clEvEUlddE_EEvS5_RKT_EUliE_EEviT1_ --------------------------
	.section	.text._ZN2at6native18elementwise_kernelILi128ELi4EZNS0_15gpu_kernel_implIZZZNS0_65_GLOBAL__N__cd49fe81_27_ActivationSoftplusKernel_cu_f5210f67_354524softplus_backward_kernelERNS_18TensorIteratorBaseERKN3c106ScalarES9_ENKUlvE_clEvENKUlvE_clEvEUlddE_EEvS5_RKT_EUliE_EEviT1_,"ax",@progbits
	.align	128
        .global         _ZN2at6native18elementwise_kernelILi128ELi4EZNS0_15gpu_kernel_implIZZZNS0_65_GLOBAL__N__cd49fe81_27_ActivationSoftplusKernel_cu_f5210f67_354524softplus_backward_kernelERNS_18TensorIteratorBaseERKN3c106ScalarES9_ENKUlvE_clEvENKUlvE_clEvEUlddE_EEvS5_RKT_EUliE_EEviT1_
        .type           _ZN2at6native18elementwise_kernelILi128ELi4EZNS0_15gpu_kernel_implIZZZNS0_65_GLOBAL__N__cd49fe81_27_ActivationSoftplusKernel_cu_f5210f67_354524softplus_backward_kernelERNS_18TensorIteratorBaseERKN3c106ScalarES9_ENKUlvE_clEvENKUlvE_clEvEUlddE_EEvS5_RKT_EUliE_EEviT1_,@function
        .size           _ZN2at6native18elementwise_kernelILi128ELi4EZNS0_15gpu_kernel_implIZZZNS0_65_GLOBAL__N__cd49fe81_27_ActivationSoftplusKernel_cu_f5210f67_354524softplus_backward_kernelERNS_18TensorIteratorBaseERKN3c106ScalarES9_ENKUlvE_clEvENKUlvE_clEvEUlddE_EEvS5_RKT_EUliE_EEviT1_,(.L_x_7890 - _ZN2at6native18elementwise_kernelILi128ELi4EZNS0_15gpu_kernel_implIZZZNS0_65_GLOBAL__N__cd49fe81_27_ActivationSoftplusKernel_cu_f5210f67_354524softplus_backward_kernelERNS_18TensorIteratorBaseERKN3c106ScalarES9_ENKUlvE_clEvENKUlvE_clEvEUlddE_EEvS5_RKT_EUliE_EEviT1_)
        .other          _ZN2at6native18elementwise_kernelILi128ELi4EZNS0_15gpu_kernel_implIZZZNS0_65_GLOBAL__N__cd49fe81_27_ActivationSoftplusKernel_cu_f5210f67_354524softplus_backward_kernelERNS_18TensorIteratorBaseERKN3c106ScalarES9_ENKUlvE_clEvENKUlvE_clEvEUlddE_EEvS5_RKT_EUliE_EEviT1_,@"STO_CUDA_ENTRY STV_DEFAULT"
_ZN2at6native18elementwise_kernelILi128ELi4EZNS0_15gpu_kernel_implIZZZNS0_65_GLOBAL__N__cd49fe81_27_ActivationSoftplusKernel_cu_f5210f67_354524softplus_backward_kernelERNS_18TensorIteratorBaseERKN3c106ScalarES9_ENKUlvE_clEvENKUlvE_clEvEUlddE_EEvS5_RKT_EUliE_EEviT1_:
.text._ZN2at6native18elementwise_kernelILi128ELi4EZNS0_15gpu_kernel_implIZZZNS0_65_GLOBAL__N__cd49fe81_27_ActivationSoftplusKernel_cu_f5210f67_354524softplus_backward_kernelERNS_18TensorIteratorBaseERKN3c106ScalarES9_ENKUlvE_clEvENKUlvE_clEvEUlddE_EEvS5_RKT_EUliE_EEviT1_:
        /* <DEDUP_REMOVED lines=363> */
.L_x_2686:
        /* <DEDUP_REMOVED lines=19> */
[----:B--2---:R0:W1:Y:S01]  /*17e0*/  I2F.F64.S16 R16, R4 ;  /* 0x0000000400107312 */ /* 0x0040620000101c00 */
[----:B------:R-:W-:Y:S05]  /*17f0*/  BRA `(.L_x_2692) ;  /* 0x0000000c007c7947 */ /* 0x000fea0003800000 */
.L_x_2690:
[----:B------:R-:W2:Y:S02]  /*1800*/  LDG.E.U8 R4, desc[UR36][R4.64] ;  /* 0x0000002404047981 */ /* 0x000ea4000c1e1100 */
[----:B--2---:R0:W1:Y:S01]  /*1810*/  I2F.F64.U16 R16, R4 ;  /* 0x0000000400107312 */ /* 0x0040620000101800 */
[----:B------:R-:W-:Y:S05]  /*1820*/  BRA `(.L_x_2692) ;  /* 0x0000000c00707947 */ /* 0x000fea0003800000 */
.L_x_2689:
[----:B------:R-:W-:-:S13]  /*1830*/  ISETP.NE.AND P0, PT, R3, 0x2, PT ;  /* 0x000000020300780c */ /* 0x000fda0003f05270 */
[----:B------:R-:W-:Y:S05]  /*1840*/  @!P0 BRA `(.L_x_2693) ;  /* 0x0000000000288947 */ /* 0x000fea0003800000 */
[----:B------:R-:W-:-:S13]  /*1850*/  ISETP.NE.AND P0, PT, R3, 0x3, PT ;  /* 0x000000030300780c */ /* 0x000fda0003f05270 */
[----:B------:R-:W-:Y:S05]  /*1860*/  @!P0 BRA `(.L_x_2694) ;  /* 0x0000000000148947 */ /* 0x000fea0003800000 */
[----:B------:R-:W-:-:S13]  /*1870*/  ISETP.NE.AND P0, PT, R3, 0x4, PT ;  /* 0x000000040300780c */ /* 0x000fda0003f05270 */
[----:B------:R-:W-:Y:S05]  /*1880*/  @P0 BRA `(.L_x_2691) ;  /* 0x0000000800fc0947 */ /* 0x000fea0003800000 */
[----:B------:R-:W2:Y:S02]  /*1890*/  LDG.E.64 R16, desc[UR36][R4.64] ;  /* 0x0000002404107981 */ /* 0x000ea4000c1e1b00 */
[----:B--2---:R-:W0:Y:S01]  /*18a0*/  I2F.F64.S64 R16, R16 ;  /* 0x0000001000107312 */ /* 0x004e220000301c00 */
[----:B------:R-:W-:Y:S05]  /*18b0*/  BRA `(.L_x_2692) ;  /* 0x0000000c004c7947 */ /* 0x000fea0003800000 */
.L_x_2694:
[----:B------:R-:W2:Y:S02]  /*18c0*/  LDG.E R4, desc[UR36][R4.64] ;  /* 0x0000002404047981 */ /* 0x000ea4000c1e1900 */
[----:B--2---:R0:W1:Y:S01]  /*18d0*/  I2F.F64 R16, R4 ;  /* 0x0000000400107312 */ /* 0x0040620000201c00 */
[----:B------:R-:W-:Y:S05]  /*18e0*/  BRA `(.L_x_2692) ;  /* 0x0000000c00407947 */ /* 0x000fea0003800000 */
.L_x_2693:
[----:B------:R-:W2:Y:S02]  /*18f0*/  LDG.E.U16 R4, desc[UR36][R4.64] ;  /* 0x0000002404047981 */ /* 0x000ea4000c1e1500 */
[----:B--2---:R0:W1:Y:S01]  /*1900*/  I2F.F64.S16 R16, R4 ;  /* 0x0000000400107312 */ /* 0x0040620000101c00 */
[----:B------:R-:W-:Y:S05]  /*1910*/  BRA `(.L_x_2692) ;  /* 0x0000000c00347947 */ /* 0x000fea0003800000 */
.L_x_2688:
[----:B------:R-:W-:-:S13]  /*1920*/  ISETP.GT.AND P0, PT, R3, 0x6, PT ;  /* 0x000000060300780c */ /* 0x000fda0003f04270 */
[----:B------:R-:W-:Y:S05]  /*1930*/  @P0 BRA `(.L_x_2695) ;  /* 0x0000000000340947 */ /* 0x000fea0003800000 */
[----:B------:R-:W-:-:S13]  /*1940*/  ISETP.NE.AND P0, PT, R3, 0x5, PT ;  /* 0x000000050300780c */ /* 0x000fda0003f05270 */
[----:B------:R-:W-:Y:S05]  /*1950*/  @!P0 BRA `(.L_x_2696) ;  /* 0x0000000000188947 */ /* 0x000fea0003800000 */
[----:B------:R-:W-:-:S13]  /*1960*/  ISETP.NE.AND P0, PT, R3, 0x6, PT ;  /* 0x000000060300780c */ /* 0x000fda0003f05270 */
[----:B------:R-:W-:Y:S05]  /*1970*/  @P0 BRA `(.L_x_2691) ;  /* 0x0000000800c00947 */ /* 0x000fea0003800000 */
[----:B------:R-:W2:Y:S02]  /*1980*/  LDG.E R16, desc[UR36][R4.64] ;  /* 0x0000002404107981 */ /* 0x000ea4000c1e1900 */
[----:B--2---:R-:W-:-:S06]  /*1990*/  FMUL.FTZ R16, R16, 1 ;  /* 0x3f80000010107820 */ /* 0x004fcc0000410000 */
[----:B------:R-:W0:Y:S01]  /*19a0*/  F2F.F64.F32 R16, R16 ;  /* 0x0000001000107310 */ /* 0x000e220000201800 */
[----:B------:R-:W-:Y:S05]  /*19b0*/  BRA `(.L_x_2692) ;  /* 0x0000000c000c7947 */ /* 0x000fea0003800000 */
.L_x_2696:
[----:B------:R-:W2:Y:S02]  /*19c0*/  LDG.E.U16 R0, desc[UR36][R4.64] ;  /* 0x0000002404007981 */ /* 0x000ea4000c1e1500 */
[----:B--2---:R-:W-:-:S05]  /*19d0*/  HADD2.F32 R0, -RZ, R0.H0_H0 ;  /* 0x20000000ff007230 */ /* 0x004fca0000004100 */
[----:B------:R-:W-:-:S04]  /*19e0*/  FMUL.FTZ R0, R0, 1 ;  /* 0x3f80000000007820 */ /* 0x000fc80000410000 */
[----:B------:R0:W1:Y:S01]  /*19f0*/  F2F.F64.F32 R16, R0 ;  /* 0x0000000000107310 */ /* 0x0000620000201800 */
[----:B------:R-:W-:Y:S05]  /*1a00*/  BRA `(.L_x_2692) ;  /* 0x0000000800f87947 */ /* 0x000fea0003800000 */
.L_x_2695:
[----:B------:R-:W-:-:S13]  /*1a10*/  ISETP.NE.AND P0, PT, R3, 0x7, PT ;  /* 0x000000070300780c */ /* 0x000fda0003f05270 */
[----:B------:R-:W-:Y:S05]  /*1a20*/  @!P0 BRA `(.L_x_2697) ;  /* 0x0000000000348947 */ /* 0x000fea0003800000 */
        /* <DEDUP_REMOVED lines=8> */
.L_x_2698:
[----:B------:R-:W2:Y:S02]  /*1ab0*/  LDG.E.U16 R4, desc[UR36][R4.64] ;  /* 0x0000002404047981 */ /* 0x000ea4000c1e1500 */
[----:B--2---:R-:W-:-:S05]  /*1ac0*/  HADD2.F32 R0, -RZ, R4.H0_H0 ;  /* 0x20000004ff007230 */ /* 0x004fca0000004100 */
[----:B------:R-:W-:-:S04]  /*1ad0*/  FMUL.FTZ R0, R0, 1 ;  /* 0x3f80000000007820 */ /* 0x000fc80000410000 */
[----:B------:R0:W1:Y:S01]  /*1ae0*/  F2F.F64.F32 R16, R0 ;  /* 0x0000000000107310 */ /* 0x0000620000201800 */
[----:B------:R-:W-:Y:S05]  /*1af0*/  BRA `(.L_x_2692) ;  /* 0x0000000800bc7947 */ /* 0x000fea0003800000 */
.L_x_2697:
[----:B------:R0:W5:Y:S01]  /*1b00*/  LDG.E.64 R16, desc[UR36][R4.64] ;  /* 0x0000002404107981 */ /* 0x000162000c1e1b00 */
[----:B------:R-:W-:Y:S05]  /*1b10*/  BRA `(.L_x_2692) ;  /* 0x0000000800b47947 */ /* 0x000fea0003800000 */
.L_x_2687:
        /* <DEDUP_REMOVED lines=8> */
[----:B------:R-:W2:Y:S01]  /*1ba0*/  LDG.E.U8 R4, desc[UR36][R4.64] ;  /* 0x0000002404047981 */ /* 0x000ea2000c1e1100 */
[----:B------:R-:W-:Y:S01]  /*1bb0*/  IMAD.MOV.U32 R16, RZ, RZ, RZ ;  /* 0x000000ffff107224 */ /* 0x000fe200078e00ff */
[----:B--2---:R-:W-:-:S04]  /*1bc0*/  ISETP.NE.AND P0, PT, R4, RZ, PT ;  /* 0x000000ff0400720c */ /* 0x004fc80003f05270 */
[----:B------:R-:W-:Y:S01]  /*1bd0*/  FSEL R17, RZ, 1.875, !P0 ;  /* 0x3ff00000ff117808 */ /* 0x000fe20004000000 */
[----:B------:R-:W-:Y:S08]  /*1be0*/  BRA `(.L_x_2692) ;  /* 0x0000000800807947 */ /* 0x000ff00003800000 */
.L_x_2701:
[----:B------:R0:W5:Y:S01]  /*1bf0*/  LDG.E.64 R16, desc[UR36][R4.64] ;  /* 0x0000002404107981 */ /* 0x000162000c1e1b00 */
[----:B------:R-:W-:Y:S05]  /*1c00*/  BRA `(.L_x_2692) ;  /* 0x0000000800787947 */ /* 0x000fea0003800000 */
.L_x_2700:
        /* <DEDUP_REMOVED lines=24> */
[----:B------:R-:W-:-:S05]  /*1d90*/  LOP3.LUT R7, R7, 0x80000000, R0, 0xf8, !PT ;  /* 0x8000000007077812 */ /* 0x000fca00078ef800 */
[----:B------:R-:W-:-:S04]  /*1da0*/  FMUL.FTZ R7, R7, 1 ;  /* 0x3f80000007077820 */ /* 0x000fc80000410000 */
[----:B------:R0:W1:Y:S01]  /*1db0*/  F2F.F64.F32 R16, R7 ;  /* 0x0000000700107310 */ /* 0x0000620000201800 */
[----:B------:R-:W-:Y:S05]  /*1dc0*/  BRA `(.L_x_2692) ;  /* 0x0000000800087947 */ /* 0x000fea0003800000 */
.L_x_2703:
        /* <DEDUP_REMOVED lines=11> */
[----:B------:R-:W-:-:S05]  /*1e80*/  LOP3.LUT R0, R3, 0x80000000, R0, 0xf8, !PT ;  /* 0x8000000003007812 */ /* 0x000fca00078ef800 */
[----:B------:R-:W-:-:S04]  /*1e90*/  FMUL.FTZ R0, R0, 1 ;  /* 0x3f80000000007820 */ /* 0x000fc80000410000 */
[----:B------:R0:W1:Y:S01]  /*1ea0*/  F2F.F64.F32 R16, R0 ;  /* 0x0000000000107310 */ /* 0x0000620000201800 */
[----:B------:R-:W-:Y:S05]  /*1eb0*/  BRA `(.L_x_2692) ;  /* 0x0000000400cc7947 */ /* 0x000fea0003800000 */
.L_x_2702:
[----:B------:R-:W2:Y:S02]  /*1ec0*/  LDG.E.U16 R0, desc[UR36][R4.64] ;  /* 0x0000002404007981 */ /* 0x000ea4000c1e1500 */
[----:B--2---:R-:W-:-:S04]  /*1ed0*/  IMAD.U32 R0, R0, 0x10000, RZ ;  /* 0x0001000000007824 */ /* 0x004fc800078e00ff */
[----:B------:R-:W-:-:S04]  /*1ee0*/  FMUL.FTZ R0, R0, 1 ;  /* 0x3f80000000007820 */ /* 0x000fc80000410000 */
[----:B------:R0:W1:Y:S01]  /*1ef0*/  F2F.F64.F32 R16, R0 ;  /* 0x0000000000107310 */ /* 0x0000620000201800 */
[----:B------:R-:W-:Y:S05]  /*1f00*/  BRA `(.L_x_2692) ;  /* 0x0000000400b87947 */ /* 0x000fea0003800000 */
.L_x_2699:
        /* <DEDUP_REMOVED lines=9> */
[----:B--2---:R0:W1:Y:S01]  /*1fa0*/  I2F.F64.U16 R16, R4 ;  /* 0x0000000400107312 */ /* 0x0040620000101800 */
[----:B------:R-:W-:Y:S05]  /*1fb0*/  BRA `(.L_x_2692) ;  /* 0x00000004008c7947 */ /* 0x000fea0003800000 */
.L_x_2706:
        /* <DEDUP_REMOVED lines=21> */
.L_x_2710:
[----:B------:R-:W-:Y:S05]  /*2110*/  BSYNC B1 ;  /* 0x0000000000017941 */ /* 0x000fea0003800000 */
.L_x_2709:
[----:B------:R-:W-:Y:S01]  /*2120*/  LEA R5, R0, 0x3b800000, 0x17 ;  /* 0x3b80000000057811 */ /* 0x000fe200078eb8ff */
[----:B------:R-:W-:-:S05]  /*2130*/  IMAD.SHL.U32 R0, R3, 0x100000, RZ ;  /* 0x0010000003007824 */ /* 0x000fca00078e00ff */
[----:B------:R-:W-:-:S07]  /*2140*/  LOP3.LUT R0, R5, R0, R6, 0xfe, !PT ;  /* 0x0000000005007212 */ /* 0x000fce00078efe06 */
.L_x_2708:
[----:B------:R-:W-:Y:S05]  /*2150*/  BSYNC B0 ;  /* 0x0000000000007941 */ /* 0x000fea0003800000 */
.L_x_2707:
[----:B------:R-:W-:-:S04]  /*2160*/  FMUL.FTZ R0, R0, 1 ;  /* 0x3f80000000007820 */ /* 0x000fc80000410000 */
[----:B------:R2:W3:Y:S01]  /*2170*/  F2F.F64.F32 R16, R0 ;  /* 0x0000000000107310 */ /* 0x0004e20000201800 */
[----:B------:R-:W-:Y:S05]  /*2180*/  BRA `(.L_x_2692) ;  /* 0x0000000400187947 */ /* 0x000fea0003800000 */
.L_x_2705:
[----:B------:R-:W2:Y:S01]  /*2190*/  LDG.E.U8 R3, desc[UR36][R4.64] ;  /* 0x0000002404037981 */ /* 0x000ea2000c1e1100 */
[----:B------:R-:W-:Y:S01]  /*21a0*/  BSSY B0, `(.L_x_2711) ;  /* 0x0000018000007945 */ /* 0x000fe20003800000 */
[----:B------:R-:W-:Y:S01]  /*21b0*/  HFMA2.MMA R0, -RZ, RZ, 0, 0 ;  /* 0x00000000ff007435 */ /* 0x000fe200000001ff */
        /* <DEDUP_REMOVED lines=18> */
.L_x_2714:
[----:B------:R-:W-:Y:S05]  /*22e0*/  BSYNC B1 ;  /* 0x0000000000017941 */ /* 0x000fea0003800000 */
.L_x_2713:
[----:B------:R-:W-:Y:S01]  /*22f0*/  LEA R5, R0, 0x37800000, 0x17 ;  /* 0x3780000000057811 */ /* 0x000fe200078eb8ff */
[----:B------:R-:W-:-:S05]  /*2300*/  IMAD.SHL.U32 R0, R3, 0x200000, RZ ;  /* 0x0020000003007824 */ /* 0x000fca00078e00ff */
[----:B------:R-:W-:-:S07]  /*2310*/  LOP3.LUT R0, R5, R0, R6, 0xfe, !PT ;  /* 0x0000000005007212 */ /* 0x000fce00078efe06 */
.L_x_2712:
[----:B------:R-:W-:Y:S05]  /*2320*/  BSYNC B0 ;  /* 0x0000000000007941 */ /* 0x000fea0003800000 */
.L_x_2711:
[----:B------:R-:W-:-:S04]  /*2330*/  FMUL.FTZ R0, R0, 1 ;  /* 0x3f80000000007820 */ /* 0x000fc80000410000 */
[----:B------:R4:W0:Y:S01]  /*2340*/  F2F.F64.F32 R16, R0 ;  /* 0x0000000000107310 */ /* 0x0008220000201800 */
[----:B------:R-:W-:Y:S05]  /*2350*/  BRA `(.L_x_2692) ;  /* 0x0000000000a47947 */ /* 0x000fea0003800000 */
.L_x_2704:
        /* <DEDUP_REMOVED lines=14> */
.L_x_2718:
[----:B------:R-:W-:Y:S05]  /*2440*/  BSYNC B0 ;  /* 0x0000000000007941 */ /* 0x000fea0003800000 */
.L_x_2717:
[----:B------:R-:W-:-:S04]  /*2450*/  FMUL.FTZ R0, R0, 1 ;  /* 0x3f80000000007820 */ /* 0x000fc80000410000 */
[----:B------:R0:W1:Y:S01]  /*2460*/  F2F.F64.F32 R16, R0 ;  /* 0x0000000000107310 */ /* 0x0000620000201800 */
[----:B------:R-:W-:Y:S05]  /*2470*/  BRA `(.L_x_2692) ;  /* 0x00000000005c7947 */ /* 0x000fea0003800000 */
.L_x_2691:
        /* <DEDUP_REMOVED lines=16> */
.L_x_2719:
[----:B------:R-:W-:Y:S01]  /*2580*/  CS2R R16, SRZ ;  /* 0x0000000000107805 */ /* 0x000fe2000001ff00 */
[----:B------:R-:W-:Y:S06]  /*2590*/  BRA `(.L_x_2692) ;  /* 0x0000000000147947 */ /* 0x000fec0003800000 */
.L_x_2716:
[----:B------:R-:W2:Y:S02]  /*25a0*/  LDG.E.64 R16, desc[UR36][R4.64] ;  /* 0x0000002404107981 */ /* 0x000ea4000c1e1b00 */
[----:B--2---:R-:W0:Y:S01]  /*25b0*/  I2F.F64.U64 R16, R16 ;  /* 0x0000001000107312 */ /* 0x004e220000301800 */
[----:B------:R-:W-:Y:S05]  /*25c0*/  BRA `(.L_x_2692) ;  /* 0x0000000000087947 */ /* 0x000fea0003800000 */
.L_x_2715:
[----:B------:R-:W2:Y:S02]  /*25d0*/  LDG.E R4, desc[UR36][R4.64] ;  /* 0x0000002404047981 */ /* 0x000ea4000c1e1900 */
[----:B--2---:R0:W1:Y:S02]  /*25e0*/  I2F.F64.U32 R16, R4 ;  /* 0x0000000400107312 */ /* 0x0040640000201800 */
.L_x_2692:
[----:B------:R-:W0:Y:S01]  /*25f0*/  LDC.U8 R3, c[0x0][0x4aa] ;  /* 0x00012a80ff037b82 */ /* 0x000e220000000000 */
[----:B------:R-:W-:Y:S02]  /*2600*/  ULDC.64 UR4, c[0x0][0x488] ;  /* 0x0001220000047ab9 */ /* 0x000fe40000000a00 */
[----:B------:R-:W-:-:S05]  /*2610*/  IADD3 R18, P1, R18, UR4, RZ ;  /* 0x0000000412127c10 */ /* 0x000fca000ff3e0ff */
[----:B------:R-:W-:Y:S01]  /*2620*/  IMAD.X R19, RZ, RZ, UR5, P1 ;  /* 0x00000005ff137e24 */ /* 0x000fe200088e06ff */
[----:B0-2-4-:R-:W-:-:S04]  /*2630*/  PRMT R0, R3, 0x9910, RZ ;  /* 0x0000991003007816 */ /* 0x015fc800000000ff */
        /* <DEDUP_REMOVED lines=11> */
[----:B--2---:R-:W0:Y:S01]  /*26f0*/  I2F.F64.S16 R4, R4 ;  /* 0x0000000400047312 */ /* 0x004e220000101c00 */
[----:B------:R-:W-:Y:S05]  /*2700*/  BRA `(.L_x_2725) ;  /* 0x0000000c007c7947 */ /* 0x000fea0003800000 */
.L_x_2723:
[----:B------:R-:W2:Y:S02]  /*2710*/  LDG.E.U8 R4, desc[UR36][R18.64] ;  /* 0x0000002412047981 */ /* 0x000ea4000c1e1100 */
[----:B--2---:R-:W0:Y:S01]  /*2720*/  I2F.F64.U16 R4, R4 ;  /* 0x0000000400047312 */ /* 0x004e220000101800 */
[----:B------:R-:W-:Y:S05]  /*2730*/  BRA `(.L_x_2725) ;  /* 0x0000000c00707947 */ /* 0x000fea0003800000 */
.L_x_2722:
        /* <DEDUP_REMOVED lines=9> */
.L_x_2727:
[----:B------:R-:W2:Y:S02]  /*27d0*/  LDG.E R4, desc[UR36][R18.64] ;  /* 0x0000002412047981 */ /* 0x000ea4000c1e1900 */
[----:B--2---:R-:W2:Y:S01]  /*27e0*/  I2F.F64 R4, R4 ;  /* 0x0000000400047312 */ /* 0x004ea20000201c00 */
[----:B------:R-:W-:Y:S05]  /*27f0*/  BRA `(.L_x_2725) ;  /* 0x0000000c00407947 */ /* 0x000fea0003800000 */
.L_x_2726:
[----:B------:R-:W2:Y:S02]  /*2800*/  LDG.E.U16 R4, desc[UR36][R18.64] ;  /* 0x0000002412047981 */ /* 0x000ea4000c1e1500 */
[----:B--2---:R-:W4:Y:S01]  /*2810*/  I2F.F64.S16 R4, R4 ;  /* 0x0000000400047312 */ /* 0x004f220000101c00 */
[----:B------:R-:W-:Y:S05]  /*2820*/  BRA `(.L_x_2725) ;  /* 0x0000000c00347947 */ /* 0x000fea0003800000 */
.L_x_2721:
        /* <DEDUP_REMOVED lines=10> */
.L_x_2729:
[----:B------:R-:W2:Y:S02]  /*28d0*/  LDG.E.U16 R0, desc[UR36][R18.64] ;  /* 0x0000002412007981 */ /* 0x000ea4000c1e1500 */
[----:B--2---:R-:W-:-:S05]  /*28e0*/  HADD2.F32 R0, -RZ, R0.H0_H0 ;  /* 0x20000000ff007230 */ /* 0x004fca0000004100 */
[----:B------:R-:W-:-:S04]  /*28f0*/  FMUL.FTZ R0, R0, 1 ;  /* 0x3f80000000007820 */ /* 0x000fc80000410000 */
[----:B------:R0:W2:Y:S01]  /*2900*/  F2F.F64.F32 R4, R0 ;  /* 0x0000000000047310 */ /* 0x0000a20000201800 */
[----:B------:R-:W-:Y:S05]  /*2910*/  BRA `(.L_x_2725) ;  /* 0x0000000800f87947 */ /* 0x000fea0003800000 */
.L_x_2728:
        /* <DEDUP_REMOVED lines=10> */
.L_x_2731:
[----:B------:R-:W2:Y:S02]  /*29c0*/  LDG.E.U16 R18, desc[UR36][R18.64] ;  /* 0x0000002412127981 */ /* 0x000ea4000c1e1500 */
[----:B--2---:R-:W-:-:S05]  /*29d0*/  HADD2.F32 R0, -RZ, R18.H0_H0 ;  /* 0x20000012ff007230 */ /* 0x004fca0000004100 */
[----:B------:R-:W-:-:S04]  /*29e0*/  FMUL.FTZ R0, R0, 1 ;  /* 0x3f80000000007820 */ /* 0x000fc80000410000 */
[----:B------:R0:W2:Y:S01]  /*29f0*/  F2F.F64.F32 R4, R0 ;  /* 0x0000000000047310 */ /* 0x0000a20000201800 */
[----:B------:R-:W-:Y:S05]  /*2a00*/  BRA `(.L_x_2725) ;  /* 0x0000000800bc7947 */ /* 0x000fea0003800000 */
.L_x_2730:
[----:B------:R0:W5:Y:S01]  /*2a10*/  LDG.E.64 R4, desc[UR36][R18.64] ;  /* 0x0000002412047981 */ /* 0x000162000c1e1b00 */
[----:B------:R-:W-:Y:S05]  /*2a20*/  BRA `(.L_x_2725) ;  /* 0x0000000800b47947 */ /* 0x000fea0003800000 */
.L_x_2720:
        /* <DEDUP_REMOVED lines=13> */
.L_x_2734:
[----:B------:R0:W5:Y:S01]  /*2b00*/  LDG.E.64 R4, desc[UR36][R18.64] ;  /* 0x0000002412047981 */ /* 0x000162000c1e1b00 */
[----:B------:R-:W-:Y:S05]  /*2b10*/  BRA `(.L_x_2725) ;  /* 0x0000000800787947 */ /* 0x000fea0003800000 */
.L_x_2733:
        /* <DEDUP_REMOVED lines=24> */
[----:B------:R-:W-:-:S05]  /*2ca0*/  LOP3.LUT R5, R5, 0x80000000, R0, 0xf8, !PT ;  /* 0x8000000005057812 */ /* 0x000fca00078ef800 */
[----:B------:R-:W-:-:S06]  /*2cb0*/  FMUL.FTZ R5, R5, 1 ;  /* 0x3f80000005057820 */ /* 0x000fcc0000410000 */
[----:B------:R-:W0:Y:S01]  /*2cc0*/  F2F.F64.F32 R4, R5 ;  /* 0x0000000500047310 */ /* 0x000e220000201800 */
[----:B------:R-:W-:Y:S05]  /*2cd0*/  BRA `(.L_x_2725) ;  /* 0x0000000800087947 */ /* 0x000fea0003800000 */
.L_x_2736:
[----:B------:R-:W2:Y:S02]  /*2ce0*/  LDG.E.U8 R18, desc[UR36][R18.64] ;  /* 0x0000002412127981 */ /* 0x000ea4000c1e1100 */
[----:B--2---:R-:W-:-:S04]  /*2cf0*/  SHF.L.U32 R0, R18, 0x19, RZ ;  /* 0x0000001912007819 */ /* 0x004fc800000006ff */
        /* <DEDUP_REMOVED lines=11> */
[----:B------:R0:W2:Y:S01]  /*2db0*/  F2F.F64.F32 R4, R0 ;  /* 0x0000000000047310 */ /* 0x0000a20000201800 */
[----:B------:R-:W-:Y:S05]  /*2dc0*/  BRA `(.L_x_2725) ;  /* 0x0000000400cc7947 */ /* 0x000fea0003800000 */
.L_x_2735:
[----:B------:R-:W2:Y:S02]  /*2dd0*/  LDG.E.U16 R0, desc[UR36][R18.64] ;  /* 0x0000002412007981 */ /* 0x000ea4000c1e1500 */
[----:B--2---:R-:W-:-:S04]  /*2de0*/  IMAD.U32 R0, R0, 0x10000, RZ ;  /* 0x0001000000007824 */ /* 0x004fc800078e00ff */
[----:B------:R-:W-:-:S04]  /*2df0*/  FMUL.FTZ R0, R0, 1 ;  /* 0x3f80000000007820 */ /* 0x000fc80000410000 */
[----:B------:R0:W2:Y:S01]  /*2e00*/  F2F.F64.F32 R4, R0 ;  /* 0x0000000000047310 */ /* 0x0000a20000201800 */
[----:B------:R-:W-:Y:S05]  /*2e10*/  BRA `(.L_x_2725) ;  /* 0x0000000400b87947 */ /* 0x000fea0003800000 */
.L_x_2732:
        /* <DEDUP_REMOVED lines=9> */
[----:B--2---:R-:W0:Y:S01]  /*2eb0*/  I2F.F64.U16 R4, R4 ;  /* 0x0000000400047312 */ /* 0x004e220000101800 */
[----:B------:R-:W-:Y:S05]  /*2ec0*/  BRA `(.L_x_2725) ;  /* 0x00000004008c7947 */ /* 0x000fea0003800000 */
.L_x_2739:
        /* <DEDUP_REMOVED lines=21> */
.L_x_2743:
[----:B------:R-:W-:Y:S05]  /*3020*/  BSYNC B1 ;  /* 0x0000000000017941 */ /* 0x000fea0003800000 */
.L_x_2742:
[----:B------:R-:W-:Y:S01]  /*3030*/  LEA R5, R0, 0x3b800000, 0x17 ;  /* 0x3b80000000057811 */ /* 0x000fe200078eb8ff */
[----:B------:R-:W-:-:S05]  /*3040*/  IMAD.SHL.U32 R0, R3, 0x100000, RZ ;  /* 0x0010000003007824 */ /* 0x000fca00078e00ff */
[----:B------:R-:W-:-:S07]  /*3050*/  LOP3.LUT R0, R5, R0, R6, 0xfe, !PT ;  /* 0x0000000005007212 */ /* 0x000fce00078efe06 */
.L_x_2741:
[----:B------:R-:W-:Y:S05]  /*3060*/  BSYNC B0 ;  /* 0x0000000000007941 */ /* 0x000fea0003800000 */
.L_x_2740:
[----:B------:R-:W-:-:S04]  /*3070*/  FMUL.FTZ R0, R0, 1 ;  /* 0x3f80000000007820 */ /* 0x000fc80000410000 */
[----:B------:R0:W2:Y:S01]  /*3080*/  F2F.F64.F32 R4, R0 ;  /* 0x0000000000047310 */ /* 0x0000a20000201800 */
[----:B------:R-:W-:Y:S05]  /*3090*/  BRA `(.L_x_2725) ;  /* 0x0000000400187947 */ /* 0x000fea0003800000 */
.L_x_2738:
        /* <DEDUP_REMOVED lines=21> */
.L_x_2747:
[----:B------:R-:W-:Y:S05]  /*31f0*/  BSYNC B1 ;  /* 0x0000000000017941 */ /* 0x000fea0003800000 */
.L_x_2746:
[----:B------:R-:W-:Y:S01]  /*3200*/  LEA R5, R0, 0x37800000, 0x17 ;  /* 0x3780000000057811 */ /* 0x000fe200078eb8ff */
[----:B------:R-:W-:-:S05]  /*3210*/  IMAD.SHL.U32 R0, R3, 0x200000, RZ ;  /* 0x0020000003007824 */ /* 0x000fca00078e00ff */
[----:B------:R-:W-:-:S07]  /*3220*/  LOP3.LUT R0, R5, R0, R6, 0xfe, !PT ;  /* 0x0000000005007212 */ /* 0x000fce00078efe06 */
.L_x_2745:
[----:B------:R-:W-:Y:S05]  /*3230*/  BSYNC B0 ;  /* 0x0000000000007941 */ /* 0x000fea0003800000 */
.L_x_2744:
[----:B------:R-:W-:-:S04]  /*3240*/  FMUL.FTZ R0, R0, 1 ;  /* 0x3f80000000007820 */ /* 0x000fc80000410000 */
[----:B------:R0:W2:Y:S01]  /*3250*/  F2F.F64.F32 R4, R0 ;  /* 0x0000000000047310 */ /* 0x0000a20000201800 */
[----:B------:R-:W-:Y:S05]  /*3260*/  BRA `(.L_x_2725) ;  /* 0x0000000000a47947 */ /* 0x000fea0003800000 */
.L_x_2737:
        /* <DEDUP_REMOVED lines=14> */
.L_x_2751:
[----:B------:R-:W-:Y:S05]  /*3350*/  BSYNC B0 ;  /* 0x0000000000007941 */ /* 0x000fea0003800000 */
.L_x_2750:
[----:B------:R-:W-:-:S04]  /*3360*/  FMUL.FTZ R0, R0, 1 ;  /* 0x3f80000000007820 */ /* 0x000fc80000410000 */
[----:B------:R0:W2:Y:S01]  /*3370*/  F2F.F64.F32 R4, R0 ;  /* 0x0000000000047310 */ /* 0x0000a20000201800 */
[----:B------:R-:W-:Y:S05]  /*3380*/  BRA `(.L_x_2725) ;  /* 0x00000000005c7947 */ /* 0x000fea0003800000 */
.L_x_2724:
[----:B------:R-:W-:Y:S01]  /*3390*/  MOV R14, 0x0 ;  /* 0x00000000000e7802 */ /* 0x000fe20000000f00 */
[----:B------:R-:W-:Y:S01]  /*33a0*/  ULDC.64 UR4, c[0x4][0x128] ;  /* 0x01004a0000047ab9 */ /* 0x000fe20000000a00 */
[----:B------:R-:W-:Y:S01]  /*33b0*/  ULDC.64 UR6, c[0x4][0x8] ;  /* 0x0100020000067ab9 */ /* 0x000fe20000000a00 */
[----:B------:R-:W-:Y:S01]  /*33c0*/  IMAD.U32 R4, RZ, RZ, UR4 ;  /* 0x00000004ff047e24 */ /* 0x000fe2000f8e00ff */
[----:B------:R-:W-:Y:S01]  /*33d0*/  HFMA2.MMA R8, -RZ, RZ, 0, 4.64916229248046875e-06 ;  /* 0x0000004eff087435 */ /* 0x000fe200000001ff */
        /* <DEDUP_REMOVED lines=8> */
[----:B------:R-:W-:-:S07]  /*3460*/  IMAD.MOV.U32 R13, RZ, RZ, RZ ;  /* 0x000000ffff0d7224 */ /* 0x000fce00078e00ff */
[----:B------:R-:W-:-:S07]  /*3470*/  LEPC R20, `(.L_x_2752) ;  /* 0x000000001014794e */ /* 0x000fce0000000000 */
[----:B01-3-5:R-:W-:Y:S05]  /*3480*/  CALL.ABS.NOINC R14 ;  /* 0x000000000e007343 */ /* 0x02bfea0003c00000 */
.L_x_2752:
[----:B------:R-:W-:Y:S01]  /*3490*/  CS2R R4, SRZ ;  /* 0x0000000000047805 */ /* 0x000fe2000001ff00 */
[----:B------:R-:W-:Y:S06]  /*34a0*/  BRA `(.L_x_2725) ;  /* 0x0000000000147947 */ /* 0x000fec0003800000 */
.L_x_2749:
[----:B------:R-:W2:Y:S02]  /*34b0*/  LDG.E.64 R4, desc[UR36][R18.64] ;  /* 0x0000002412047981 */ /* 0x000ea4000c1e1b00 */
[----:B--2---:R-:W0:Y:S01]  /*34c0*/  I2F.F64.U64 R4, R4 ;  /* 0x0000000400047312 */ /* 0x004e220000301800 */
[----:B------:R-:W-:Y:S05]  /*34d0*/  BRA `(.L_x_2725) ;  /* 0x0000000000087947 */ /* 0x000fea0003800000 */
.L_x_2748:
[----:B------:R-:W2:Y:S02]  /*34e0*/  LDG.E R4, desc[UR36][R18.64] ;  /* 0x0000002412047981 */ /* 0x000ea4000c1e1900 */
[----:B--2---:R-:W0:Y:S02]  /*34f0*/  I2F.F64.U32 R4, R4 ;  /* 0x0000000400047312 */ /* 0x004e240000201800 */
.L_x_2725:
[----:B------:R-:W-:Y:S01]  /*3500*/  ULDC.64 UR4, c[0x0][0x490] ;  /* 0x0001240000047ab9 */ /* 0x000fe20000000a00 */
[----:B------:R-:W-:Y:S01]  /*3510*/  IMAD.MOV.U32 R6, RZ, RZ, 0x652b82fe ;  /* 0x652b82feff067424 */ /* 0x000fe200078e00ff */
[----:B0-2-45:R-:W-:Y:S01]  /*3520*/  DMUL R4, R4, UR4 ;  /* 0x0000000404047c28 */ /* 0x035fe20008000000 */
[----:B------:R-:W-:Y:S01]  /*3530*/  IMAD.MOV.U32 R7, RZ, RZ, 0x3ff71547 ;  /* 0x3ff71547ff077424 */ /* 0x000fe200078e00ff */
[----:B------:R-:W-:Y:S01]  /*3540*/  UMOV UR4, 0xfefa39ef ;  /* 0xfefa39ef00047882 */ /* 0x000fe20000000000 */
[----:B------:R-:W-:Y:S01]  /*3550*/  UMOV UR5, 0x3fe62e42 ;  /* 0x3fe62e4200057882 */ /* 0x000fe20000000000 */
[----:B------:R-:W-:Y:S04]  /*3560*/  BSSY B0, `(.L_x_2753) ;  /* 0x0000037000007945 */ /* 0x000fe80003800000 */
[----:B------:R-:W-:-:S02]  /*3570*/  DFMA R6, R4, R6, 6.75539944105574400000e+15 ;  /* 0x433800000406742b */ /* 0x000fc40000000006 */
[----:B------:R-:W-:-:S06]  /*3580*/  FSETP.GEU.FTZ.AND P0, PT, |R5|, 4.1917929649353027344, PT ;  /* 0x4086232b0500780b */ /* 0x000fcc0003f1e200 */
[----:B------:R-:W-:-:S08]  /*3590*/  DADD R8, R6, -6.75539944105574400000e+15 ;  /* 0xc338000006087429 */ /* 0x000fd00000000000 */
[----:B------:R-:W-:Y:S01]  /*35a0*/  DFMA R10, R8, -UR4, R4 ;  /* 0x80000004080a7c2b */ /* 0x000fe20008000004 */
[----:B------:R-:W-:Y:S01]  /*35b0*/  UMOV UR4, 0x3b39803f ;  /* 0x3b39803f00047882 */ /* 0x000fe20000000000 */
[----:B------:R-:W-:-:S06]  /*35c0*/  UMOV UR5, 0x3c7abc9e ;  /* 0x3c7abc9e00057882 */ /* 0x000fcc0000000000 */
[----:B------:R-:W-:Y:S01]  /*35d0*/  DFMA R8, R8, -UR4, R10 ;  /* 0x8000000408087c2b */ /* 0x000fe2000800000a */
[----:B------:R-:W-:Y:S01]  /*35e0*/  UMOV UR4, 0x69ce2bdf ;  /* 0x69ce2bdf00047882 */ /* 0x000fe20000000000 */
[----:B------:R-:W-:Y:S01]  /*35f0*/  IMAD.MOV.U32 R10, RZ, RZ, -0x35dec16 ;  /* 0xfca213eaff0a7424 */ /* 0x000fe200078e00ff */
[----:B------:R-:W-:Y:S01]  /*3600*/  UMOV UR5, 0x3e5ade15 ;  /* 0x3e5ade1500057882 */ /* 0x000fe20000000000 */
[----:B------:R-:W-:-:S06]  /*3610*/  IMAD.MOV.U32 R11, RZ, RZ, 0x3e928af3 ;  /* 0x3e928af3ff0b7424 */ /* 0x000fcc00078e00ff */
[----:B------:R-:W-:Y:S01]  /*3620*/  DFMA R10, R8, UR4, R10 ;  /* 0x00000004080a7c2b */ /* 0x000fe2000800000a */
[----:B------:R-:W-:Y:S01]  /*3630*/  UMOV UR4, 0x62401315 ;  /* 0x6240131500047882 */ /* 0x000fe20000000000 */
[----:B------:R-:W-:-:S06]  /*3640*/  UMOV UR5, 0x3ec71dee ;  /* 0x3ec71dee00057882 */ /* 0x000fcc0000000000 */
[----:B------:R-:W-:Y:S01]  /*3650*/  DFMA R10, R8, R10, UR4 ;  /* 0x00000004080a7e2b */ /* 0x000fe2000800000a */
        /* <DEDUP_REMOVED lines=20> */
[----:B------:R-:W-:-:S08]  /*37a0*/  DFMA R10, R8, R10, UR4 ;  /* 0x00000004080a7e2b */ /* 0x000fd0000800000a */
[----:B------:R-:W-:-:S08]  /*37b0*/  DFMA R10, R8, R10, 1 ;  /* 0x3ff00000080a742b */ /* 0x000fd0000000000a */
[----:B------:R-:W-:-:S10]  /*37c0*/  DFMA R10, R8, R10, 1 ;  /* 0x3ff00000080a742b */ /* 0x000fd4000000000a */
[----:B------:R-:W-:Y:S02]  /*37d0*/  IMAD R9, R6, 0x100000, R11 ;  /* 0x0010000006097824 */ /* 0x000fe400078e020b */
[----:B------:R-:W-:Y:S01]  /*37e0*/  IMAD.MOV.U32 R8, RZ, RZ, R10 ;  /* 0x000000ffff087224 */ /* 0x000fe200078e000a */
[----:B------:R-:W-:Y:S06]  /*37f0*/  @!P0 BRA `(.L_x_2754) ;  /* 0x0000000000348947 */ /* 0x000fec0003800000 */
[----:B------:R-:W-:Y:S01]  /*3800*/  FSETP.GEU.FTZ.AND P0, PT, |R5|, 4.2275390625, PT ;  /* 0x408748000500780b */ /* 0x000fe20003f1e200 */
[C---:B------:R-:W-:Y:S02]  /*3810*/  DADD R8, R4.reuse, +INF ;  /* 0x7ff0000004087429 */ /* 0x040fe40000000000 */
[----:B------:R-:W-:-:S08]  /*3820*/  DSETP.GEU.AND P1, PT, R4, RZ, PT ;  /* 0x000000ff0400722a */ /* 0x000fd00003f2e000 */
[----:B------:R-:W-:Y:S02]  /*3830*/  FSEL R8, R8, RZ, P1 ;  /* 0x000000ff08087208 */ /* 0x000fe40000800000 */
[----:B------:R-:W-:Y:S02]  /*3840*/  @!P0 LEA.HI R0, R6, R6, RZ, 0x1 ;  /* 0x0000000606008211 */ /* 0x000fe400078f08ff */
[----:B------:R-:W-:Y:S02]  /*3850*/  FSEL R9, R9, RZ, P1 ;  /* 0x000000ff09097208 */ /* 0x000fe40000800000 */
[----:B------:R-:W-:-:S05]  /*3860*/  @!P0 SHF.R.S32.HI R7, RZ, 0x1, R0 ;  /* 0x00000001ff078819 */ /* 0x000fca0000011400 */
[----:B------:R-:W-:Y:S02]  /*3870*/  @!P0 IMAD.IADD R6, R6, 0x1, -R7 ;  /* 0x0000000106068824 */ /* 0x000fe400078e0a07 */
[----:B------:R-:W-:-:S03]  /*3880*/  @!P0 IMAD R7, R7, 0x100000, R11 ;  /* 0x0010000007078824 */ /* 0x000fc600078e020b */
[----:B------:R-:W-:Y:S01]  /*3890*/  @!P0 LEA R11, R6, 0x3ff00000, 0x14 ;  /* 0x3ff00000060b8811 */ /* 0x000fe200078ea0ff */
[----:B------:R-:W-:Y:S02]  /*38a0*/  @!P0 IMAD.MOV.U32 R6, RZ, RZ, R10 ;  /* 0x000000ffff068224 */ /* 0x000fe400078e000a */
[----:B------:R-:W-:-:S06]  /*38b0*/  @!P0 IMAD.MOV.U32 R10, RZ, RZ, RZ ;  /* 0x000000ffff0a8224 */ /* 0x000fcc00078e00ff */
[----:B------:R-:W-:-:S11]  /*38c0*/  @!P0 DMUL R8, R6, R10 ;  /* 0x0000000a06088228 */ /* 0x000fd60000000000 */
.L_x_2754:
[----:B------:R-:W-:Y:S05]  /*38d0*/  BSYNC B0 ;  /* 0x0000000000007941 */ /* 0x000fea0003800000 */
.L_x_2753:
[----:B------:R-:W-:Y:S01]  /*38e0*/  ULDC.64 UR4, c[0x0][0x498] ;  /* 0x0001260000047ab9 */ /* 0x000fe20000000a00 */
[----:B------:R-:W-:Y:S01]  /*38f0*/  BSSY B0, `(.L_x_2755) ;  /* 0x0000019000007945 */ /* 0x000fe20003800000 */
[----:B------:R-:W-:-:S14]  /*3900*/  DSETP.GT.AND P0, PT, R4, UR4, PT ;  /* 0x0000000404007e2a */ /* 0x000fdc000bf04000 */
[----:B------:R-:W-:Y:S05]  /*3910*/  @P0 BRA `(.L_x_2756) ;  /* 0x0000000000580947 */ /* 0x000fea0003800000 */
[----:B------:R-:W-:Y:S01]  /*3920*/  DADD R4, R8, 1 ;  /* 0x3ff0000008047429 */ /* 0x000fe20000000000 */
[----:B------:R-:W-:Y:S01]  /*3930*/  IMAD.MOV.U32 R6, RZ, RZ, 0x1 ;  /* 0x00000001ff067424 */ /* 0x000fe200078e00ff */
[----:B-1-3--:R-:W-:Y:S01]  /*3940*/  DMUL R12, R16, R8 ;  /* 0x00000008100c7228 */ /* 0x00afe20000000000 */
[----:B------:R-:W-:Y:S03]  /*3950*/  BSSY B1, `(.L_x_2756) ;  /* 0x0000012000017945 */ /* 0x000fe60003800000 */
[----:B------:R-:W0:Y:S06]  /*3960*/  MUFU.RCP64H R7, R5 ;  /* 0x0000000500077308 */ /* 0x000e2c0000001800 */
[----:B------:R-:W-:Y:S01]  /*3970*/  FSETP.GEU.AND P1, PT, |R13|, 6.5827683646048100446e-37, PT ;  /* 0x036000000d00780b */ /* 0x000fe20003f2e200 */
[----:B0-----:R-:W-:-:S08]  /*3980*/  DFMA R10, -R4, R6, 1 ;  /* 0x3ff00000040a742b */ /* 0x001fd00000000106 */
[----:B------:R-:W-:-:S08]  /*3990*/  DFMA R10, R10, R10, R10 ;  /* 0x0000000a0a0a722b */ /* 0x000fd0000000000a */
[----:B------:R-:W-:-:S08]  /*39a0*/  DFMA R10, R6, R10, R6 ;  /* 0x0000000a060a722b */ /* 0x000fd00000000006 */
[----:B------:R-:W-:-:S08]  /*39b0*/  DFMA R6, -R4, R10, 1 ;  /* 0x3ff000000406742b */ /* 0x000fd0000000010a */
[----:B------:R-:W-:-:S08]  /*39c0*/  DFMA R6, R10, R6, R10 ;  /* 0x000000060a06722b */ /* 0x000fd0000000000a */
[----:B------:R-:W-:-:S08]  /*39d0*/  DMUL R16, R12, R6 ;  /* 0x000000060c107228 */ /* 0x000fd00000000000 */
[----:B------:R-:W-:-:S08]  /*39e0*/  DFMA R8, -R4, R16, R12 ;  /* 0x000000100408722b */ /* 0x000fd0000000010c */
[----:B------:R-:W-:-:S10]  /*39f0*/  DFMA R16, R6, R8, R16 ;  /* 0x000000080610722b */ /* 0x000fd40000000010 */
[----:B------:R-:W-:-:S05]  /*3a00*/  FFMA R0, RZ, R5, R17 ;  /* 0x00000005ff007223 */ /* 0x000fca0000000011 */
[----:B------:R-:W-:-:S13]  /*3a10*/  FSETP.GT.AND P0, PT, |R0|, 1.469367938527859385e-39, PT ;  /* 0x001000000000780b */ /* 0x000fda0003f04200 */
[----:B------:R-:W-:Y:S05]  /*3a20*/  @P0 BRA P1, `(.L_x_2757) ;  /* 0x0000000000100947 */ /* 0x000fea0000800000 */
[----:B------:R-:W-:Y:S01]  /*3a30*/  IMAD.MOV.U32 R6, RZ, RZ, R12 ;  /* 0x000000ffff067224 */ /* 0x000fe200078e000c */
[----:B------:R-:W-:Y:S01]  /*3a40*/  MOV R14, 0x3a70 ;  /* 0x00003a70000e7802 */ /* 0x000fe20000000f00 */
[----:B------:R-:W-:-:S07]  /*3a50*/  IMAD.MOV.U32 R7, RZ, RZ, R13 ;  /* 0x000000ffff077224 */ /* 0x000fce00078e000d */
[----:B------:R-:W-:Y:S05]  /*3a60*/  CALL.REL.NOINC `($__internal_0_$__cuda_sm20_div_rn_f64_full) ;  /* 0x000000f000fc7944 */ /* 0x000fea0003c00000 */
.L_x_2757:
[----:B------:R-:W-:Y:S05]  /*3a70*/  BSYNC B1 ;  /* 0x0000000000017941 */ /* 0x000fea0003800000 */
.L_x_2756:
[----:B------:R-:W-:Y:S05]  /*3a80*/  BSYNC B0 ;  /* 0x0000000000007941 */ /* 0x000fea0003800000 */
.L_x_2755:
[----:B------:R-:W0:Y:S02]  /*3a90*/  LDC.U8 R3, c[0x0][0x4a8] ;  /* 0x00012a00ff037b82 */ /* 0x000e240000000000 */
        /* <DEDUP_REMOVED lines=11> */
[----:B-1-3--:R-:W0:Y:S02]  /*3b50*/  F2I.F64.TRUNC R17, R16 ;  /* 0x0000001000117311 */ /* 0x00ae24000030d100 */
[----:B0-----:R0:W-:Y:S01]  /*3b60*/  STG.E.U8 desc[UR36][R22.64], R17 ;  /* 0x0000001116007986 */ /* 0x0011e2000c101124 */
[----:B------:R-:W-:Y:S05]  /*3b70*/  BRA `(.L_x_2763) ;  /* 0x0000001000087947 */ /* 0x000fea0003800000 */
.L_x_2761:
[----:B-1-3--:R-:W0:Y:S02]  /*3b80*/  F2I.S64.F64.TRUNC R16, R16 ;  /* 0x0000001000107311 */ /* 0x00ae24000030d900 */
[----:B0-----:R-:W-:-:S05]  /*3b90*/  IMAD.MOV.U32 R3, RZ, RZ, R16 ;  /* 0x000000ffff037224 */ /* 0x001fca00078e0010 */
[----:B------:R0:W-:Y:S01]  /*3ba0*/  STG.E.U8 desc[UR36][R22.64], R3 ;  /* 0x0000000316007986 */ /* 0x0001e2000c101124 */
[----:B------:R-:W-:Y:S05]  /*3bb0*/  BRA `(.L_x_2763) ;  /* 0x0000000c00f87947 */ /* 0x000fea0003800000 */
.L_x_2760:
[----:B------:R-:W-:-:S13]  /*3bc0*/  ISETP.NE.AND P0, PT, R0, 0x2, PT ;  /* 0x000000020000780c */ /* 0x000fda0003f05270 */
[----:B------:R-:W-:Y:S05]  /*3bd0*/  @!P0 BRA `(.L_x_2764) ;  /* 0x0000000000288947 */ /* 0x000fea0003800000 */
[----:B------:R-:W-:-:S13]  /*3be0*/  ISETP.NE.AND P0, PT, R0, 0x3, PT ;  /* 0x000000030000780c */ /* 0x000fda0003f05270 */
[----:B------:R-:W-:Y:S05]  /*3bf0*/  @!P0 BRA `(.L_x_2765) ;  /* 0x0000000000148947 */ /* 0x000fea0003800000 */
[----:B------:R-:W-:-:S13]  /*3c00*/  ISETP.NE.AND P0, PT, R0, 0x4, PT ;  /* 0x000000040000780c */ /* 0x000fda0003f05270 */
[----:B------:R-:W-:Y:S05]  /*3c10*/  @P0 BRA `(.L_x_2762) ;  /* 0x0000000c00880947 */ /* 0x000fea0003800000 */
[----:B-1-3--:R-:W0:Y:S02]  /*3c20*/  F2I.S64.F64.TRUNC R16, R16 ;  /* 0x0000001000107311 */ /* 0x00ae24000030d900 */
[----:B0-----:R0:W-:Y:S01]  /*3c30*/  STG.E.64 desc[UR36][R22.64], R16 ;  /* 0x0000001016007986 */ /* 0x0011e2000c101b24 */
[----:B------:R-:W-:Y:S05]  /*3c40*/  BRA `(.L_x_2763) ;  /* 0x0000000c00d47947 */ /* 0x000fea0003800000 */
.L_x_2765:
[----:B-1-3--:R-:W0:Y:S02]  /*3c50*/  F2I.F64.TRUNC R17, R16 ;  /* 0x0000001000117311 */ /* 0x00ae24000030d100 */
[----:B0-----:R0:W-:Y:S01]  /*3c60*/  STG.E desc[UR36][R22.64], R17 ;  /* 0x0000001116007986 */ /* 0x0011e2000c101924 */
[----:B------:R-:W-:Y:S05]  /*3c70*/  BRA `(.L_x_2763) ;  /* 0x0000000c00c87947 */ /* 0x000fea0003800000 */
.L_x_2764:
[----:B-1-3--:R-:W0:Y:S02]  /*3c80*/  F2I.F64.TRUNC R17, R16 ;  /* 0x0000001000117311 */ /* 0x00ae24000030d100 */
[----:B0-----:R0:W-:Y:S01]  /*3c90*/  STG.E.U16 desc[UR36][R22.64], R17 ;  /* 0x0000001116007986 */ /* 0x0011e2000c101524 */
[----:B------:R-:W-:Y:S05]  /*3ca0*/  BRA `(.L_x_2763) ;  /* 0x0000000c00bc7947 */ /* 0x000fea0003800000 */
.L_x_2759:
[----:B------:R-:W-:-:S13]  /*3cb0*/  ISETP.GT.AND P0, PT, R0, 0x6, PT ;  /* 0x000000060000780c */ /* 0x000fda0003f04270 */
[----:B------:R-:W-:Y:S05]  /*3cc0*/  @P0 BRA `(.L_x_2766) ;  /* 0x00000000004c0947 */ /* 0x000fea0003800000 */
[----:B------:R-:W-:-:S13]  /*3cd0*/  ISETP.NE.AND P0, PT, R0, 0x5, PT ;  /* 0x000000050000780c */ /* 0x000fda0003f05270 */
[----:B------:R-:W-:Y:S05]  /*3ce0*/  @!P0 BRA `(.L_x_2767) ;  /* 0x0000000000248947 */ /* 0x000fea0003800000 */
[----:B------:R-:W-:-:S13]  /*3cf0*/  ISETP.NE.AND P0, PT, R0, 0x6, PT ;  /* 0x000000060000780c */ /* 0x000fda0003f05270 */
[----:B------:R-:W-:Y:S05]  /*3d00*/  @P0 BRA `(.L_x_2762) ;  /* 0x0000000c004c0947 */ /* 0x000fea0003800000 */
[----:B------:R-:W-:Y:S01]  /*3d10*/  UMOV UR4, 0xf0000000 ;  /* 0xf000000000047882 */ /* 0x000fe20000000000 */
[----:B------:R-:W-:Y:S01]  /*3d20*/  UMOV UR5, 0x380fffff ;  /* 0x380fffff00057882 */ /* 0x000fe20000000000 */
[----:B-1-3--:R-:W0:Y:S01]  /*3d30*/  F2F.F32.F64 R3, R16 ;  /* 0x0000001000037310 */ /* 0x00ae220000301000 */
[----:B------:R-:W-:-:S14]  /*3d40*/  DSETP.GEU.AND P0, PT, |R16|, UR4, PT ;  /* 0x0000000410007e2a */ /* 0x000fdc000bf0e200 */
[----:B0-----:R-:W-:-:S05]  /*3d50*/  @!P0 FMUL R3, R3, 1.175494350822287508e-38 ;  /* 0x0080000003038820 */ /* 0x001fca0000400000 */
[----:B------:R0:W-:Y:S01]  /*3d60*/  STG.E desc[UR36][R22.64], R3 ;  /* 0x0000000316007986 */ /* 0x0001e2000c101924 */
[----:B------:R-:W-:Y:S05]  /*3d70*/  BRA `(.L_x_2763) ;  /* 0x0000000c00887947 */ /* 0x000fea0003800000 */
.L_x_2767:
[----:B------:R-:W-:Y:S01]  /*3d80*/  UMOV UR4, 0xf0000000 ;  /* 0xf000000000047882 */ /* 0x000fe20000000000 */
[----:B------:R-:W-:Y:S01]  /*3d90*/  UMOV UR5, 0x380fffff ;  /* 0x380fffff00057882 */ /* 0x000fe20000000000 */
[----:B-1-3--:R-:W0:Y:S01]  /*3da0*/  F2F.F32.F64 R0, R16 ;  /* 0x0000001000007310 */ /* 0x00ae220000301000 */
[----:B------:R-:W-:-:S14]  /*3db0*/  DSETP.GEU.AND P0, PT, |R16|, UR4, PT ;  /* 0x0000000410007e2a */ /* 0x000fdc000bf0e200 */
[----:B0-----:R-:W-:-:S05]  /*3dc0*/  @!P0 FMUL R0, R0, 1.175494350822287508e-38 ;  /* 0x0080000000008820 */ /* 0x001fca0000400000 */
[----:B------:R-:W-:-:S05]  /*3dd0*/  F2FP.F16.F32.PACK_AB R0, RZ, R0 ;  /* 0x00000000ff00723e */ /* 0x000fca00000000ff */
[----:B------:R0:W-:Y:S01]  /*3de0*/  STG.E.U16 desc[UR36][R22.64], R0 ;  /* 0x0000000016007986 */ /* 0x0001e2000c101524 */
[----:B------:R-:W-:Y:S05]  /*3df0*/  BRA `(.L_x_2763) ;  /* 0x0000000c00687947 */ /* 0x000fea0003800000 */
.L_x_2766:
[----:B------:R-:W-:-:S13]  /*3e00*/  ISETP.NE.AND P0, PT, R0, 0x7, PT ;  /* 0x000000070000780c */ /* 0x000fda0003f05270 */
[----:B------:R-:W-:Y:S05]  /*3e10*/  @!P0 BRA `(.L_x_2768) ;  /* 0x0000000000548947 */ /* 0x000fea0003800000 */
[----:B------:R-:W-:-:S13]  /*3e20*/  ISETP.NE.AND P0, PT, R0, 0x8, PT ;  /* 0x000000080000780c */ /* 0x000fda0003f05270 */
[----:B------:R-:W-:Y:S05]  /*3e30*/  @!P0 BRA `(.L_x_2769) ;  /* 0x0000000000288947 */ /* 0x000fea0003800000 */
[----:B------:R-:W-:-:S13]  /*3e40*/  ISETP.NE.AND P0, PT, R0, 0x9, PT ;  /* 0x000000090000780c */ /* 0x000fda0003f05270 */
[----:B------:R-:W-:Y:S05]  /*3e50*/  @P0 BRA `(.L_x_2762) ;  /* 0x0000000800f80947 */ /* 0x000fea0003800000 */
[----:B------:R-:W-:Y:S01]  /*3e60*/  UMOV UR4, 0xf0000000 ;  /* 0xf000000000047882 */ /* 0x000fe20000000000 */
[----:B------:R-:W-:Y:S01]  /*3e70*/  UMOV UR5, 0x380fffff ;  /* 0x380fffff00057882 */ /* 0x000fe20000000000 */
[----:B-1-3--:R-:W0:Y:S01]  /*3e80*/  F2F.F32.F64 R4, R16 ;  /* 0x0000001000047310 */ /* 0x00ae220000301000 */
[----:B------:R-:W-:Y:S01]  /*3e90*/  DSETP.GEU.AND P0, PT, |R16|, UR4, PT ;  /* 0x0000000410007e2a */ /* 0x000fe2000bf0e200 */
[----:B------:R-:W-:-:S13]  /*3ea0*/  IMAD.MOV.U32 R5, RZ, RZ, RZ ;  /* 0x000000ffff057224 */ /* 0x000fda00078e00ff */
[----:B0-----:R-:W-:-:S05]  /*3eb0*/  @!P0 FMUL R4, R4, 1.175494350822287508e-38 ;  /* 0x0080000004048820 */ /* 0x001fca0000400000 */
[----:B------:R0:W-:Y:S01]  /*3ec0*/  STG.E.64 desc[UR36][R22.64], R4 ;  /* 0x0000000416007986 */ /* 0x0001e2000c101b24 */
[----:B------:R-:W-:Y:S05]  /*3ed0*/  BRA `(.L_x_2763) ;  /* 0x0000000c00307947 */ /* 0x000fea0003800000 */
.L_x_2769:
[----:B------:R-:W-:Y:S01]  /*3ee0*/  UMOV UR4, 0xf0000000 ;  /* 0xf000000000047882 */ /* 0x000fe20000000000 */
[----:B------:R-:W-:Y:S01]  /*3ef0*/  UMOV UR5, 0x380fffff ;  /* 0x380fffff00057882 */ /* 0x000fe20000000000 */
[----:B-1-3--:R-:W0:Y:S01]  /*3f00*/  F2F.F32.F64 R0, R16 ;  /* 0x0000001000007310 */ /* 0x00ae220000301000 */
[----:B------:R-:W-:-:S14]  /*3f10*/  DSETP.GEU.AND P0, PT, |R16|, UR4, PT ;  /* 0x0000000410007e2a */ /* 0x000fdc000bf0e200 */
[----:B0-----:R-:W-:-:S05]  /*3f20*/  @!P0 FMUL R0, R0, 1.175494350822287508e-38 ;  /* 0x0080000000008820 */ /* 0x001fca0000400000 */
[----:B------:R-:W-:-:S04]  /*3f30*/  F2FP.F16.F32.PACK_AB R3, RZ, R0 ;  /* 0x00000000ff03723e */ /* 0x000fc800000000ff */
[----:B------:R-:W-:-:S05]  /*3f40*/  PRMT R3, R3, 0x5410, RZ ;  /* 0x0000541003037816 */ /* 0x000fca00000000ff */
[----:B------:R0:W-:Y:S01]  /*3f50*/  STG.E desc[UR36][R22.64], R3 ;  /* 0x0000000316007986 */ /* 0x0001e2000c101924 */
[----:B------:R-:W-:Y:S05]  /*3f60*/  BRA `(.L_x_2763) ;  /* 0x0000000c000c7947 */ /* 0x000fea0003800000 */
.L_x_2768:
[----:B-1-3--:R0:W-:Y:S01]  /*3f70*/  STG.E.64 desc[UR36][R22.64], R16 ;  /* 0x0000001016007986 */ /* 0x00a1e2000c101b24 */
[----:B------:R-:W-:Y:S05]  /*3f80*/  BRA `(.L_x_2763) ;  /* 0x0000000c00047947 */ /* 0x000fea0003800000 */
.L_x_2758:
        /* <DEDUP_REMOVED lines=8> */
[----:B-1-3--:R-:W-:-:S06]  /*4010*/  DSETP.NEU.AND P0, PT, R16, RZ, PT ;  /* 0x000000ff1000722a */ /* 0x00afcc0003f0d000 */
[----:B------:R-:W-:-:S05]  /*4020*/  SEL R3, RZ, 0x1, !P0 ;  /* 0x00000001ff037807 */ /* 0x000fca0004000000 */
[----:B------:R0:W-:Y:S01]  /*4030*/  STG.E.U8 desc[UR36][R22.64], R3 ;  /* 0x0000000316007986 */ /* 0x0001e2000c101124 */
[----:B------:R-:W-:Y:S05]  /*4040*/  BRA `(.L_x_2763) ;  /* 0x0000000800d47947 */ /* 0x000fea0003800000 */
.L_x_2772:
[----:B------:R-:W-:-:S05]  /*4050*/  CS2R R18, SRZ ;  /* 0x0000000000127805 */ /* 0x000fca000001ff00 */
[----:B-1-3--:R0:W-:Y:S01]  /*4060*/  STG.E.128 desc[UR36][R22.64], R16 ;  /* 0x0000001016007986 */ /* 0x00a1e2000c101d24 */
[----:B------:R-:W-:Y:S05]  /*4070*/  BRA `(.L_x_2763) ;  /* 0x0000000800c87947 */ /* 0x000fea0003800000 */
.L_x_2771:
        /* <DEDUP_REMOVED lines=10> */
[----:B------:R-:W-:-:S13]  /*4120*/  BSSY B0, `(.L_x_2775) ;  /* 0x000000f000007945 */ /* 0x000fda0003800000 */
[----:B0-----:R-:W-:-:S05]  /*4130*/  @!P0 FMUL R7, R7, 1.175494350822287508e-38 ;  /* 0x0080000007078820 */ /* 0x001fca0000400000 */
        /* <DEDUP_REMOVED lines=13> */
.L_x_2776:
[----:B------:R-:W-:Y:S05]  /*4210*/  BSYNC B0 ;  /* 0x0000000000007941 */ /* 0x000fea0003800000 */
.L_x_2775:
[----:B------:R-:W-:-:S05]  /*4220*/  LOP3.LUT R5, R0, R5, RZ, 0xfc, !PT ;  /* 0x0000000500057212 */ /* 0x000fca00078efcff */
[----:B------:R0:W-:Y:S01]  /*4230*/  STG.E.U8 desc[UR36][R22.64], R5 ;  /* 0x0000000516007986 */ /* 0x0001e2000c101124 */
[----:B------:R-:W-:Y:S05]  /*4240*/  BRA `(.L_x_2763) ;  /* 0x0000000800547947 */ /* 0x000fea0003800000 */
.L_x_2774:
[----:B------:R-:W-:Y:S01]  /*4250*/  UMOV UR4, 0xf0000000 ;  /* 0xf000000000047882 */ /* 0x000fe20000000000 */
[----:B------:R-:W-:Y:S01]  /*4260*/  UMOV UR5, 0x380fffff ;  /* 0x380fffff00057882 */ /* 0x000fe20000000000 */
[----:B-1-3--:R-:W0:Y:S01]  /*4270*/  F2F.F32.F64 R5, R16 ;  /* 0x0000001000057310 */ /* 0x00ae220000301000 */
[----:B------:R-:W-:Y:S01]  /*4280*/  DSETP.GEU.AND P0, PT, |R16|, UR4, PT ;  /* 0x0000000410007e2a */ /* 0x000fe2000bf0e200 */
[----:B------:R-:W-:-:S13]  /*4290*/  BSSY B0, `(.L_x_2777) ;  /* 0x0000010000007945 */ /* 0x000fda0003800000 */
[----:B0-----:R-:W-:-:S05]  /*42a0*/  @!P0 FMUL R5, R5, 1.175494350822287508e-38 ;  /* 0x0080000005058820 */ /* 0x001fca0000400000 */
        /* <DEDUP_REMOVED lines=11> */
.L_x_2778:
[----:B------:R-:W-:Y:S01]  /*4360*/  IMAD.MOV.U32 R0, RZ, RZ, 0x7f ;  /* 0x0000007fff007424 */ /* 0x000fe200078e00ff */
[----:B------:R-:W-:-:S04]  /*4370*/  ISETP.GT.U32.AND P0, PT, R3, 0x7f800000, PT ;  /* 0x7f8000000300780c */ /* 0x000fc80003f04070 */
[----:B------:R-:W-:-:S09]  /*4380*/  SEL R0, R0, 0x7c, P0 ;  /* 0x0000007c00007807 */ /* 0x000fd20000000000 */
.L_x_2779:
[----:B------:R-:W-:Y:S05]  /*4390*/  BSYNC B0 ;  /* 0x0000000000007941 */ /* 0x000fea0003800000 */
.L_x_2777:
[----:B------:R-:W-:-:S04]  /*43a0*/  LOP3.LUT R3, R5, 0x80000000, RZ, 0xc0, !PT ;  /* 0x8000000005037812 */ /* 0x000fc800078ec0ff */
[----:B------:R-:W-:-:S04]  /*43b0*/  SHF.R.U32.HI R3, RZ, 0x18, R3 ;  /* 0x00000018ff037819 */ /* 0x000fc80000011603 */
[----:B------:R-:W-:-:S05]  /*43c0*/  LOP3.LUT R3, R0, R3, RZ, 0xfc, !PT ;  /* 0x0000000300037212 */ /* 0x000fca00078efcff */
[----:B------:R0:W-:Y:S01]  /*43d0*/  STG.E.U8 desc[UR36][R22.64], R3 ;  /* 0x0000000316007986 */ /* 0x0001e2000c101124 */
[----:B------:R-:W-:Y:S05]  /*43e0*/  BRA `(.L_x_2763) ;  /* 0x0000000400ec7947 */ /* 0x000fea0003800000 */
.L_x_2773:
[----:B------:R-:W-:Y:S01]  /*43f0*/  UMOV UR4, 0xf0000000 ;  /* 0xf000000000047882 */ /* 0x000fe20000000000 */
[----:B------:R-:W-:Y:S01]  /*4400*/  UMOV UR5, 0x380fffff ;  /* 0x380fffff00057882 */ /* 0x000fe20000000000 */
[----:B-1-3--:R-:W0:Y:S01]  /*4410*/  F2F.F32.F64 R0, R16 ;  /* 0x0000001000007310 */ /* 0x00ae220000301000 */
[----:B------:R-:W-:-:S14]  /*4420*/  DSETP.GEU.AND P0, PT, |R16|, UR4, PT ;  /* 0x0000000410007e2a */ /* 0x000fdc000bf0e200 */
[----:B0-----:R-:W-:-:S05]  /*4430*/  @!P0 FMUL R0, R0, 1.175494350822287508e-38 ;  /* 0x0080000000008820 */ /* 0x001fca0000400000 */
[----:B------:R-:W-:-:S05]  /*4440*/  F2FP.BF16.F32.PACK_AB R0, RZ, R0 ;  /* 0x00000000ff00723e */ /* 0x000fca00000010ff */
[----:B------:R0:W-:Y:S01]  /*4450*/  STG.E.U16 desc[UR36][R22.64], R0 ;  /* 0x0000000016007986 */ /* 0x0001e2000c101524 */
[----:B------:R-:W-:Y:S05]  /*4460*/  BRA `(.L_x_2763) ;  /* 0x0000000400cc7947 */ /* 0x000fea0003800000 */
.L_x_2770:
        /* <DEDUP_REMOVED lines=8> */
[----:B-1-3--:R-:W0:Y:S02]  /*44f0*/  F2I.U32.F64.TRUNC R17, R16 ;  /* 0x0000001000117311 */ /* 0x00ae24000030d000 */
[----:B0-----:R0:W-:Y:S01]  /*4500*/  STG.E.U16 desc[UR36][R22.64], R17 ;  /* 0x0000001116007986 */ /* 0x0011e2000c101524 */
[----:B------:R-:W-:Y:S05]  /*4510*/  BRA `(.L_x_2763) ;  /* 0x0000000400a07947 */ /* 0x000fea0003800000 */
.L_x_2782:
[----:B------:R-:W-:Y:S01]  /*4520*/  UMOV UR4, 0xf0000000 ;  /* 0xf000000000047882 */ /* 0x000fe20000000000 */
[----:B------:R-:W-:Y:S01]  /*4530*/  UMOV UR5, 0x380fffff ;  /* 0x380fffff00057882 */ /* 0x000fe20000000000 */
[----:B-1-3--:R-:W0:Y:S01]  /*4540*/  F2F.F32.F64 R5, R16 ;  /* 0x0000001000057310 */ /* 0x00ae220000301000 */
[----:B------:R-:W-:Y:S01]  /*4550*/  DSETP.GEU.AND P0, PT, |R16|, UR4, PT ;  /* 0x0000000410007e2a */ /* 0x000fe2000bf0e200 */
[----:B------:R-:W-:Y:S01]  /*4560*/  BSSY B0, `(.L_x_2783) ;  /* 0x0000015000007945 */ /* 0x000fe20003800000 */
[----:B------:R-:W-:-:S12]  /*4570*/  IMAD.MOV.U32 R11, RZ, RZ, 0x80 ;  /* 0x00000080ff0b7424 */ /* 0x000fd800078e00ff */
[----:B0-----:R-:W-:-:S05]  /*4580*/  @!P0 FMUL R5, R5, 1.175494350822287508e-38 ;  /* 0x0080000005058820 */ /* 0x001fca0000400000 */
        /* <DEDUP_REMOVED lines=14> */
.L_x_2785:
[----:B------:R-:W-:-:S04]  /*4670*/  LOP3.LUT R3, R5, 0x80000000, RZ, 0xc0, !PT ;  /* 0x8000000005037812 */ /* 0x000fc800078ec0ff */
[----:B------:R-:W-:-:S04]  /*4680*/  SHF.R.U32.HI R3, RZ, 0x18, R3 ;  /* 0x00000018ff037819 */ /* 0x000fc80000011603 */
[----:B------:R-:W-:-:S04]  /*4690*/  LOP3.LUT R0, R0, R3, RZ, 0xfc, !PT ;  /* 0x0000000300007212 */ /* 0x000fc800078efcff */
[----:B------:R-:W-:-:S07]  /*46a0*/  PRMT R11, R0, 0x7610, R11 ;  /* 0x00007610000b7816 */ /* 0x000fce000000000b */
.L_x_2784:
[----:B------:R-:W-:Y:S05]  /*46b0*/  BSYNC B0 ;  /* 0x0000000000007941 */ /* 0x000fea0003800000 */
.L_x_2783:
[----:B------:R4:W-:Y:S01]  /*46c0*/  STG.E.U8 desc[UR36][R22.64], R11 ;  /* 0x0000000b16007986 */ /* 0x0009e2000c101124 */
[----:B------:R-:W-:Y:S05]  /*46d0*/  BRA `(.L_x_2763) ;  /* 0x0000000400307947 */ /* 0x000fea0003800000 */
.L_x_2781:
        /* <DEDUP_REMOVED lines=21> */
.L_x_2788:
[----:B------:R-:W-:-:S04]  /*4830*/  LOP3.LUT R3, R5, 0x80000000, RZ, 0xc0, !PT ;  /* 0x8000000005037812 */ /* 0x000fc800078ec0ff */
[----:B------:R-:W-:-:S04]  /*4840*/  SHF.R.U32.HI R3, RZ, 0x18, R3 ;  /* 0x00000018ff037819 */ /* 0x000fc80000011603 */
[----:B------:R-:W-:-:S04]  /*4850*/  LOP3.LUT R0, R0, R3, RZ, 0xfc, !PT ;  /* 0x0000000300007212 */ /* 0x000fc800078efcff */
[----:B------:R-:W-:-:S07]  /*4860*/  PRMT R11, R0, 0x7610, R11 ;  /* 0x00007610000b7816 */ /* 0x000fce000000000b */
.L_x_2787:
[----:B------:R-:W-:Y:S05]  /*4870*/  BSYNC B0 ;  /* 0x0000000000007941 */ /* 0x000fea0003800000 */
.L_x_2786:
[----:B------:R3:W-:Y:S01]  /*4880*/  STG.E.U8 desc[UR36][R22.64], R11 ;  /* 0x0000000b16007986 */ /* 0x0007e2000c101124 */
[----:B------:R-:W-:Y:S05]  /*4890*/  BRA `(.L_x_2763) ;  /* 0x0000000000c07947 */ /* 0x000fea0003800000 */
.L_x_2780:
        /* <DEDUP_REMOVED lines=11> */
[----:B------:R-:W-:-:S04]  /*4950*/  SHF.R.U32.HI R4, RZ, 0x17, R6 ;  /* 0x00000017ff047819 */ /* 0x000fc80000011606 */
[----:B------:R-:W-:-:S04]  /*4960*/  LOP3.LUT R3, R4, 0xff, RZ, 0xc0, !PT ;  /* 0x000000ff04037812 */ /* 0x000fc800078ec0ff */
[----:B------:R-:W-:-:S13]  /*4970*/  ISETP.NE.AND P2, PT, R3, 0xff, PT ;  /* 0x000000ff0300780c */ /* 0x000fda0003f45270 */
[--C-:B------:R-:W-:Y:S02]  /*4980*/  @P2 SHF.R.U32.HI R0, RZ, 0x16, R6.reuse ;  /* 0x00000016ff002819 */ /* 0x100fe40000011606 */
[----:B------:R-:W-:Y:S01]  /*4990*/  @P2 LOP3.LUT P0, RZ, R3, 0x3fffff, R6, 0xf8, !PT ;  /* 0x003fffff03ff2812 */ /* 0x000fe2000780f806 */
[----:B------:R-:W-:Y:S01]  /*49a0*/  HFMA2.MMA R3, -RZ, RZ, 0, 1.5199184417724609375e-05 ;  /* 0x000000ffff037435 */ /* 0x000fe200000001ff */
        /* <DEDUP_REMOVED lines=9> */
.L_x_2762:
        /* <DEDUP_REMOVED lines=16> */
.L_x_2791:
[----:B------:R-:W-:Y:S05]  /*4b40*/  BRA `(.L_x_2763) ;  /* 0x0000000000147947 */ /* 0x000fea0003800000 */
.L_x_2790:
[----:B-1-3--:R-:W0:Y:S02]  /*4b50*/  F2I.U64.F64.TRUNC R16, R16 ;  /* 0x0000001000107311 */ /* 0x00ae24000030d800 */
[----:B0-----:R2:W-:Y:S01]  /*4b60*/  STG.E.64 desc[UR36][R22.64], R16 ;  /* 0x0000001016007986 */ /* 0x0015e2000c101b24 */
[----:B------:R-:W-:Y:S05]  /*4b70*/  BRA `(.L_x_2763) ;  /* 0x0000000000087947 */ /* 0x000fea0003800000 */
.L_x_2789:
[----:B-1-3--:R-:W0:Y:S02]  /*4b80*/  F2I.U32.F64.TRUNC R17, R16 ;  /* 0x0000001000117311 */ /* 0x00ae24000030d000 */
[----:B0-----:R0:W-:Y:S02]  /*4b90*/  STG.E desc[UR36][R22.64], R17 ;  /* 0x0000001116007986 */ /* 0x0011e4000c101924 */
.L_x_2763:
[----:B------:R-:W-:-:S04]  /*4ba0*/  IMAD R2, R27, 0x200, R2 ;  /* 0x000002001b027824 */ /* 0x000fc800078e0202 */
[----:B------:R-:W-:-:S07]  /*4bb0*/  VIADD R25, R2, 0x80 ;  /* 0x0000008002197836 */ /* 0x000fce0000000000 */
.L_x_2685:
[----:B------:R-:W-:Y:S05]  /*4bc0*/  BSYNC B6 ;  /* 0x0000000000067941 */ /* 0x000fea0003800000 */
.L_x_2684:
[----:B------:R-:W-:Y:S01]  /*4bd0*/  ULDC UR4, c[0x0][0x210] ;  /* 0x0000840000047ab9 */ /* 0x000fe20000000800 */
[----:B------:R-:W-:Y:S01]  /*4be0*/  BSSY B6, `(.L_x_2792) ;  /* 0x00004b7000067945 */ /* 0x000fe20003800000 */
[----:B------:R-:W-:-:S13]  /*4bf0*/  ISETP.GE.AND P0, PT, R25, UR4, PT ;  /* 0x0000000419007c0c */ /* 0x000fda000bf06270 */
[----:B------:R-:W-:Y:S05]  /*4c00*/  @P0 BRA `(.L_x_2793) ;  /* 0x0000004800d00947 */ /* 0x000fea0003800000 */
[----:B------:R-:W5:Y:S01]  /*4c10*/  LDC R6, c[0x0][0x218] ;  /* 0x00008600ff067b82 */ /* 0x000f620000000800 */
[----:B0-----:R-:W-:Y:S02]  /*4c20*/  IMAD.MOV.U32 R18, RZ, RZ, RZ ;  /* 0x000000ffff127224 */ /* 0x001fe400078e00ff */
[----:B------:R-:W-:Y:S02]  /*4c30*/  IMAD.MOV.U32 R0, RZ, RZ, RZ ;  /* 0x000000ffff007224 */ /* 0x000fe400078e00ff */
[----:B-1234-:R-:W-:Y:S01]  /*4c40*/  IMAD.MOV.U32 R22, RZ, RZ, RZ ;  /* 0x000000ffff167224 */ /* 0x01efe200078e00ff */
[----:B-----5:R-:W-:-:S13]  /*4c50*/  ISETP.NE.AND P0, PT, R6, RZ, PT ;  /* 0x000000ff0600720c */ /* 0x020fda0003f05270 */
        /* <DEDUP_REMOVED lines=349> */
.L_x_2794:
        /* <DEDUP_REMOVED lines=21> */
.L_x_2798:
[----:B------:R-:W2:Y:S02]  /*6380*/  LDG.E.U8 R2, desc[UR36][R2.64] ;  /* 0x0000002402027981 */ /* 0x000ea4000c1e1100 */
[----:B--2---:R0:W1:Y:S01]  /*6390*/  I2F.F64.U16 R16, R2 ;  /* 0x0000000200107312 */ /* 0x0040620000101800 */
[----:B------:R-:W-:Y:S05]  /*63a0*/  BRA `(.L_x_2800) ;  /* 0x0000000c00707947 */ /* 0x000fea0003800000 */
.L_x_2797:
[----:B------:R-:W-:-:S13]  /*63b0*/  ISETP.NE.AND P0, PT, R4, 0x2, PT ;  /* 0x000000020400780c */ /* 0x000fda0003f05270 */
[----:B------:R-:W-:Y:S05]  /*63c0*/  @!P0 BRA `(.L_x_2801) ;  /* 0x0000000000288947 */ /* 0x000fea0003800000 */
[----:B------:R-:W-:-:S13]  /*63d0*/  ISETP.NE.AND P0, PT, R4, 0x3, PT ;  /* 0x000000030400780c */ /* 0x000fda0003f05270 */
[----:B------:R-:W-:Y:S05]  /*63e0*/  @!P0 BRA `(.L_x_2802) ;  /* 0x0000000000148947 */ /* 0x000fea0003800000 */
[----:B------:R-:W-:-:S13]  /*63f0*/  ISETP.NE.AND P0, PT, R4, 0x4, PT ;  /* 0x000000040400780c */ /* 0x000fda0003f05270 */
[----:B------:R-:W-:Y:S05]  /*6400*/  @P0 BRA `(.L_x_2799) ;  /* 0x0000000800fc0947 */ /* 0x000fea0003800000 */
[----:B------:R-:W2:Y:S02]  /*6410*/  LDG.E.64 R16, desc[UR36][R2.64] ;  /* 0x0000002402107981 */ /* 0x000ea4000c1e1b00 */
[----:B--2---:R-:W2:Y:S01]  /*6420*/  I2F.F64.S64 R16, R16 ;  /* 0x0000001000107312 */ /* 0x004ea20000301c00 */
[----:B------:R-:W-:Y:S05]  /*6430*/  BRA `(.L_x_2800) ;  /* 0x0000000c004c7947 */ /* 0x000fea0003800000 */
.L_x_2802:
[----:B------:R-:W2:Y:S02]  /*6440*/  LDG.E R2, desc[UR36][R2.64] ;  /* 0x0000002402027981 */ /* 0x000ea4000c1e1900 */
[----:B--2---:R3:W4:Y:S01]  /*6450*/  I2F.F64 R16, R2 ;  /* 0x0000000200107312 */ /* 0x0047220000201c00 */
[----:B------:R-:W-:Y:S05]  /*6460*/  BRA `(.L_x_2800) ;  /* 0x0000000c00407947 */ /* 0x000fea0003800000 */
.L_x_2801:
[----:B------:R-:W2:Y:S02]  /*6470*/  LDG.E.U16 R2, desc[UR36][R2.64] ;  /* 0x0000002402027981 */ /* 0x000ea4000c1e1500 */
[----:B--2---:R0:W1:Y:S01]  /*6480*/  I2F.F64.S16 R16, R2 ;  /* 0x0000000200107312 */ /* 0x0040620000101c00 */
[----:B------:R-:W-:Y:S05]  /*6490*/  BRA `(.L_x_2800) ;  /* 0x0000000c00347947 */ /* 0x000fea0003800000 */
.L_x_2796:
        /* <DEDUP_REMOVED lines=10> */
.L_x_2804:
[----:B------:R-:W2:Y:S02]  /*6540*/  LDG.E.U16 R0, desc[UR36][R2.64] ;  /* 0x0000002402007981 */ /* 0x000ea4000c1e1500 */
[----:B--2---:R-:W-:-:S05]  /*6550*/  HADD2.F32 R0, -RZ, R0.H0_H0 ;  /* 0x20000000ff007230 */ /* 0x004fca0000004100 */
[----:B------:R-:W-:-:S04]  /*6560*/  FMUL.FTZ R0, R0, 1 ;  /* 0x3f80000000007820 */ /* 0x000fc80000410000 */
[----:B------:R0:W1:Y:S01]  /*6570*/  F2F.F64.F32 R16, R0 ;  /* 0x0000000000107310 */ /* 0x0000620000201800 */
[----:B------:R-:W-:Y:S05]  /*6580*/  BRA `(.L_x_2800) ;  /* 0x0000000800f87947 */ /* 0x000fea0003800000 */
.L_x_2803:
        /* <DEDUP_REMOVED lines=10> */
.L_x_2806:
[----:B------:R-:W2:Y:S02]  /*6630*/  LDG.E.U16 R2, desc[UR36][R2.64] ;  /* 0x0000002402027981 */ /* 0x000ea4000c1e1500 */
[----:B--2---:R-:W-:-:S05]  /*6640*/  HADD2.F32 R0, -RZ, R2.H0_H0 ;  /* 0x20000002ff007230 */ /* 0x004fca0000004100 */
[----:B------:R-:W-:-:S04]  /*6650*/  FMUL.FTZ R0, R0, 1 ;  /* 0x3f80000000007820 */ /* 0x000fc80000410000 */
[----:B------:R0:W1:Y:S01]  /*6660*/  F2F.F64.F32 R16, R0 ;  /* 0x0000000000107310 */ /* 0x0000620000201800 */
[----:B------:R-:W-:Y:S05]  /*6670*/  BRA `(.L_x_2800) ;  /* 0x0000000800bc7947 */ /* 0x000fea0003800000 */
.L_x_2805:
[----:B------:R0:W5:Y:S01]  /*6680*/  LDG.E.64 R16, desc[UR36][R2.64] ;  /* 0x0000002402107981 */ /* 0x000162000c1e1b00 */
[----:B------:R-:W-:Y:S05]  /*6690*/  BRA `(.L_x_2800) ;  /* 0x0000000800b47947 */ /* 0x000fea0003800000 */
.L_x_2795:
        /* <DEDUP_REMOVED lines=13> */
.L_x_2809:
[----:B------:R0:W5:Y:S01]  /*6770*/  LDG.E.64 R16, desc[UR36][R2.64] ;  /* 0x0000002402107981 */ /* 0x000162000c1e1b00 */
[----:B------:R-:W-:Y:S05]  /*6780*/  BRA `(.L_x_2800) ;  /* 0x0000000800787947 */ /* 0x000fea0003800000 */
.L_x_2808:
        /* <DEDUP_REMOVED lines=16> */
[C---:B------:R-:W-:Y:S02]  /*6890*/  ISETP.GT.U32.AND P0, PT, R5.reuse, 0x4, PT ;  /* 0x000000040500780c */ /* 0x040fe40003f04070 */
[----:B------:R-:W-:-:S04]  /*68a0*/  IADD3 R5, R5, -0x4, RZ ;  /* 0xfffffffc05057810 */ /* 0x000fc80007ffe0ff */
        /* <DEDUP_REMOVED lines=10> */
.L_x_2811:
        /* <DEDUP_REMOVED lines=11> */
[----:B------:R-:W-:-:S05]  /*6a00*/  LOP3.LUT R4, R4, 0x80000000, R5, 0xf8, !PT ;  /* 0x8000000004047812 */ /* 0x000fca00078ef805 */
[----:B------:R-:W-:-:S04]  /*6a10*/  FMUL.FTZ R4, R4, 1 ;  /* 0x3f80000004047820 */ /* 0x000fc80000410000 */
[----:B------:R0:W1:Y:S01]  /*6a20*/  F2F.F64.F32 R16, R4 ;  /* 0x0000000400107310 */ /* 0x0000620000201800 */
[----:B------:R-:W-:Y:S05]  /*6a30*/  BRA `(.L_x_2800) ;  /* 0x0000000400cc7947 */ /* 0x000fea0003800000 */
.L_x_2810:
[----:B------:R-:W2:Y:S02]  /*6a40*/  LDG.E.U16 R0, desc[UR36][R2.64] ;  /* 0x0000002402007981 */ /* 0x000ea4000c1e1500 */
[----:B--2---:R-:W-:-:S04]  /*6a50*/  IMAD.U32 R0, R0, 0x10000, RZ ;  /* 0x0001000000007824 */ /* 0x004fc800078e00ff */
[----:B------:R-:W-:-:S04]  /*6a60*/  FMUL.FTZ R0, R0, 1 ;  /* 0x3f80000000007820 */ /* 0x000fc80000410000 */
[----:B------:R0:W1:Y:S01]  /*6a70*/  F2F.F64.F32 R16, R0 ;  /* 0x0000000000107310 */ /* 0x0000620000201800 */
[----:B------:R-:W-:Y:S05]  /*6a80*/  BRA `(.L_x_2800) ;  /* 0x0000000400b87947 */ /* 0x000fea0003800000 */
.L_x_2807:
        /* <DEDUP_REMOVED lines=11> */
.L_x_2814:
        /* <DEDUP_REMOVED lines=21> */
.L_x_2818:
[----:B------:R-:W-:Y:S05]  /*6c90*/  BSYNC B1 ;  /* 0x0000000000017941 */ /* 0x000fea0003800000 */
.L_x_2817:
[----:B------:R-:W-:Y:S01]  /*6ca0*/  LEA R3, R0, 0x3b800000, 0x17 ;  /* 0x3b80000000037811 */ /* 0x000fe200078eb8ff */
[----:B------:R-:W-:-:S05]  /*6cb0*/  IMAD.SHL.U32 R0, R2, 0x100000, RZ ;  /* 0x0010000002007824 */ /* 0x000fca00078e00ff */
[----:B------:R-:W-:-:S07]  /*6cc0*/  LOP3.LUT R0, R3, R0, R4, 0xfe, !PT ;  /* 0x0000000003007212 */ /* 0x000fce00078efe04 */
.L_x_2816:
[----:B------:R-:W-:Y:S05]  /*6cd0*/  BSYNC B0 ;  /* 0x0000000000007941 */ /* 0x000fea0003800000 */
.L_x_2815:
[----:B------:R-:W-:-:S04]  /*6ce0*/  FMUL.FTZ R0, R0, 1 ;  /* 0x3f80000000007820 */ /* 0x000fc80000410000 */
[----:B------:R0:W1:Y:S01]  /*6cf0*/  F2F.F64.F32 R16, R0 ;  /* 0x0000000000107310 */ /* 0x0000620000201800 */
[----:B------:R-:W-:Y:S05]  /*6d00*/  BRA `(.L_x_2800) ;  /* 0x0000000400187947 */ /* 0x000fea0003800000 */
.L_x_2813:
        /* <DEDUP_REMOVED lines=21> */
.L_x_2822:
[----:B------:R-:W-:Y:S05]  /*6e60*/  BSYNC B1 ;  /* 0x0000000000017941 */ /* 0x000fea0003800000 */
.L_x_2821:
[----:B------:R-:W-:Y:S01]  /*6e70*/  LEA R3, R0, 0x37800000, 0x17 ;  /* 0x3780000000037811 */ /* 0x000fe200078eb8ff */
[----:B------:R-:W-:-:S05]  /*6e80*/  IMAD.SHL.U32 R0, R2, 0x200000, RZ ;  /* 0x0020000002007824 */ /* 0x000fca00078e00ff */
[----:B------:R-:W-:-:S07]  /*6e90*/  LOP3.LUT R0, R3, R0, R4, 0xfe, !PT ;  /* 0x0000000003007212 */ /* 0x000fce00078efe04 */
.L_x_2820:
[----:B------:R-:W-:Y:S05]  /*6ea0*/  BSYNC B0 ;  /* 0x0000000000007941 */ /* 0x000fea0003800000 */
.L_x_2819:
[----:B------:R-:W-:-:S04]  /*6eb0*/  FMUL.FTZ R0, R0, 1 ;  /* 0x3f80000000007820 */ /* 0x000fc80000410000 */
[----:B------:R0:W1:Y:S01]  /*6ec0*/  F2F.F64.F32 R16, R0 ;  /* 0x0000000000107310 */ /* 0x0000620000201800 */
[----:B------:R-:W-:Y:S05]  /*6ed0*/  BRA `(.L_x_2800) ;  /* 0x0000000000a47947 */ /* 0x000fea0003800000 */
.L_x_2812:
        /* <DEDUP_REMOVED lines=14> */
.L_x_2826:
[----:B------:R-:W-:Y:S05]  /*6fc0*/  BSYNC B0 ;  /* 0x0000000000007941 */ /* 0x000fea0003800000 */
.L_x_2825:
[----:B------:R-:W-:-:S04]  /*6fd0*/  FMUL.FTZ R0, R0, 1 ;  /* 0x3f80000000007820 */ /* 0x000fc80000410000 */
[----:B------:R0:W1:Y:S01]  /*6fe0*/  F2F.F64.F32 R16, R0 ;  /* 0x0000000000107310 */ /* 0x0000620000201800 */
[----:B------:R-:W-:Y:S05]  /*6ff0*/  BRA `(.L_x_2800) ;  /* 0x00000000005c7947 */ /* 0x000fea0003800000 */
.L_x_2799:
[----:B------:R-:W-:Y:S01]  /*7000*/  MOV R2, 0x0 ;  /* 0x0000000000027802 */ /* 0x000fe20000000f00 */
[----:B------:R-:W-:Y:S01]  /*7010*/  ULDC.64 UR4, c[0x4][0x128] ;  /* 0x01004a0000047ab9 */ /* 0x000fe20000000a00 */
[----:B------:R-:W-:Y:S01]  /*7020*/  ULDC.64 UR6, c[0x4][0x8] ;  /* 0x0100020000067ab9 */ /* 0x000fe20000000a00 */
[----:B------:R-:W-:Y:S02]  /*7030*/  IMAD.U32 R4, RZ, RZ, UR4 ;  /* 0x00000004ff047e24 */ /* 0x000fe4000f8e00ff */
[----:B------:R-:W-:Y:S01]  /*7040*/  IMAD.U32 R5, RZ, RZ, UR5 ;  /* 0x00000005ff057e24 */ /* 0x000fe2000f8e00ff */
[----:B------:R-:W0:Y:S01]  /*7050*/  LDC.64 R2, c[0x4][R2] ;  /* 0x0100000002027b82 */ /* 0x000e220000000a00 */
[----:B------:R-:W-:Y:S01]  /*7060*/  ULDC.64 UR4, c[0x4][0x130] ;  /* 0x01004c0000047ab9 */ /* 0x000fe20000000a00 */
[----:B------:R-:W-:Y:S01]  /*7070*/  IMAD.U32 R10, RZ, RZ, UR6 ;  /* 0x00000006ff0a7e24 */ /* 0x000fe2000f8e00ff */
[----:B------:R-:W-:Y:S01]  /*7080*/  MOV R6, UR4 ;  /* 0x0000000400067c02 */ /* 0x000fe20008000f00 */
[----:B------:R-:W-:-:S02]  /*7090*/  IMAD.U32 R7, RZ, RZ, UR5 ;  /* 0x00000005ff077e24 */ /* 0x000fc4000f8e00ff */
[----:B------:R-:W-:Y:S02]  /*70a0*/  IMAD.U32 R11, RZ, RZ, UR7 ;  /* 0x00000007ff0b7e24 */ /* 0x000fe4000f8e00ff */
[----:B------:R-:W-:Y:S02]  /*70b0*/  IMAD.MOV.U32 R8, RZ, RZ, 0x4e ;  /* 0x0000004eff087424 */ /* 0x000fe400078e00ff */
[----:B------:R-:W-:Y:S02]  /*70c0*/  IMAD.MOV.U32 R12, RZ, RZ, 0x1 ;  /* 0x00000001ff0c7424 */ /* 0x000fe400078e00ff */
[----:B------:R-:W-:-:S07]  /*70d0*/  IMAD.MOV.U32 R13, RZ, RZ, RZ ;  /* 0x000000ffff0d7224 */ /* 0x000fce00078e00ff */
[----:B------:R-:W-:-:S07]  /*70e0*/  LEPC R20, `(.L_x_2827) ;  /* 0x000000001014794e */ /* 0x000fce0000000000 */
[----:B0-----:R-:W-:Y:S05]  /*70f0*/  CALL.ABS.NOINC R2 ;  /* 0x0000000002007343 */ /* 0x001fea0003c00000 */
.L_x_2827:
[----:B------:R-:W-:Y:S01]  /*7100*/  CS2R R16, SRZ ;  /* 0x0000000000107805 */ /* 0x000fe2000001ff00 */
[----:B------:R-:W-:Y:S06]  /*7110*/  BRA `(.L_x_2800) ;  /* 0x0000000000147947 */ /* 0x000fec0003800000 */
.L_x_2824:
[----:B------:R-:W2:Y:S02]  /*7120*/  LDG.E.64 R16, desc[UR36][R2.64] ;  /* 0x0000002402107981 */ /* 0x000ea4000c1e1b00 */
[----:B--2---:R-:W0:Y:S01]  /*7130*/  I2F.F64.U64 R16, R16 ;  /* 0x0000001000107312 */ /* 0x004e220000301800 */
[----:B------:R-:W-:Y:S05]  /*7140*/  BRA `(.L_x_2800) ;  /* 0x0000000000087947 */ /* 0x000fea0003800000 */
.L_x_2823:
[----:B------:R-:W2:Y:S02]  /*7150*/  LDG.E R2, desc[UR36][R2.64] ;  /* 0x0000002402027981 */ /* 0x000ea4000c1e1900 */
[----:B--2---:R0:W1:Y:S02]  /*7160*/  I2F.F64.U32 R16, R2 ;  /* 0x0000000200107312 */ /* 0x0040640000201800 */
.L_x_2800:
[----:B0--3--:R-:W0:Y:S01]  /*7170*/  LDC.U8 R2, c[0x0][0x4aa] ;  /* 0x00012a80ff027b82 */ /* 0x009e220000000000 */
[----:B------:R-:W-:Y:S02]  /*7180*/  ULDC.64 UR4, c[0x0][0x488] ;  /* 0x0001220000047ab9 */ /* 0x000fe40000000a00 */
[----:B------:R-:W-:-:S05]  /*7190*/  IADD3 R18, P0, R18, UR4, RZ ;  /* 0x0000000412127c10 */ /* 0x000fca000ff1e0ff */
        /* <DEDUP_REMOVED lines=12> */
[----:B------:R-:W3:Y:S02]  /*7260*/  LDG.E.S8 R2, desc[UR36][R18.64] ;  /* 0x0000002412027981 */ /* 0x000ee4000c1e1300 */
[----:B---3--:R-:W0:Y:S01]  /*7270*/  I2F.F64.S16 R2, R2 ;  /* 0x0000000200027312 */ /* 0x008e220000101c00 */
[----:B------:R-:W-:Y:S05]  /*7280*/  BRA `(.L_x_2833) ;  /* 0x0000000c007c7947 */ /* 0x000fea0003800000 */
.L_x_2831:
[----:B------:R-:W3:Y:S02]  /*7290*/  LDG.E.U8 R2, desc[UR36][R18.64] ;  /* 0x0000002412027981 */ /* 0x000ee4000c1e1100 */
[----:B---3--:R-:W0:Y:S01]  /*72a0*/  I2F.F64.U16 R2, R2 ;  /* 0x0000000200027312 */ /* 0x008e220000101800 */
[----:B------:R-:W-:Y:S05]  /*72b0*/  BRA `(.L_x_2833) ;  /* 0x0000000c00707947 */ /* 0x000fea0003800000 */
.L_x_2830:
[----:B------:R-:W-:-:S13]  /*72c0*/  ISETP.NE.AND P0, PT, R0, 0x2, PT ;  /* 0x000000020000780c */ /* 0x000fda0003f05270 */
[----:B------:R-:W-:Y:S05]  /*72d0*/  @!P0 BRA `(.L_x_2834) ;  /* 0x0000000000288947 */ /* 0x000fea0003800000 */
[----:B------:R-:W-:-:S13]  /*72e0*/  ISETP.NE.AND P0, PT, R0, 0x3, PT ;  /* 0x000000030000780c */ /* 0x000fda0003f05270 */
[----:B------:R-:W-:Y:S05]  /*72f0*/  @!P0 BRA `(.L_x_2835) ;  /* 0x0000000000148947 */ /* 0x000fea0003800000 */
[----:B------:R-:W-:-:S13]  /*7300*/  ISETP.NE.AND P0, PT, R0, 0x4, PT ;  /* 0x000000040000780c */ /* 0x000fda0003f05270 */
[----:B------:R-:W-:Y:S05]  /*7310*/  @P0 BRA `(.L_x_2832) ;  /* 0x0000000800fc0947 */ /* 0x000fea0003800000 */
[----:B------:R-:W3:Y:S02]  /*7320*/  LDG.E.64 R2, desc[UR36][R18.64] ;  /* 0x0000002412027981 */ /* 0x000ee4000c1e1b00 */
[----:B---3--:R-:W0:Y:S01]  /*7330*/  I2F.F64.S64 R2, R2 ;  /* 0x0000000200027312 */ /* 0x008e220000301c00 */
[----:B------:R-:W-:Y:S05]  /*7340*/  BRA `(.L_x_2833) ;  /* 0x0000000c004c7947 */ /* 0x000fea0003800000 */
.L_x_2835:
[----:B------:R-:W3:Y:S02]  /*7350*/  LDG.E R2, desc[UR36][R18.64] ;  /* 0x0000002412027981 */ /* 0x000ee4000c1e1900 */
[----:B---3--:R-:W0:Y:S01]  /*7360*/  I2F.F64 R2, R2 ;  /* 0x0000000200027312 */ /* 0x008e220000201c00 */
[----:B------:R-:W-:Y:S05]  /*7370*/  BRA `(.L_x_2833) ;  /* 0x0000000c00407947 */ /* 0x000fea0003800000 */
.L_x_2834:
[----:B------:R-:W3:Y:S02]  /*7380*/  LDG.E.U16 R2, desc[UR36][R18.64] ;  /* 0x0000002412027981 */ /* 0x000ee4000c1e1500 */
[----:B---3--:R-:W0:Y:S01]  /*7390*/  I2F.F64.S16 R2, R2 ;  /* 0x0000000200027312 */ /* 0x008e220000101c00 */
[----:B------:R-:W-:Y:S05]  /*73a0*/  BRA `(.L_x_2833) ;  /* 0x0000000c00347947 */ /* 0x000fea0003800000 */
.L_x_2829:
[----:B------:R-:W-:-:S13]  /*73b0*/  ISETP.GT.AND P0, PT, R0, 0x6, PT ;  /* 0x000000060000780c */ /* 0x000fda0003f04270 */
[----:B------:R-:W-:Y:S05]  /*73c0*/  @P0 BRA `(.L_x_2836) ;  /* 0x0000000000340947 */ /* 0x000fea0003800000 */
[----:B------:R-:W-:-:S13]  /*73d0*/  ISETP.NE.AND P0, PT, R0, 0x5, PT ;  /* 0x000000050000780c */ /* 0x000fda0003f05270 */
[----:B------:R-:W-:Y:S05]  /*73e0*/  @!P0 BRA `(.L_x_2837) ;  /* 0x0000000000188947 */ /* 0x000fea0003800000 */
[----:B------:R-:W-:-:S13]  /*73f0*/  ISETP.NE.AND P0, PT, R0, 0x6, PT ;  /* 0x000000060000780c */ /* 0x000fda0003f05270 */
[----:B------:R-:W-:Y:S05]  /*7400*/  @P0 BRA `(.L_x_2832) ;  /* 0x0000000800c00947 */ /* 0x000fea0003800000 */
[----:B------:R-:W3:Y:S02]  /*7410*/  LDG.E R2, desc[UR36][R18.64] ;  /* 0x0000002412027981 */ /* 0x000ee4000c1e1900 */
[----:B---3--:R-:W-:-:S06]  /*7420*/  FMUL.FTZ R2, R2, 1 ;  /* 0x3f80000002027820 */ /* 0x008fcc0000410000 */
[----:B------:R-:W0:Y:S01]  /*7430*/  F2F.F64.F32 R2, R2 ;  /* 0x0000000200027310 */ /* 0x000e220000201800 */
[----:B------:R-:W-:Y:S05]  /*7440*/  BRA `(.L_x_2833) ;  /* 0x0000000c000c7947 */ /* 0x000fea0003800000 */
.L_x_2837:
[----:B------:R-:W3:Y:S02]  /*7450*/  LDG.E.U16 R0, desc[UR36][R18.64] ;  /* 0x0000002412007981 */ /* 0x000ee4000c1e1500 */
[----:B---3--:R-:W-:-:S05]  /*7460*/  HADD2.F32 R0, -RZ, R0.H0_H0 ;  /* 0x20000000ff007230 */ /* 0x008fca0000004100 */
[----:B------:R-:W-:-:S04]  /*7470*/  FMUL.FTZ R0, R0, 1 ;  /* 0x3f80000000007820 */ /* 0x000fc80000410000 */
[----:B------:R0:W3:Y:S01]  /*7480*/  F2F.F64.F32 R2, R0 ;  /* 0x0000000000027310 */ /* 0x0000e20000201800 */
[----:B------:R-:W-:Y:S05]  /*7490*/  BRA `(.L_x_2833) ;  /* 0x0000000800f87947 */ /* 0x000fea0003800000 */
.L_x_2836:
[----:B------:R-:W-:-:S13]  /*74a0*/  ISETP.NE.AND P0, PT, R0, 0x7, PT ;  /* 0x000000070000780c */ /* 0x000fda0003f05270 */
[----:B------:R-:W-:Y:S05]  /*74b0*/  @!P0 BRA `(.L_x_2838) ;  /* 0x0000000000348947 */ /* 0x000fea0003800000 */
        /* <DEDUP_REMOVED lines=8> */
.L_x_2839:
[----:B------:R-:W3:Y:S02]  /*7540*/  LDG.E.U16 R18, desc[UR36][R18.64] ;  /* 0x0000002412127981 */ /* 0x000ee4000c1e1500 */
[----:B---3--:R-:W-:-:S05]  /*7550*/  HADD2.F32 R0, -RZ, R18.H0_H0 ;  /* 0x20000012ff007230 */ /* 0x008fca0000004100 */
[----:B------:R-:W-:-:S04]  /*7560*/  FMUL.FTZ R0, R0, 1 ;  /* 0x3f80000000007820 */ /* 0x000fc80000410000 */
[----:B------:R0:W3:Y:S01]  /*7570*/  F2F.F64.F32 R2, R0 ;  /* 0x0000000000027310 */ /* 0x0000e20000201800 */
[----:B------:R-:W-:Y:S05]  /*7580*/  BRA `(.L_x_2833) ;  /* 0x0000000800bc7947 */ /* 0x000fea0003800000 */
.L_x_2838:
[----:B------:R0:W5:Y:S01]  /*7590*/  LDG.E.64 R2, desc[UR36][R18.64] ;  /* 0x0000002412027981 */ /* 0x000162000c1e1b00 */
[----:B------:R-:W-:Y:S05]  /*75a0*/  BRA `(.L_x_2833) ;  /* 0x0000000800b47947 */ /* 0x000fea0003800000 */
.L_x_2828:
        /* <DEDUP_REMOVED lines=8> */
[----:B------:R-:W3:Y:S01]  /*7630*/  LDG.E.U8 R18, desc[UR36][R18.64] ;  /* 0x0000002412127981 */ /* 0x000ee2000c1e1100 */
[----:B------:R-:W-:Y:S01]  /*7640*/  IMAD.MOV.U32 R2, RZ, RZ, RZ ;  /* 0x000000ffff027224 */ /* 0x000fe200078e00ff */
[----:B---3--:R-:W-:-:S04]  /*7650*/  ISETP.NE.AND P0, PT, R18, RZ, PT ;  /* 0x000000ff1200720c */ /* 0x008fc80003f05270 */
[----:B------:R-:W-:Y:S01]  /*7660*/  FSEL R3, RZ, 1.875, !P0 ;  /* 0x3ff00000ff037808 */ /* 0x000fe20004000000 */
[----:B------:R-:W-:Y:S08]  /*7670*/  BRA `(.L_x_2833) ;  /* 0x0000000800807947 */ /* 0x000ff00003800000 */
.L_x_2842:
[----:B------:R0:W5:Y:S01]  /*7680*/  LDG.E.64 R2, desc[UR36][R18.64] ;  /* 0x0000002412027981 */ /* 0x000162000c1e1b00 */
[----:B------:R-:W-:Y:S05]  /*7690*/  BRA `(.L_x_2833) ;  /* 0x0000000800787947 */ /* 0x000fea0003800000 */
.L_x_2841:
[----:B------:R-:W-:-:S13]  /*76a0*/  ISETP.NE.AND P0, PT, R0, 0xf, PT ;  /* 0x0000000f0000780c */ /* 0x000fda0003f05270 */
[----:B------:R-:W-:Y:S05]  /*76b0*/  @!P0 BRA `(.L_x_2843) ;  /* 0x0000000000a48947 */ /* 0x000fea0003800000 */
[----:B------:R-:W-:-:S13]  /*76c0*/  ISETP.NE.AND P0, PT, R0, 0x17, PT ;  /* 0x000000170000780c */ /* 0x000fda0003f05270 */
[----:B------:R-:W-:Y:S05]  /*76d0*/  @!P0 BRA `(.L_x_2844) ;  /* 0x0000000000608947 */ /* 0x000fea0003800000 */
[----:B------:R-:W-:-:S13]  /*76e0*/  ISETP.NE.AND P0, PT, R0, 0x18, PT ;  /* 0x000000180000780c */ /* 0x000fda0003f05270 */
[----:B------:R-:W-:Y:S05]  /*76f0*/  @P0 BRA `(.L_x_2832) ;  /* 0x0000000800040947 */ /* 0x000fea0003800000 */
[----:B------:R-:W3:Y:S01]  /*7700*/  LDG.E.U8 R0, desc[UR36][R18.64] ;  /* 0x0000002412007981 */ /* 0x000ee2000c1e1100 */
[----:B------:R-:W-:Y:S02]  /*7710*/  IMAD.MOV.U32 R6, RZ, RZ, -0x800000 ;  /* 0xff800000ff067424 */ /* 0x000fe400078e00ff */
[----:B---3--:R-:W-:-:S05]  /*7720*/  IMAD.SHL.U32 R0, R0, 0x1000000, RZ ;  /* 0x0100000000007824 */ /* 0x008fca00078e00ff */
        /* <DEDUP_REMOVED lines=19> */
.L_x_2844:
[----:B------:R-:W3:Y:S02]  /*7860*/  LDG.E.U8 R3, desc[UR36][R18.64] ;  /* 0x0000002412037981 */ /* 0x000ee4000c1e1100 */
[----:B---3--:R-:W-:-:S05]  /*7870*/  IMAD.SHL.U32 R0, R3, 0x2000000, RZ ;  /* 0x0200000003007824 */ /* 0x008fca00078e00ff */
[----:B------:R-:W-:-:S13]  /*7880*/  ISETP.GE.U32.AND P0, PT, R0, 0x8000000, PT ;  /* 0x080000000000780c */ /* 0x000fda0003f06070 */
[C---:B------:R-:W-:Y:S02]  /*7890*/  @!P0 IMAD.SHL.U32 R0, R3.reuse, 0x100, RZ ;  /* 0x0000010003008824 */ /* 0x040fe400078e00ff */
[C---:B------:R-:W-:Y:S02]  /*78a0*/  @P0 IMAD.SHL.U32 R2, R3.reuse, 0x200000, RZ ;  /* 0x0020000003020824 */ /* 0x040fe400078e00ff */
[----:B------:R-:W-:Y:S01]  /*78b0*/  IMAD.SHL.U32 R3, R3, 0x1000000, RZ ;  /* 0x0100000003037824 */ /* 0x000fe200078e00ff */
[----:B------:R-:W-:Y:S02]  /*78c0*/  @!P0 LOP3.LUT R0, R0, 0x7f00, RZ, 0xc0, !PT ;  /* 0x00007f0000008812 */ /* 0x000fe400078ec0ff */
[----:B------:R-:W-:Y:S02]  /*78d0*/  @P0 LOP3.LUT R2, R2, 0x70000000, RZ, 0xfc, !PT ;  /* 0x7000000002020812 */ /* 0x000fe400078efcff */
[----:B------:R-:W-:-:S03]  /*78e0*/  @!P0 LOP3.LUT R0, R0, 0x3f000000, RZ, 0xfc, !PT ;  /* 0x3f00000000008812 */ /* 0x000fc600078efcff */
[----:B------:R-:W-:Y:S02]  /*78f0*/  @P0 FMUL.FTZ R2, R2, 1.9259299443872358531e-34 ;  /* 0x0780000002020820 */ /* 0x000fe40000410000 */
[----:B------:R-:W-:-:S05]  /*7900*/  @!P0 FADD.FTZ R2, R0, -0.5 ;  /* 0xbf00000000028421 */ /* 0x000fca0000010000 */
[----:B------:R-:W-:-:S05]  /*7910*/  LOP3.LUT R2, R2, 0x80000000, R3, 0xf8, !PT ;  /* 0x8000000002027812 */ /* 0x000fca00078ef803 */
[----:B------:R-:W-:-:S06]  /*7920*/  FMUL.FTZ R2, R2, 1 ;  /* 0x3f80000002027820 */ /* 0x000fcc0000410000 */
[----:B------:R-:W0:Y:S01]  /*7930*/  F2F.F64.F32 R2, R2 ;  /* 0x0000000200027310 */ /* 0x000e220000201800 */
[----:B------:R-:W-:Y:S05]  /*7940*/  BRA `(.L_x_2833) ;  /* 0x0000000400cc7947 */ /* 0x000fea0003800000 */
.L_x_2843:
[----:B------:R-:W3:Y:S02]  /*7950*/  LDG.E.U16 R0, desc[UR36][R18.64] ;  /* 0x0000002412007981 */ /* 0x000ee4000c1e1500 */
[----:B---3--:R-:W-:-:S04]  /*7960*/  IMAD.U32 R0, R0, 0x10000, RZ ;  /* 0x0001000000007824 */ /* 0x008fc800078e00ff */
[----:B------:R-:W-:-:S04]  /*7970*/  FMUL.FTZ R0, R0, 1 ;  /* 0x3f80000000007820 */ /* 0x000fc80000410000 */
[----:B------:R0:W3:Y:S01]  /*7980*/  F2F.F64.F32 R2, R0 ;  /* 0x0000000000027310 */ /* 0x0000e20000201800 */
[----:B------:R-:W-:Y:S05]  /*7990*/  BRA `(.L_x_2833) ;  /* 0x0000000400b87947 */ /* 0x000fea0003800000 */
.L_x_2840:
        /* <DEDUP_REMOVED lines=8> */
[----:B------:R-:W3:Y:S02]  /*7a20*/  LDG.E.U16 R2, desc[UR36][R18.64] ;  /* 0x0000002412027981 */ /* 0x000ee4000c1e1500 */
[----:B---3--:R-:W0:Y:S01]  /*7a30*/  I2F.F64.U16 R2, R2 ;  /* 0x0000000200027312 */ /* 0x008e220000101800 */
[----:B------:R-:W-:Y:S05]  /*7a40*/  BRA `(.L_x_2833) ;  /* 0x00000004008c7947 */ /* 0x000fea0003800000 */
.L_x_2847:
[----:B------:R-:W3:Y:S01]  /*7a50*/  LDG.E.U8 R2, desc[UR36][R18.64] ;  /* 0x0000002412027981 */ /* 0x000ee2000c1e1100 */
[----:B------:R-:W-:Y:S01]  /*7a60*/  BSSY B0, `(.L_x_2848) ;  /* 0x0000018000007945 */ /* 0x000fe20003800000 */
[----:B------:R-:W-:Y:S01]  /*7a70*/  IMAD.MOV.U32 R0, RZ, RZ, RZ ;  /* 0x000000ffff007224 */ /* 0x000fe200078e00ff */
[----:B---3--:R-:W-:-:S13]  /*7a80*/  ISETP.NE.AND P0, PT, R2, RZ, PT ;  /* 0x000000ff0200720c */ /* 0x008fda0003f05270 */
        /* <DEDUP_REMOVED lines=17> */
.L_x_2851:
[----:B------:R-:W-:Y:S05]  /*7ba0*/  BSYNC B1 ;  /* 0x0000000000017941 */ /* 0x000fea0003800000 */
.L_x_2850:
[----:B------:R-:W-:Y:S01]  /*7bb0*/  LEA R3, R0, 0x3b800000, 0x17 ;  /* 0x3b80000000037811 */ /* 0x000fe200078eb8ff */
[----:B------:R-:W-:-:S05]  /*7bc0*/  IMAD.SHL.U32 R0, R2, 0x100000, RZ ;  /* 0x0010000002007824 */ /* 0x000fca00078e00ff */
[----:B------:R-:W-:-:S07]  /*7bd0*/  LOP3.LUT R0, R3, R0, R4, 0xfe, !PT ;  /* 0x0000000003007212 */ /* 0x000fce00078efe04 */
.L_x_2849:
[----:B------:R-:W-:Y:S05]  /*7be0*/  BSYNC B0 ;  /* 0x0000000000007941 */ /* 0x000fea0003800000 */
.L_x_2848:
[----:B------:R-:W-:-:S04]  /*7bf0*/  FMUL.FTZ R0, R0, 1 ;  /* 0x3f80000000007820 */ /* 0x000fc80000410000 */
[----:B------:R0:W3:Y:S01]  /*7c00*/  F2F.F64.F32 R2, R0 ;  /* 0x0000000000027310 */ /* 0x0000e20000201800 */
[----:B------:R-:W-:Y:S05]  /*7c10*/  BRA `(.L_x_2833) ;  /* 0x0000000400187947 */ /* 0x000fea0003800000 */
.L_x_2846:
[----:B------:R-:W3:Y:S01]  /*7c20*/  LDG.E.U8 R2, desc[UR36][R18.64] ;  /* 0x0000002412027981 */ /* 0x000ee2000c1e1100 */
[----:B------:R-:W-:Y:S01]  /*7c30*/  BSSY B0, `(.L_x_2852) ;  /* 0x0000018000007945 */ /* 0x000fe20003800000 */
[----:B------:R-:W-:Y:S01]  /*7c40*/  HFMA2.MMA R0, -RZ, RZ, 0, 0 ;  /* 0x00000000ff007435 */ /* 0x000fe200000001ff */
        /* <DEDUP_REMOVED lines=18> */
.L_x_2855:
[----:B------:R-:W-:Y:S05]  /*7d70*/  BSYNC B1 ;  /* 0x0000000000017941 */ /* 0x000fea0003800000 */
.L_x_2854:
[----:B------:R-:W-:Y:S01]  /*7d80*/  LEA R3, R0, 0x37800000, 0x17 ;  /* 0x3780000000037811 */ /* 0x000fe200078eb8ff */
[----:B------:R-:W-:-:S05]  /*7d90*/  IMAD.SHL.U32 R0, R2, 0x200000, RZ ;  /* 0x0020000002007824 */ /* 0x000fca00078e00ff */
[----:B------:R-:W-:-:S07]  /*7da0*/  LOP3.LUT R0, R3, R0, R4, 0xfe, !PT ;  /* 0x0000000003007212 */ /* 0x000fce00078efe04 */
.L_x_2853:
[----:B------:R-:W-:Y:S05]  /*7db0*/  BSYNC B0 ;  /* 0x0000000000007941 */ /* 0x000fea0003800000 */
.L_x_2852:
[----:B------:R-:W-:-:S04]  /*7dc0*/  FMUL.FTZ R0, R0, 1 ;  /* 0x3f80000000007820 */ /* 0x000fc80000410000 */
[----:B------:R0:W3:Y:S01]  /*7dd0*/  F2F.F64.F32 R2, R0 ;  /* 0x0000000000027310 */ /* 0x0000e20000201800 */
[----:B------:R-:W-:Y:S05]  /*7de0*/  BRA `(.L_x_2833) ;  /* 0x0000000000a47947 */ /* 0x000fea0003800000 */
.L_x_2845:
[----:B------:R-:W-:-:S13]  /*7df0*/  ISETP.NE.AND P0, PT, R0, 0x1c, PT ;  /* 0x0000001c0000780c */ /* 0x000fda0003f05270 */
[----:B------:R-:W-:Y:S05]  /*7e00*/  @!P0 BRA `(.L_x_2856) ;  /* 0x0000000000948947 */ /* 0x000fea0003800000 */
[----:B------:R-:W-:-:S13]  /*7e10*/  ISETP.NE.AND P0, PT, R0, 0x1d, PT ;  /* 0x0000001d0000780c */ /* 0x000fda0003f05270 */
[----:B------:R-:W-:Y:S05]  /*7e20*/  @!P0 BRA `(.L_x_2857) ;  /* 0x0000000000808947 */ /* 0x000fea0003800000 */
[----:B------:R-:W-:-:S13]  /*7e30*/  ISETP.NE.AND P0, PT, R0, 0x2c, PT ;  /* 0x0000002c0000780c */ /* 0x000fda0003f05270 */
[----:B------:R-:W-:Y:S05]  /*7e40*/  @P0 BRA `(.L_x_2832) ;  /* 0x0000000000300947 */ /* 0x000fea0003800000 */
[----:B------:R-:W3:Y:S01]  /*7e50*/  LDG.E.U8 R18, desc[UR36][R18.64] ;  /* 0x0000002412127981 */ /* 0x000ee2000c1e1100 */
[----:B------:R-:W-:Y:S01]  /*7e60*/  BSSY B0, `(.L_x_2858) ;  /* 0x0000007000007945 */ /* 0x000fe20003800000 */
[----:B------:R-:W-:Y:S01]  /*7e70*/  IMAD.MOV.U32 R0, RZ, RZ, 0x400000 ;  /* 0x00400000ff007424 */ /* 0x000fe200078e00ff */
[----:B---3--:R-:W-:-:S13]  /*7e80*/  ISETP.NE.AND P0, PT, R18, RZ, PT ;  /* 0x000000ff1200720c */ /* 0x008fda0003f05270 */
[----:B------:R-:W-:Y:S05]  /*7e90*/  @!P0 BRA `(.L_x_2859) ;  /* 0x00000000000c8947 */ /* 0x000fea0003800000 */
[----:B------:R-:W-:-:S13]  /*7ea0*/  ISETP.NE.AND P0, PT, R18, 0xff, PT ;  /* 0x000000ff1200780c */ /* 0x000fda0003f05270 */
[----:B------:R-:W-:Y:S02]  /*7eb0*/  @!P0 IMAD.MOV.U32 R0, RZ, RZ, 0x7f800001 ;  /* 0x7f800001ff008424 */ /* 0x000fe400078e00ff */
[----:B------:R-:W-:-:S07]  /*7ec0*/  @P0 IMAD.SHL.U32 R0, R18, 0x800000, RZ ;  /* 0x0080000012000824 */ /* 0x000fce00078e00ff */
.L_x_2859:
[----:B------:R-:W-:Y:S05]  /*7ed0*/  BSYNC B0 ;  /* 0x0000000000007941 */ /* 0x000fea0003800000 */
.L_x_2858:
[----:B------:R-:W-:-:S04]  /*7ee0*/  FMUL.FTZ R0, R0, 1 ;  /* 0x3f80000000007820 */ /* 0x000fc80000410000 */
[----:B------:R0:W3:Y:S01]  /*7ef0*/  F2F.F64.F32 R2, R0 ;  /* 0x0000000000027310 */ /* 0x0000e20000201800 */
[----:B------:R-:W-:Y:S05]  /*7f00*/  BRA `(.L_x_2833) ;  /* 0x00000000005c7947 */ /* 0x000fea0003800000 */
.L_x_2832:
        /* <DEDUP_REMOVED lines=16> */
.L_x_2860:
[----:B------:R-:W-:Y:S01]  /*8010*/  CS2R R2, SRZ ;  /* 0x0000000000027805 */ /* 0x000fe2000001ff00 */
[----:B------:R-:W-:Y:S06]  /*8020*/  BRA `(.L_x_2833) ;  /* 0x0000000000147947 */ /* 0x000fec0003800000 */
.L_x_2857:
[----:B------:R-:W3:Y:S02]  /*8030*/  LDG.E.64 R2, desc[UR36][R18.64] ;  /* 0x0000002412027981 */ /* 0x000ee4000c1e1b00 */
[----:B---3--:R-:W0:Y:S01]  /*8040*/  I2F.F64.U64 R2, R2 ;  /* 0x0000000200027312 */ /* 0x008e220000301800 */
[----:B------:R-:W-:Y:S05]  /*8050*/  BRA `(.L_x_2833) ;  /* 0x0000000000087947 */ /* 0x000fea0003800000 */
.L_x_2856:
[----:B------:R-:W3:Y:S02]  /*8060*/  LDG.E R2, desc[UR36][R18.64] ;  /* 0x0000002412027981 */ /* 0x000ee4000c1e1900 */
[----:B---3--:R-:W0:Y:S02]  /*8070*/  I2F.F64.U32 R2, R2 ;  /* 0x0000000200027312 */ /* 0x008e240000201800 */
.L_x_2833:
[----:B------:R-:W-:Y:S01]  /*8080*/  ULDC.64 UR4, c[0x0][0x490] ;  /* 0x0001240000047ab9 */ /* 0x000fe20000000a00 */
[----:B------:R-:W-:Y:S01]  /*8090*/  IMAD.MOV.U32 R4, RZ, RZ, 0x652b82fe ;  /* 0x652b82feff047424 */ /* 0x000fe200078e00ff */
[----:B0--3-5:R-:W-:Y:S01]  /*80a0*/  DMUL R2, R2, UR4 ;  /* 0x0000000402027c28 */ /* 0x029fe20008000000 */
        /* <DEDUP_REMOVED lines=52> */
[----:B------:R-:W-:Y:S01]  /*83f0*/  @!P0 IMAD.IADD R4, R4, 0x1, -R5 ;  /* 0x0000000104048824 */ /* 0x000fe200078e0a05 */
[----:B------:R-:W-:-:S04]  /*8400*/  @!P0 LEA R5, R5, R9, 0x14 ;  /* 0x0000000905058211 */ /* 0x000fc800078ea0ff */
[----:B------:R-:W-:Y:S01]  /*8410*/  @!P0 LEA R9, R4, 0x3ff00000, 0x14 ;  /* 0x3ff0000004098811 */ /* 0x000fe200078ea0ff */
[----:B------:R-:W-:Y:S02]  /*8420*/  @!P0 IMAD.MOV.U32 R4, RZ, RZ, R8 ;  /* 0x000000ffff048224 */ /* 0x000fe400078e0008 */
[----:B------:R-:W-:-:S06]  /*8430*/  @!P0 IMAD.MOV.U32 R8, RZ, RZ, RZ ;  /* 0x000000ffff088224 */ /* 0x000fcc00078e00ff */
[----:B------:R-:W-:-:S11]  /*8440*/  @!P0 DMUL R6, R4, R8 ;  /* 0x0000000804068228 */ /* 0x000fd60000000000 */
.L_x_2862:
[----:B------:R-:W-:Y:S05]  /*8450*/  BSYNC B0 ;  /* 0x0000000000007941 */ /* 0x000fea0003800000 */
.L_x_2861:
[----:B------:R-:W-:Y:S01]  /*8460*/  ULDC.64 UR4, c[0x0][0x498] ;  /* 0x0001260000047ab9 */ /* 0x000fe20000000a00 */
[----:B------:R-:W-:Y:S01]  /*8470*/  BSSY B0, `(.L_x_2863) ;  /* 0x000001b000007945 */ /* 0x000fe20003800000 */
[----:B------:R-:W-:-:S14]  /*8480*/  DSETP.GT.AND P0, PT, R2, UR4, PT ;  /* 0x0000000402007e2a */ /* 0x000fdc000bf04000 */
[----:B------:R-:W-:Y:S05]  /*8490*/  @P0 BRA `(.L_x_2864) ;  /* 0x0000000000600947 */ /* 0x000fea0003800000 */
[----:B------:R-:W-:Y:S01]  /*84a0*/  DADD R2, R6, 1 ;  /* 0x3ff0000006027429 */ /* 0x000fe20000000000 */
[----:B------:R-:W-:Y:S01]  /*84b0*/  IMAD.MOV.U32 R4, RZ, RZ, 0x1 ;  /* 0x00000001ff047424 */ /* 0x000fe200078e00ff */
[----:B-12-4-:R-:W-:Y:S01]  /*84c0*/  DMUL R10, R16, R6 ;  /* 0x00000006100a7228 */ /* 0x016fe20000000000 */
        /* <DEDUP_REMOVED lines=16> */
[----:B------:R-:W-:Y:S02]  /*85d0*/  IMAD.MOV.U32 R7, RZ, RZ, R11 ;  /* 0x000000ffff077224 */ /* 0x000fe400078e000b */
[----:B------:R-:W-:Y:S02]  /*85e0*/  IMAD.MOV.U32 R4, RZ, RZ, R2 ;  /* 0x000000ffff047224 */ /* 0x000fe400078e0002 */
[----:B------:R-:W-:-:S07]  /*85f0*/  IMAD.MOV.U32 R5, RZ, RZ, R3 ;  /* 0x000000ffff057224 */ /* 0x000fce00078e0003 */
[----:B------:R-:W-:Y:S05]  /*8600*/  CALL.REL.NOINC `($__internal_0_$__cuda_sm20_div_rn_f64_full) ;  /* 0x000000a800147944 */ /* 0x000fea0003c00000 */
.L_x_2865:
[----:B------:R-:W-:Y:S05]  /*8610*/  BSYNC B1 ;  /* 0x0000000000017941 */ /* 0x000fea0003800000 */
.L_x_2864:
[----:B------:R-:W-:Y:S05]  /*8620*/  BSYNC B0 ;  /* 0x0000000000007941 */ /* 0x000fea0003800000 */
.L_x_2863:
        /* <DEDUP_REMOVED lines=12> */
[----:B-12-4-:R-:W0:Y:S02]  /*86f0*/  F2I.F64.TRUNC R17, R16 ;  /* 0x0000001000117311 */ /* 0x016e24000030d100 */
[----:B0-----:R3:W-:Y:S01]  /*8700*/  STG.E.U8 desc[UR36][R22.64], R17 ;  /* 0x0000001116007986 */ /* 0x0017e2000c101124 */
[----:B------:R-:W-:Y:S05]  /*8710*/  BRA `(.L_x_2871) ;  /* 0x0000001000087947 */ /* 0x000fea0003800000 */
.L_x_2869:
[----:B-12-4-:R-:W0:Y:S02]  /*8720*/  F2I.S64.F64.TRUNC R16, R16 ;  /* 0x0000001000107311 */ /* 0x016e24000030d900 */
[----:B0-----:R-:W-:-:S05]  /*8730*/  IMAD.MOV.U32 R3, RZ, RZ, R16 ;  /* 0x000000ffff037224 */ /* 0x001fca00078e0010 */
[----:B------:R4:W-:Y:S01]  /*8740*/  STG.E.U8 desc[UR36][R22.64], R3 ;  /* 0x0000000316007986 */ /* 0x0009e2000c101124 */
[----:B------:R-:W-:Y:S05]  /*8750*/  BRA `(.L_x_2871) ;  /* 0x0000000c00f87947 */ /* 0x000fea0003800000 */
.L_x_2868:
[----:B------:R-:W-:-:S13]  /*8760*/  ISETP.NE.AND P0, PT, R0, 0x2, PT ;  /* 0x000000020000780c */ /* 0x000fda0003f05270 */
[----:B------:R-:W-:Y:S05]  /*8770*/  @!P0 BRA `(.L_x_2872) ;  /* 0x0000000000288947 */ /* 0x000fea0003800000 */
[----:B------:R-:W-:-:S13]  /*8780*/  ISETP.NE.AND P0, PT, R0, 0x3, PT ;  /* 0x000000030000780c */ /* 0x000fda0003f05270 */
[----:B------:R-:W-:Y:S05]  /*8790*/  @!P0 BRA `(.L_x_2873) ;  /* 0x0000000000148947 */ /* 0x000fea0003800000 */
[----:B------:R-:W-:-:S13]  /*87a0*/  ISETP.NE.AND P0, PT, R0, 0x4, PT ;  /* 0x000000040000780c */ /* 0x000fda0003f05270 */
[----:B------:R-:W-:Y:S05]  /*87b0*/  @P0 BRA `(.L_x_2870) ;  /* 0x0000000c00880947 */ /* 0x000fea0003800000 */
[----:B-12-4-:R-:W0:Y:S02]  /*87c0*/  F2I.S64.F64.TRUNC R16, R16 ;  /* 0x0000001000107311 */ /* 0x016e24000030d900 */
[----:B0-----:R1:W-:Y:S01]  /*87d0*/  STG.E.64 desc[UR36][R22.64], R16 ;  /* 0x0000001016007986 */ /* 0x0013e2000c101b24 */
[----:B------:R-:W-:Y:S05]  /*87e0*/  BRA `(.L_x_2871) ;  /* 0x0000000c00d47947 */ /* 0x000fea0003800000 */
.L_x_2873:
[----:B-12-4-:R-:W0:Y:S02]  /*87f0*/  F2I.F64.TRUNC R17, R16 ;  /* 0x0000001000117311 */ /* 0x016e24000030d100 */
[----:B0-----:R2:W-:Y:S01]  /*8800*/  STG.E desc[UR36][R22.64], R17 ;  /* 0x0000001116007986 */ /* 0x0015e2000c101924 */
[----:B------:R-:W-:Y:S05]  /*8810*/  BRA `(.L_x_2871) ;  /* 0x0000000c00c87947 */ /* 0x000fea0003800000 */
.L_x_2872:
[----:B-12-4-:R-:W0:Y:S02]  /*8820*/  F2I.F64.TRUNC R17, R16 ;  /* 0x0000001000117311 */ /* 0x016e24000030d100 */
[----:B0-----:R0:W-:Y:S01]  /*8830*/  STG.E.U16 desc[UR36][R22.64], R17 ;  /* 0x0000001116007986 */ /* 0x0011e2000c101524 */
[----:B------:R-:W-:Y:S05]  /*8840*/  BRA `(.L_x_2871) ;  /* 0x0000000c00bc7947 */ /* 0x000fea0003800000 */
.L_x_2867:
        /* <DEDUP_REMOVED lines=8> */
[----:B-12-4-:R-:W0:Y:S01]  /*88d0*/  F2F.F32.F64 R3, R16 ;  /* 0x0000001000037310 */ /* 0x016e220000301000 */
[----:B------:R-:W-:-:S14]  /*88e0*/  DSETP.GEU.AND P0, PT, |R16|, UR4, PT ;  /* 0x0000000410007e2a */ /* 0x000fdc000bf0e200 */
[----:B0-----:R-:W-:-:S05]  /*88f0*/  @!P0 FMUL R3, R3, 1.175494350822287508e-38 ;  /* 0x0080000003038820 */ /* 0x001fca0000400000 */
[----:B------:R0:W-:Y:S01]  /*8900*/  STG.E desc[UR36][R22.64], R3 ;  /* 0x0000000316007986 */ /* 0x0001e2000c101924 */
[----:B------:R-:W-:Y:S05]  /*8910*/  BRA `(.L_x_2871) ;  /* 0x0000000c00887947 */ /* 0x000fea0003800000 */
.L_x_2875:
[----:B------:R-:W-:Y:S01]  /*8920*/  UMOV UR4, 0xf0000000 ;  /* 0xf000000000047882 */ /* 0x000fe20000000000 */
[----:B------:R-:W-:Y:S01]  /*8930*/  UMOV UR5, 0x380fffff ;  /* 0x380fffff00057882 */ /* 0x000fe20000000000 */
[----:B-12-4-:R-:W0:Y:S01]  /*8940*/  F2F.F32.F64 R0, R16 ;  /* 0x0000001000007310 */ /* 0x016e220000301000 */
[----:B------:R-:W-:-:S14]  /*8950*/  DSETP.GEU.AND P0, PT, |R16|, UR4, PT ;  /* 0x0000000410007e2a */ /* 0x000fdc000bf0e200 */
[----:B0-----:R-:W-:-:S05]  /*8960*/  @!P0 FMUL R0, R0, 1.175494350822287508e-38 ;  /* 0x0080000000008820 */ /* 0x001fca0000400000 */
[----:B------:R-:W-:-:S05]  /*8970*/  F2FP.F16.F32.PACK_AB R0, RZ, R0 ;  /* 0x00000000ff00723e */ /* 0x000fca00000000ff */
[----:B------:R0:W-:Y:S01]  /*8980*/  STG.E.U16 desc[UR36][R22.64], R0 ;  /* 0x0000000016007986 */ /* 0x0001e2000c101524 */
[----:B------:R-:W-:Y:S05]  /*8990*/  BRA `(.L_x_2871) ;  /* 0x0000000c00687947 */ /* 0x000fea0003800000 */
.L_x_2874:
        /* <DEDUP_REMOVED lines=8> */
[----:B-12-4-:R-:W0:Y:S01]  /*8a20*/  F2F.F32.F64 R2, R16 ;  /* 0x0000001000027310 */ /* 0x016e220000301000 */
[----:B------:R-:W-:Y:S01]  /*8a30*/  DSETP.GEU.AND P0, PT, |R16|, UR4, PT ;  /* 0x0000000410007e2a */ /* 0x000fe2000bf0e200 */
[----:B------:R-:W-:-:S13]  /*8a40*/  IMAD.MOV.U32 R3, RZ, RZ, RZ ;  /* 0x000000ffff037224 */ /* 0x000fda00078e00ff */
[----:B0-----:R-:W-:-:S05]  /*8a50*/  @!P0 FMUL R2, R2, 1.175494350822287508e-38 ;  /* 0x0080000002028820 */ /* 0x001fca0000400000 */
[----:B------:R0:W-:Y:S01]  /*8a60*/  STG.E.64 desc[UR36][R22.64], R2 ;  /* 0x0000000216007986 */ /* 0x0001e2000c101b24 */
[----:B------:R-:W-:Y:S05]  /*8a70*/  BRA `(.L_x_2871) ;  /* 0x0000000c00307947 */ /* 0x000fea0003800000 */
.L_x_2877:
[----:B------:R-:W-:Y:S01]  /*8a80*/  UMOV UR4, 0xf0000000 ;  /* 0xf000000000047882 */ /* 0x000fe20000000000 */
[----:B------:R-:W-:Y:S01]  /*8a90*/  UMOV UR5, 0x380fffff ;  /* 0x380fffff00057882 */ /* 0x000fe20000000000 */
[----:B-12-4-:R-:W0:Y:S01]  /*8aa0*/  F2F.F32.F64 R0, R16 ;  /* 0x0000001000007310 */ /* 0x016e220000301000 */
[----:B------:R-:W-:-:S14]  /*8ab0*/  DSETP.GEU.AND P0, PT, |R16|, UR4, PT ;  /* 0x0000000410007e2a */ /* 0x000fdc000bf0e200 */
[----:B0-----:R-:W-:-:S05]  /*8ac0*/  @!P0 FMUL R0, R0, 1.175494350822287508e-38 ;  /* 0x0080000000008820 */ /* 0x001fca0000400000 */
[----:B------:R-:W-:-:S04]  /*8ad0*/  F2FP.F16.F32.PACK_AB R3, RZ, R0 ;  /* 0x00000000ff03723e */ /* 0x000fc800000000ff */
[----:B------:R-:W-:-:S05]  /*8ae0*/  PRMT R3, R3, 0x5410, RZ ;  /* 0x0000541003037816 */ /* 0x000fca00000000ff */
[----:B------:R0:W-:Y:S01]  /*8af0*/  STG.E desc[UR36][R22.64], R3 ;  /* 0x0000000316007986 */ /* 0x0001e2000c101924 */
[----:B------:R-:W-:Y:S05]  /*8b00*/  BRA `(.L_x_2871) ;  /* 0x0000000c000c7947 */ /* 0x000fea0003800000 */
.L_x_2876:
[----:B-12-4-:R0:W-:Y:S01]  /*8b10*/  STG.E.64 desc[UR36][R22.64], R16 ;  /* 0x0000001016007986 */ /* 0x0161e2000c101b24 */
[----:B------:R-:W-:Y:S05]  /*8b20*/  BRA `(.L_x_2871) ;  /* 0x0000000c00047947 */ /* 0x000fea0003800000 */
.L_x_2866:
        /* <DEDUP_REMOVED lines=8> */
[----:B-12-4-:R-:W-:-:S06]  /*8bb0*/  DSETP.NEU.AND P0, PT, R16, RZ, PT ;  /* 0x000000ff1000722a */ /* 0x016fcc0003f0d000 */
[----:B------:R-:W-:-:S05]  /*8bc0*/  SEL R3, RZ, 0x1, !P0 ;  /* 0x00000001ff037807 */ /* 0x000fca0004000000 */
[----:B------:R0:W-:Y:S01]  /*8bd0*/  STG.E.U8 desc[UR36][R22.64], R3 ;  /* 0x0000000316007986 */ /* 0x0001e2000c101124 */
[----:B------:R-:W-:Y:S05]  /*8be0*/  BRA `(.L_x_2871) ;  /* 0x0000000800d47947 */ /* 0x000fea0003800000 */
.L_x_2880:
[----:B------:R-:W-:-:S05]  /*8bf0*/  CS2R R18, SRZ ;  /* 0x0000000000127805 */ /* 0x000fca000001ff00 */
[----:B-12-4-:R0:W-:Y:S01]  /*8c00*/  STG.E.128 desc[UR36][R22.64], R16 ;  /* 0x0000001016007986 */ /* 0x0161e2000c101d24 */
[----:B------:R-:W-:Y:S05]  /*8c10*/  BRA `(.L_x_2871) ;  /* 0x0000000800c87947 */ /* 0x000fea0003800000 */
.L_x_2879:
        /* <DEDUP_REMOVED lines=25> */
.L_x_2884:
[----:B------:R-:W-:Y:S05]  /*8db0*/  BSYNC B0 ;  /* 0x0000000000007941 */ /* 0x000fea0003800000 */
.L_x_2883:
[----:B------:R-:W-:-:S05]  /*8dc0*/  LOP3.LUT R3, R0, R3, RZ, 0xfc, !PT ;  /* 0x0000000300037212 */ /* 0x000fca00078efcff */
[----:B------:R0:W-:Y:S01]  /*8dd0*/  STG.E.U8 desc[UR36][R22.64], R3 ;  /* 0x0000000316007986 */ /* 0x0001e2000c101124 */
[----:B------:R-:W-:Y:S05]  /*8de0*/  BRA `(.L_x_2871) ;  /* 0x0000000800547947 */ /* 0x000fea0003800000 */
.L_x_2882:
[----:B------:R-:W-:Y:S01]  /*8df0*/  UMOV UR4, 0xf0000000 ;  /* 0xf000000000047882 */ /* 0x000fe20000000000 */
[----:B------:R-:W-:Y:S01]  /*8e00*/  UMOV UR5, 0x380fffff ;  /* 0x380fffff00057882 */ /* 0x000fe20000000000 */
[----:B-12-4-:R-:W0:Y:S01]  /*8e10*/  F2F.F32.F64 R3, R16 ;  /* 0x0000001000037310 */ /* 0x016e220000301000 */
        /* <DEDUP_REMOVED lines=14> */
.L_x_2886:
[----:B------:R-:W-:Y:S01]  /*8f00*/  IMAD.MOV.U32 R0, RZ, RZ, 0x7f ;  /* 0x0000007fff007424 */ /* 0x000fe200078e00ff */
[----:B------:R-:W-:-:S04]  /*8f10*/  ISETP.GT.U32.AND P0, PT, R2, 0x7f800000, PT ;  /* 0x7f8000000200780c */ /* 0x000fc80003f04070 */
[----:B------:R-:W-:-:S09]  /*8f20*/  SEL R0, R0, 0x7c, P0 ;  /* 0x0000007c00007807 */ /* 0x000fd20000000000 */
.L_x_2887:
[----:B------:R-:W-:Y:S05]  /*8f30*/  BSYNC B0 ;  /* 0x0000000000007941 */ /* 0x000fea0003800000 */
.L_x_2885:
[----:B------:R-:W-:-:S04]  /*8f40*/  LOP3.LUT R2, R3, 0x80000000, RZ, 0xc0, !PT ;  /* 0x8000000003027812 */ /* 0x000fc800078ec0ff */
[----:B------:R-:W-:-:S04]  /*8f50*/  SHF.R.U32.HI R3, RZ, 0x18, R2 ;  /* 0x00000018ff037819 */ /* 0x000fc80000011602 */
[----:B------:R-:W-:-:S05]  /*8f60*/  LOP3.LUT R3, R0, R3, RZ, 0xfc, !PT ;  /* 0x0000000300037212 */ /* 0x000fca00078efcff */
[----:B------:R0:W-:Y:S01]  /*8f70*/  STG.E.U8 desc[UR36][R22.64], R3 ;  /* 0x0000000316007986 */ /* 0x0001e2000c101124 */
[----:B------:R-:W-:Y:S05]  /*8f80*/  BRA `(.L_x_2871) ;  /* 0x0000000400ec7947 */ /* 0x000fea0003800000 */
.L_x_2881:
[----:B------:R-:W-:Y:S01]  /*8f90*/  UMOV UR4, 0xf0000000 ;  /* 0xf000000000047882 */ /* 0x000fe20000000000 */
[----:B------:R-:W-:Y:S01]  /*8fa0*/  UMOV UR5, 0x380fffff ;  /* 0x380fffff00057882 */ /* 0x000fe20000000000 */
[----:B-12-4-:R-:W0:Y:S01]  /*8fb0*/  F2F.F32.F64 R0, R16 ;  /* 0x0000001000007310 */ /* 0x016e220000301000 */
[----:B------:R-:W-:-:S14]  /*8fc0*/  DSETP.GEU.AND P0, PT, |R16|, UR4, PT ;  /* 0x0000000410007e2a */ /* 0x000fdc000bf0e200 */
[----:B0-----:R-:W-:-:S05]  /*8fd0*/  @!P0 FMUL R0, R0, 1.175494350822287508e-38 ;  /* 0x0080000000008820 */ /* 0x001fca0000400000 */
[----:B------:R-:W-:-:S05]  /*8fe0*/  F2FP.BF16.F32.PACK_AB R0, RZ, R0 ;  /* 0x00000000ff00723e */ /* 0x000fca00000010ff */
[----:B------:R0:W-:Y:S01]  /*8ff0*/  STG.E.U16 desc[UR36][R22.64], R0 ;  /* 0x0000000016007986 */ /* 0x0001e2000c101524 */
[----:B------:R-:W-:Y:S05]  /*9000*/  BRA `(.L_x_2871) ;  /* 0x0000000400cc7947 */ /* 0x000fea0003800000 */
.L_x_2878:
        /* <DEDUP_REMOVED lines=8> */
[----:B-12-4-:R-:W0:Y:S02]  /*9090*/  F2I.U32.F64.TRUNC R17, R16 ;  /* 0x0000001000117311 */ /* 0x016e24000030d000 */
[----:B0-----:R0:W-:Y:S01]  /*90a0*/  STG.E.U16 desc[UR36][R22.64], R17 ;  /* 0x0000001116007986 */ /* 0x0011e2000c101524 */
[----:B------:R-:W-:Y:S05]  /*90b0*/  BRA `(.L_x_2871) ;  /* 0x0000000400a07947 */ /* 0x000fea0003800000 */
.L_x_2890:
[----:B------:R-:W-:Y:S01]  /*90c0*/  UMOV UR4, 0xf0000000 ;  /* 0xf000000000047882 */ /* 0x000fe20000000000 */
[----:B------:R-:W-:Y:S01]  /*90d0*/  UMOV UR5, 0x380fffff ;  /* 0x380fffff00057882 */ /* 0x000fe20000000000 */
[----:B-12-4-:R-:W0:Y:S01]  /*90e0*/  F2F.F32.F64 R3, R16 ;  /* 0x0000001000037310 */ /* 0x016e220000301000 */
        /* <DEDUP_REMOVED lines=18> */
.L_x_2893:
[----:B------:R-:W-:-:S04]  /*9210*/  LOP3.LUT R2, R3, 0x80000000, RZ, 0xc0, !PT ;  /* 0x8000000003027812 */ /* 0x000fc800078ec0ff */
[----:B------:R-:W-:-:S04]  /*9220*/  SHF.R.U32.HI R3, RZ, 0x18, R2 ;  /* 0x00000018ff037819 */ /* 0x000fc80000011602 */
[----:B------:R-:W-:-:S04]  /*9230*/  LOP3.LUT R0, R0, R3, RZ, 0xfc, !PT ;  /* 0x0000000300007212 */ /* 0x000fc800078efcff */
[----:B------:R-:W-:-:S07]  /*9240*/  PRMT R11, R0, 0x7610, R11 ;  /* 0x00007610000b7816 */ /* 0x000fce000000000b */
.L_x_2892:
[----:B------:R-:W-:Y:S05]  /*9250*/  BSYNC B0 ;  /* 0x0000000000007941 */ /* 0x000fea0003800000 */
.L_x_2891:
[----:B------:R0:W-:Y:S01]  /*9260*/  STG.E.U8 desc[UR36][R22.64], R11 ;  /* 0x0000000b16007986 */ /* 0x0001e2000c101124 */
[----:B------:R-:W-:Y:S05]  /*9270*/  BRA `(.L_x_2871) ;  /* 0x0000000400307947 */ /* 0x000fea0003800000 */
.L_x_2889:
        /* <DEDUP_REMOVED lines=21> */
.L_x_2896:
[----:B------:R-:W-:-:S04]  /*93d0*/  LOP3.LUT R2, R3, 0x80000000, RZ, 0xc0, !PT ;  /* 0x8000000003027812 */ /* 0x000fc800078ec0ff */
[----:B------:R-:W-:-:S04]  /*93e0*/  SHF.R.U32.HI R3, RZ, 0x18, R2 ;  /* 0x00000018ff037819 */ /* 0x000fc80000011602 */
[----:B------:R-:W-:-:S04]  /*93f0*/  LOP3.LUT R0, R0, R3, RZ, 0xfc, !PT ;  /* 0x0000000300007212 */ /* 0x000fc800078efcff */
[----:B------:R-:W-:-:S07]  /*9400*/  PRMT R11, R0, 0x7610, R11 ;  /* 0x00007610000b7816 */ /* 0x000fce000000000b */
.L_x_2895:
[----:B------:R-:W-:Y:S05]  /*9410*/  BSYNC B0 ;  /* 0x0000000000007941 */ /* 0x000fea0003800000 */
.L_x_2894:
[----:B------:R0:W-:Y:S01]  /*9420*/  STG.E.U8 desc[UR36][R22.64], R11 ;  /* 0x0000000b16007986 */ /* 0x0001e2000c101124 */
[----:B------:R-:W-:Y:S05]  /*9430*/  BRA `(.L_x_2871) ;  /* 0x0000000000c07947 */ /* 0x000fea0003800000 */
.L_x_2888:
        /* <DEDUP_REMOVED lines=26> */
.L_x_2870:
[----:B------:R-:W-:Y:S01]  /*95e0*/  MOV R0, 0x0 ;  /* 0x0000000000007802 */ /* 0x000fe20000000f00 */
[----:B------:R-:W-:Y:S01]  /*95f0*/  ULDC.64 UR4, c[0x4][0x128] ;  /* 0x01004a0000047ab9 */ /* 0x000fe20000000a00 */
[----:B------:R-:W-:Y:S01]  /*9600*/  ULDC.64 UR6, c[0x4][0x10] ;  /* 0x0100040000067ab9 */ /* 0x000fe20000000a00 */
[----:B------:R-:W-:Y:S01]  /*9610*/  IMAD.U32 R4, RZ, RZ, UR4 ;  /* 0x00000004ff047e24 */ /* 0x000fe2000f8e00ff */
[----:B------:R0:W3:Y:S01]  /*9620*/  LDC.64 R2, c[0x4][R0] ;  /* 0x0100000000027b82 */ /* 0x0000e20000000a00 */
[----:B------:R-:W-:Y:S01]  /*9630*/  IMAD.U32 R5, RZ, RZ, UR5 ;  /* 0x00000005ff057e24 */ /* 0x000fe2000f8e00ff */
[----:B------:R-:W-:Y:S01]  /*9640*/  ULDC.64 UR4, c[0x4][0x130] ;  /* 0x01004c0000047ab9 */ /* 0x000fe20000000a00 */
[----:B------:R-:W-:Y:S01]  /*9650*/  MOV R10, UR6 ;  /* 0x00000006000a7c02 */ /* 0x000fe20008000f00 */
[----:B------:R-:W-:Y:S02]  /*9660*/  IMAD.U32 R6, RZ, RZ, UR4 ;  /* 0x00000004ff067e24 */ /* 0x000fe4000f8e00ff */
[----:B------:R-:W-:-:S02]  /*9670*/  IMAD.U32 R7, RZ, RZ, UR5 ;  /* 0x00000005ff077e24 */ /* 0x000fc4000f8e00ff */
[----:B------:R-:W-:Y:S02]  /*9680*/  IMAD.U32 R11, RZ, RZ, UR7 ;  /* 0x00000007ff0b7e24 */ /* 0x000fe4000f8e00ff */
[----:B------:R-:W-:Y:S02]  /*9690*/  IMAD.MOV.U32 R8, RZ, RZ, 0x65 ;  /* 0x00000065ff087424 */ /* 0x000fe400078e00ff */
[----:B------:R-:W-:Y:S02]  /*96a0*/  IMAD.MOV.U32 R12, RZ, RZ, 0x1 ;  /* 0x00000001ff0c7424 */ /* 0x000fe400078e00ff */
[----:B0-----:R-:W-:-:S07]  /*96b0*/  IMAD.MOV.U32 R13, RZ, RZ, RZ ;  /* 0x000000ffff0d7224 */ /* 0x001fce00078e00ff */
[----:B------:R-:W-:-:S07]  /*96c0*/  LEPC R20, `(.L_x_2899) ;  /* 0x000000001014794e */ /* 0x000fce0000000000 */
[----:B-1234-:R-:W-:Y:S05]  /*96d0*/  CALL.ABS.NOINC R2 ;  /* 0x0000000002007343 */ /* 0x01efea0003c00000 */
.L_x_2899:
[----:B------:R-:W-:Y:S05]  /*96e0*/  BRA `(.L_x_2871) ;  /* 0x0000000000147947 */ /* 0x000fea0003800000 */
.L_x_2898:
[----:B-12-4-:R-:W0:Y:S02]  /*96f0*/  F2I.U64.F64.TRUNC R16, R16 ;  /* 0x0000001000107311 */ /* 0x016e24000030d800 */
[----:B0-----:R0:W-:Y:S01]  /*9700*/  STG.E.64 desc[UR36][R22.64], R16 ;  /* 0x0000001016007986 */ /* 0x0011e2000c101b24 */
[----:B------:R-:W-:Y:S05]  /*9710*/  BRA `(.L_x_2871) ;  /* 0x0000000000087947 */ /* 0x000fea0003800000 */
.L_x_2897:
[----:B-12-4-:R-:W0:Y:S02]  /*9720*/  F2I.U32.F64.TRUNC R17, R16 ;  /* 0x0000001000117311 */ /* 0x016e24000030d000 */
[----:B0-----:R0:W-:Y:S02]  /*9730*/  STG.E desc[UR36][R22.64], R17 ;  /* 0x0000001116007986 */ /* 0x0011e4000c101924 */
.L_x_2871:
[----:B------:R-:W-:-:S07]  /*9740*/  VIADD R25, R25, 0x80 ;  /* 0x0000008019197836 */ /* 0x000fce0000000000 */
.L_x_2793:
[----:B------:R-:W-:Y:S05]  /*9750*/  BSYNC B6 ;  /* 0x0000000000067941 */ /* 0x000fea0003800000 */
.L_x_2792:
        /* <DEDUP_REMOVED lines=358> */
.L_x_2902:
        /* <DEDUP_REMOVED lines=21> */
.L_x_2906:
[----:B------:R-:W2:Y:S02]  /*af10*/  LDG.E.U8 R2, desc[UR36][R2.64] ;  /* 0x0000002402027981 */ /* 0x000ea4000c1e1100 */
[----:B--2---:R0:W1:Y:S01]  /*af20*/  I2F.F64.U16 R16, R2 ;  /* 0x0000000200107312 */ /* 0x0040620000101800 */
[----:B------:R-:W-:Y:S05]  /*af30*/  BRA `(.L_x_2908) ;  /* 0x0000000c00707947 */ /* 0x000fea0003800000 */
.L_x_2905:
        /* <DEDUP_REMOVED lines=9> */
.L_x_2910:
[----:B------:R-:W2:Y:S02]  /*afd0*/  LDG.E R2, desc[UR36][R2.64] ;  /* 0x0000002402027981 */ /* 0x000ea4000c1e1900 */
[----:B--2---:R0:W1:Y:S01]  /*afe0*/  I2F.F64 R16, R2 ;  /* 0x0000000200107312 */ /* 0x0040620000201c00 */
[----:B------:R-:W-:Y:S05]  /*aff0*/  BRA `(.L_x_2908) ;  /* 0x0000000c00407947 */ /* 0x000fea0003800000 */
.L_x_2909:
[----:B------:R-:W2:Y:S02]  /*b000*/  LDG.E.U16 R2, desc[UR36][R2.64] ;  /* 0x0000002402027981 */ /* 0x000ea4000c1e1500 */
[----:B--2---:R0:W1:Y:S01]  /*b010*/  I2F.F64.S16 R16, R2 ;  /* 0x0000000200107312 */ /* 0x0040620000101c00 */
[----:B------:R-:W-:Y:S05]  /*b020*/  BRA `(.L_x_2908) ;  /* 0x0000000c00347947 */ /* 0x000fea0003800000 */
.L_x_2904:
        /* <DEDUP_REMOVED lines=8> */
[----:B------:R-:W4:Y:S01]  /*b0b0*/  F2F.F64.F32 R16, R16 ;  /* 0x0000001000107310 */ /* 0x000f220000201800 */
[----:B------:R-:W-:Y:S05]  /*b0c0*/  BRA `(.L_x_2908) ;  /* 0x0000000c000c7947 */ /* 0x000fea0003800000 */
.L_x_2912:
[----:B------:R-:W2:Y:S02]  /*b0d0*/  LDG.E.U16 R0, desc[UR36][R2.64] ;  /* 0x0000002402007981 */ /* 0x000ea4000c1e1500 */
[----:B--2---:R-:W-:-:S05]  /*b0e0*/  HADD2.F32 R0, -RZ, R0.H0_H0 ;  /* 0x20000000ff007230 */ /* 0x004fca0000004100 */
[----:B------:R-:W-:-:S04]  /*b0f0*/  FMUL.FTZ R0, R0, 1 ;  /* 0x3f80000000007820 */ /* 0x000fc80000410000 */
[----:B------:R0:W1:Y:S01]  /*b100*/  F2F.F64.F32 R16, R0 ;  /* 0x0000000000107310 */ /* 0x0000620000201800 */
[----:B------:R-:W-:Y:S05]  /*b110*/  BRA `(.L_x_2908) ;  /* 0x0000000800f87947 */ /* 0x000fea0003800000 */
.L_x_2911:
        /* <DEDUP_REMOVED lines=8> */
[----:B------:R-:W1:Y:S01]  /*b1a0*/  F2F.F64.F32 R16, R16 ;  /* 0x0000001000107310 */ /* 0x000e620000201800 */
[----:B------:R-:W-:Y:S05]  /*b1b0*/  BRA `(.L_x_2908) ;  /* 0x0000000800d07947 */ /* 0x000fea0003800000 */
.L_x_2914:
[----:B------:R-:W2:Y:S02]  /*b1c0*/  LDG.E.U16 R2, desc[UR36][R2.64] ;  /* 0x0000002402027981 */ /* 0x000ea4000c1e1500 */
[----:B--2---:R-:W-:-:S05]  /*b1d0*/  HADD2.F32 R0, -RZ, R2.H0_H0 ;  /* 0x20000002ff007230 */ /* 0x004fca0000004100 */
[----:B------:R-:W-:-:S04]  /*b1e0*/  FMUL.FTZ R0, R0, 1 ;  /* 0x3f80000000007820 */ /* 0x000fc80000410000 */
[----:B------:R2:W3:Y:S01]  /*b1f0*/  F2F.F64.F32 R16, R0 ;  /* 0x0000000000107310 */ /* 0x0004e20000201800 */
[----:B------:R-:W-:Y:S05]  /*b200*/  BRA `(.L_x_2908) ;  /* 0x0000000800bc7947 */ /* 0x000fea0003800000 */
.L_x_2913:
[----:B------:R0:W5:Y:S01]  /*b210*/  LDG.E.64 R16, desc[UR36][R2.64] ;  /* 0x0000002402107981 */ /* 0x000162000c1e1b00 */
[----:B------:R-:W-:Y:S05]  /*b220*/  BRA `(.L_x_2908) ;  /* 0x0000000800b47947 */ /* 0x000fea0003800000 */
.L_x_2903:
        /* <DEDUP_REMOVED lines=13> */
.L_x_2917:
[----:B------:R0:W5:Y:S01]  /*b300*/  LDG.E.64 R16, desc[UR36][R2.64] ;  /* 0x0000002402107981 */ /* 0x000162000c1e1b00 */
[----:B------:R-:W-:Y:S05]  /*b310*/  BRA `(.L_x_2908) ;  /* 0x0000000800787947 */ /* 0x000fea0003800000 */
.L_x_2916:
        /* <DEDUP_REMOVED lines=28> */
.L_x_2919:
        /* <DEDUP_REMOVED lines=15> */
.L_x_2918:
[----:B------:R-:W2:Y:S02]  /*b5d0*/  LDG.E.U16 R0, desc[UR36][R2.64] ;  /* 0x0000002402007981 */ /* 0x000ea4000c1e1500 */
[----:B--2---:R-:W-:-:S04]  /*b5e0*/  IMAD.U32 R0, R0, 0x10000, RZ ;  /* 0x0001000000007824 */ /* 0x004fc800078e00ff */
[----:B------:R-:W-:-:S04]  /*b5f0*/  FMUL.FTZ R0, R0, 1 ;  /* 0x3f80000000007820 */ /* 0x000fc80000410000 */
[----:B------:R0:W1:Y:S01]  /*b600*/  F2F.F64.F32 R16, R0 ;  /* 0x0000000000107310 */ /* 0x0000620000201800 */
[----:B------:R-:W-:Y:S05]  /*b610*/  BRA `(.L_x_2908) ;  /* 0x0000000400b87947 */ /* 0x000fea0003800000 */
.L_x_2915:
        /* <DEDUP_REMOVED lines=11> */
.L_x_2922:
        /* <DEDUP_REMOVED lines=21> */
.L_x_2926:
[----:B------:R-:W-:Y:S05]  /*b820*/  BSYNC B1 ;  /* 0x0000000000017941 */ /* 0x000fea0003800000 */
.L_x_2925:
[----:B------:R-:W-:Y:S01]  /*b830*/  LEA R3, R0, 0x3b800000, 0x17 ;  /* 0x3b80000000037811 */ /* 0x000fe200078eb8ff */
[----:B------:R-:W-:-:S05]  /*b840*/  IMAD.SHL.U32 R0, R2, 0x100000, RZ ;  /* 0x0010000002007824 */ /* 0x000fca00078e00ff */
[----:B------:R-:W-:-:S07]  /*b850*/  LOP3.LUT R0, R3, R0, R4, 0xfe, !PT ;  /* 0x0000000003007212 */ /* 0x000fce00078efe04 */
.L_x_2924:
[----:B------:R-:W-:Y:S05]  /*b860*/  BSYNC B0 ;  /* 0x0000000000007941 */ /* 0x000fea0003800000 */
.L_x_2923:
[----:B------:R-:W-:-:S04]  /*b870*/  FMUL.FTZ R0, R0, 1 ;  /* 0x3f80000000007820 */ /* 0x000fc80000410000 */
[----:B------:R0:W1:Y:S01]  /*b880*/  F2F.F64.F32 R16, R0 ;  /* 0x0000000000107310 */ /* 0x0000620000201800 */
[----:B------:R-:W-:Y:S05]  /*b890*/  BRA `(.L_x_2908) ;  /* 0x0000000400187947 */ /* 0x000fea0003800000 */
.L_x_2921:
        /* <DEDUP_REMOVED lines=21> */
.L_x_2930:
[----:B------:R-:W-:Y:S05]  /*b9f0*/  BSYNC B1 ;  /* 0x0000000000017941 */ /* 0x000fea0003800000 */
.L_x_2929:
[----:B------:R-:W-:Y:S01]  /*ba00*/  LEA R3, R0, 0x37800000, 0x17 ;  /* 0x3780000000037811 */ /* 0x000fe200078eb8ff */
[----:B------:R-:W-:-:S05]  /*ba10*/  IMAD.SHL.U32 R0, R2, 0x200000, RZ ;  /* 0x0020000002007824 */ /* 0x000fca00078e00ff */
[----:B------:R-:W-:-:S07]  /*ba20*/  LOP3.LUT R0, R3, R0, R4, 0xfe, !PT ;  /* 0x0000000003007212 */ /* 0x000fce00078efe04 */
.L_x_2928:
[----:B------:R-:W-:Y:S05]  /*ba30*/  BSYNC B0 ;  /* 0x0000000000007941 */ /* 0x000fea0003800000 */
.L_x_2927:
[----:B------:R-:W-:-:S04]  /*ba40*/  FMUL.FTZ R0, R0, 1 ;  /* 0x3f80000000007820 */ /* 0x000fc80000410000 */
[----:B------:R0:W1:Y:S01]  /*ba50*/  F2F.F64.F32 R16, R0 ;  /* 0x0000000000107310 */ /* 0x0000620000201800 */
[----:B------:R-:W-:Y:S05]  /*ba60*/  BRA `(.L_x_2908) ;  /* 0x0000000000a47947 */ /* 0x000fea0003800000 */
.L_x_2920:
        /* <DEDUP_REMOVED lines=14> */
.L_x_2934:
[----:B------:R-:W-:Y:S05]  /*bb50*/  BSYNC B0 ;  /* 0x0000000000007941 */ /* 0x000fea0003800000 */
.L_x_2933:
[----:B------:R-:W-:-:S04]  /*bb60*/  FMUL.FTZ R0, R0, 1 ;  /* 0x3f80000000007820 */ /* 0x000fc80000410000 */
[----:B------:R0:W1:Y:S01]  /*bb70*/  F2F.F64.F32 R16, R0 ;  /* 0x0000000000107310 */ /* 0x0000620000201800 */
[----:B------:R-:W-:Y:S05]  /*bb80*/  BRA `(.L_x_2908) ;  /* 0x00000000005c7947 */ /* 0x000fea0003800000 */
.L_x_2907:
        /* <DEDUP_REMOVED lines=16> */
.L_x_2935:
[----:B------:R-:W-:Y:S01]  /*bc90*/  CS2R R16, SRZ ;  /* 0x0000000000107805 */ /* 0x000fe2000001ff00 */
[----:B------:R-:W-:Y:S06]  /*bca0*/  BRA `(.L_x_2908) ;  /* 0x0000000000147947 */ /* 0x000fec0003800000 */
.L_x_2932:
[----:B------:R-:W2:Y:S02]  /*bcb0*/  LDG.E.64 R16, desc[UR36][R2.64] ;  /* 0x0000002402107981 */ /* 0x000ea4000c1e1b00 */
[----:B--2---:R-:W0:Y:S01]  /*bcc0*/  I2F.F64.U64 R16, R16 ;  /* 0x0000001000107312 */ /* 0x004e220000301800 */
[----:B------:R-:W-:Y:S05]  /*bcd0*/  BRA `(.L_x_2908) ;  /* 0x0000000000087947 */ /* 0x000fea0003800000 */
.L_x_2931:
[----:B------:R-:W2:Y:S02]  /*bce0*/  LDG.E R2, desc[UR36][R2.64] ;  /* 0x0000002402027981 */ /* 0x000ea4000c1e1900 */
[----:B--2---:R0:W1:Y:S02]  /*bcf0*/  I2F.F64.U32 R16, R2 ;  /* 0x0000000200107312 */ /* 0x0040640000201800 */
.L_x_2908:
[----:B0-----:R-:W2:Y:S01]  /*bd00*/  LDC.U8 R2, c[0x0][0x4aa] ;  /* 0x00012a80ff027b82 */ /* 0x001ea20000000000 */
[----:B------:R-:W-:Y:S02]  /*bd10*/  ULDC.64 UR4, c[0x0][0x488] ;  /* 0x0001220000047ab9 */ /* 0x000fe40000000a00 */
[----:B------:R-:W-:-:S05]  /*bd20*/  IADD3 R18, P0, R18, UR4, RZ ;  /* 0x0000000412127c10 */ /* 0x000fca000ff1e0ff */
        /* <DEDUP_REMOVED lines=15> */
.L_x_2939:
[----:B------:R-:W2:Y:S02]  /*be20*/  LDG.E.U8 R2, desc[UR36][R18.64] ;  /* 0x0000002412027981 */ /* 0x000ea4000c1e1100 */
[----:B--2---:R-:W0:Y:S01]  /*be30*/  I2F.F64.U16 R2, R2 ;  /* 0x0000000200027312 */ /* 0x004e220000101800 */
[----:B------:R-:W-:Y:S05]  /*be40*/  BRA `(.L_x_2941) ;  /* 0x0000000c00707947 */ /* 0x000fea0003800000 */
.L_x_2938:
        /* <DEDUP_REMOVED lines=9> */
.L_x_2943:
[----:B------:R-:W2:Y:S02]  /*bee0*/  LDG.E R2, desc[UR36][R18.64] ;  /* 0x0000002412027981 */ /* 0x000ea4000c1e1900 */
[----:B--2---:R-:W0:Y:S01]  /*bef0*/  I2F.F64 R2, R2 ;  /* 0x0000000200027312 */ /* 0x004e220000201c00 */
[----:B------:R-:W-:Y:S05]  /*bf00*/  BRA `(.L_x_2941) ;  /* 0x0000000c00407947 */ /* 0x000fea0003800000 */
.L_x_2942:
[----:B------:R-:W2:Y:S02]  /*bf10*/  LDG.E.U16 R2, desc[UR36][R18.64] ;  /* 0x0000002412027981 */ /* 0x000ea4000c1e1500 */
[----:B--2---:R-:W0:Y:S01]  /*bf20*/  I2F.F64.S16 R2, R2 ;  /* 0x0000000200027312 */ /* 0x004e220000101c00 */
[----:B------:R-:W-:Y:S05]  /*bf30*/  BRA `(.L_x_2941) ;  /* 0x0000000c00347947 */ /* 0x000fea0003800000 */
.L_x_2937:
        /* <DEDUP_REMOVED lines=10> */
.L_x_2945:
[----:B------:R-:W2:Y:S02]  /*bfe0*/  LDG.E.U16 R0, desc[UR36][R18.64] ;  /* 0x0000002412007981 */ /* 0x000ea4000c1e1500 */
[----:B--2---:R-:W-:-:S05]  /*bff0*/  HADD2.F32 R0, -RZ, R0.H0_H0 ;  /* 0x20000000ff007230 */ /* 0x004fca0000004100 */
[----:B------:R-:W-:-:S04]  /*c000*/  FMUL.FTZ R0, R0, 1 ;  /* 0x3f80000000007820 */ /* 0x000fc80000410000 */
[----:B------:R2:W0:Y:S01]  /*c010*/  F2F.F64.F32 R2, R0 ;  /* 0x0000000000027310 */ /* 0x0004220000201800 */
[----:B------:R-:W-:Y:S05]  /*c020*/  BRA `(.L_x_2941) ;  /* 0x0000000800f87947 */ /* 0x000fea0003800000 */
.L_x_2944:
        /* <DEDUP_REMOVED lines=10> */
.L_x_2947:
[----:B------:R-:W2:Y:S02]  /*c0d0*/  LDG.E.U16 R18, desc[UR36][R18.64] ;  /* 0x0000002412127981 */ /* 0x000ea4000c1e1500 */
[----:B--2---:R-:W-:-:S05]  /*c0e0*/  HADD2.F32 R0, -RZ, R18.H0_H0 ;  /* 0x20000012ff007230 */ /* 0x004fca0000004100 */
[----:B------:R-:W-:-:S04]  /*c0f0*/  FMUL.FTZ R0, R0, 1 ;  /* 0x3f80000000007820 */ /* 0x000fc80000410000 */
[----:B------:R0:W2:Y:S01]  /*c100*/  F2F.F64.F32 R2, R0 ;  /* 0x0000000000027310 */ /* 0x0000a20000201800 */
[----:B------:R-:W-:Y:S05]  /*c110*/  BRA `(.L_x_2941) ;  /* 0x0000000800bc7947 */ /* 0x000fea0003800000 */
.L_x_2946:
[----:B------:R0:W5:Y:S01]  /*c120*/  LDG.E.64 R2, desc[UR36][R18.64] ;  /* 0x0000002412027981 */ /* 0x000162000c1e1b00 */
[----:B------:R-:W-:Y:S05]  /*c130*/  BRA `(.L_x_2941) ;  /* 0x0000000800b47947 */ /* 0x000fea0003800000 */
.L_x_2936:
        /* <DEDUP_REMOVED lines=9> */
[----:B------:R-:W-:Y:S01]  /*c1d0*/  HFMA2.MMA R2, -RZ, RZ, 0, 0 ;  /* 0x00000000ff027435 */ /* 0x000fe200000001ff */
[----:B--2---:R-:W-:-:S04]  /*c1e0*/  ISETP.NE.AND P0, PT, R18, RZ, PT ;  /* 0x000000ff1200720c */ /* 0x004fc80003f05270 */
[----:B------:R-:W-:Y:S01]  /*c1f0*/  FSEL R3, RZ, 1.875, !P0 ;  /* 0x3ff00000ff037808 */ /* 0x000fe20004000000 */
[----:B------:R-:W-:Y:S08]  /*c200*/  BRA `(.L_x_2941) ;  /* 0x0000000800807947 */ /* 0x000ff00003800000 */
.L_x_2950:
[----:B------:R0:W5:Y:S01]  /*c210*/  LDG.E.64 R2, desc[UR36][R18.64] ;  /* 0x0000002412027981 */ /* 0x000162000c1e1b00 */
[----:B------:R-:W-:Y:S05]  /*c220*/  BRA `(.L_x_2941) ;  /* 0x0000000800787947 */ /* 0x000fea0003800000 */
.L_x_2949:
        /* <DEDUP_REMOVED lines=28> */
.L_x_2952:
[----:B------:R-:W2:Y:S02]  /*c3f0*/  LDG.E.U8 R3, desc[UR36][R18.64] ;  /* 0x0000002412037981 */ /* 0x000ea4000c1e1100 */
[----:B--2---:R-:W-:-:S05]  /*c400*/  IMAD.SHL.U32 R0, R3, 0x2000000, RZ ;  /* 0x0200000003007824 */ /* 0x004fca00078e00ff */
        /* <DEDUP_REMOVED lines=13> */
.L_x_2951:
[----:B------:R-:W2:Y:S02]  /*c4e0*/  LDG.E.U16 R0, desc[UR36][R18.64] ;  /* 0x0000002412007981 */ /* 0x000ea4000c1e1500 */
[----:B--2---:R-:W-:-:S04]  /*c4f0*/  IMAD.U32 R0, R0, 0x10000, RZ ;  /* 0x0001000000007824 */ /* 0x004fc800078e00ff */
[----:B------:R-:W-:-:S04]  /*c500*/  FMUL.FTZ R0, R0, 1 ;  /* 0x3f80000000007820 */ /* 0x000fc80000410000 */
[----:B------:R0:W2:Y:S01]  /*c510*/  F2F.F64.F32 R2, R0 ;  /* 0x0000000000027310 */ /* 0x0000a20000201800 */
[----:B------:R-:W-:Y:S05]  /*c520*/  BRA `(.L_x_2941) ;  /* 0x0000000400b87947 */ /* 0x000fea0003800000 */
.L_x_2948:
        /* <DEDUP_REMOVED lines=11> */
.L_x_2955:
        /* <DEDUP_REMOVED lines=21> */
.L_x_2959:
[----:B------:R-:W-:Y:S05]  /*c730*/  BSYNC B1 ;  /* 0x0000000000017941 */ /* 0x000fea0003800000 */
.L_x_2958:
[----:B------:R-:W-:Y:S01]  /*c740*/  LEA R3, R0, 0x3b800000, 0x17 ;  /* 0x3b80000000037811 */ /* 0x000fe200078eb8ff */
[----:B------:R-:W-:-:S05]  /*c750*/  IMAD.SHL.U32 R0, R2, 0x100000, RZ ;  /* 0x0010000002007824 */ /* 0x000fca00078e00ff */
[----:B------:R-:W-:-:S07]  /*c760*/  LOP3.LUT R0, R3, R0, R4, 0xfe, !PT ;  /* 0x0000000003007212 */ /* 0x000fce00078efe04 */
.L_x_2957:
[----:B------:R-:W-:Y:S05]  /*c770*/  BSYNC B0 ;  /* 0x0000000000007941 */ /* 0x000fea0003800000 */
.L_x_2956:
[----:B------:R-:W-:-:S04]  /*c780*/  FMUL.FTZ R0, R0, 1 ;  /* 0x3f80000000007820 */ /* 0x000fc80000410000 */
[----:B------:R0:W2:Y:S01]  /*c790*/  F2F.F64.F32 R2, R0 ;  /* 0x0000000000027310 */ /* 0x0000a20000201800 */
[----:B------:R-:W-:Y:S05]  /*c7a0*/  BRA `(.L_x_2941) ;  /* 0x0000000400187947 */ /* 0x000fea0003800000 */
.L_x_2954:
        /* <DEDUP_REMOVED lines=21> */
.L_x_2963:
[----:B------:R-:W-:Y:S05]  /*c900*/  BSYNC B1 ;  /* 0x0000000000017941 */ /* 0x000fea0003800000 */
.L_x_2962:
[----:B------:R-:W-:Y:S01]  /*c910*/  LEA R3, R0, 0x37800000, 0x17 ;  /* 0x3780000000037811 */ /* 0x000fe200078eb8ff */
[----:B------:R-:W-:-:S05]  /*c920*/  IMAD.SHL.U32 R0, R2, 0x200000, RZ ;  /* 0x0020000002007824 */ /* 0x000fca00078e00ff */
[----:B------:R-:W-:-:S07]  /*c930*/  LOP3.LUT R0, R3, R0, R4, 0xfe, !PT ;  /* 0x0000000003007212 */ /* 0x000fce00078efe04 */
.L_x_2961:
[----:B------:R-:W-:Y:S05]  /*c940*/  BSYNC B0 ;  /* 0x0000000000007941 */ /* 0x000fea0003800000 */
.L_x_2960:
[----:B------:R-:W-:-:S04]  /*c950*/  FMUL.FTZ R0, R0, 1 ;  /* 0x3f80000000007820 */ /* 0x000fc80000410000 */
[----:B------:R0:W2:Y:S01]  /*c960*/  F2F.F64.F32 R2, R0 ;  /* 0x0000000000027310 */ /* 0x0000a20000201800 */
[----:B------:R-:W-:Y:S05]  /*c970*/  BRA `(.L_x_2941) ;  /* 0x0000000000a47947 */ /* 0x000fea0003800000 */
.L_x_2953:
        /* <DEDUP_REMOVED lines=12> */
[----:B------:R-:W-:Y:S01]  /*ca40*/  @!P0 IMAD.MOV.U32 R0, RZ, RZ, 0x7f800001 ;  /* 0x7f800001ff008424 */ /* 0x000fe200078e00ff */
[----:B------:R-:W-:-:S07]  /*ca50*/  @P0 SHF.L.U32 R0, R18, 0x17, RZ ;  /* 0x0000001712000819 */ /* 0x000fce00000006ff */
.L_x_2967:
[----:B------:R-:W-:Y:S05]  /*ca60*/  BSYNC B0 ;  /* 0x0000000000007941 */ /* 0x000fea0003800000 */
.L_x_2966:
[----:B------:R-:W-:-:S04]  /*ca70*/  FMUL.FTZ R0, R0, 1 ;  /* 0x3f80000000007820 */ /* 0x000fc80000410000 */
[----:B------:R0:W2:Y:S01]  /*ca80*/  F2F.F64.F32 R2, R0 ;  /* 0x0000000000027310 */ /* 0x0000a20000201800 */
[----:B------:R-:W-:Y:S05]  /*ca90*/  BRA `(.L_x_2941) ;  /* 0x00000000005c7947 */ /* 0x000fea0003800000 */
.L_x_2940:
        /* <DEDUP_REMOVED lines=16> */
.L_x_2968:
[----:B------:R-:W-:Y:S01]  /*cba0*/  CS2R R2, SRZ ;  /* 0x0000000000027805 */ /* 0x000fe2000001ff00 */
[----:B------:R-:W-:Y:S06]  /*cbb0*/  BRA `(.L_x_2941) ;  /* 0x0000000000147947 */ /* 0x000fec0003800000 */
.L_x_2965:
[----:B------:R-:W2:Y:S02]  /*cbc0*/  LDG.E.64 R2, desc[UR36][R18.64] ;  /* 0x0000002412027981 */ /* 0x000ea4000c1e1b00 */
[----:B--2---:R-:W0:Y:S01]  /*cbd0*/  I2F.F64.U64 R2, R2 ;  /* 0x0000000200027312 */ /* 0x004e220000301800 */
[----:B------:R-:W-:Y:S05]  /*cbe0*/  BRA `(.L_x_2941) ;  /* 0x0000000000087947 */ /* 0x000fea0003800000 */
.L_x_2964:
[----:B------:R-:W2:Y:S02]  /*cbf0*/  LDG.E R2, desc[UR36][R18.64] ;  /* 0x0000002412027981 */ /* 0x000ea4000c1e1900 */
[----:B--2---:R-:W0:Y:S02]  /*cc00*/  I2F.F64.U32 R2, R2 ;  /* 0x0000000200027312 */ /* 0x004e240000201800 */
.L_x_2941:
[----:B------:R-:W-:Y:S01]  /*cc10*/  ULDC.64 UR4, c[0x0][0x490] ;  /* 0x0001240000047ab9 */ /* 0x000fe20000000a00 */
[----:B------:R-:W-:Y:S01]  /*cc20*/  IMAD.MOV.U32 R4, RZ, RZ, 0x652b82fe ;  /* 0x652b82feff047424 */ /* 0x000fe200078e00ff */
[----:B0-2--5:R-:W-:Y:S01]  /*cc30*/  DMUL R2, R2, UR4 ;  /* 0x0000000402027c28 */ /* 0x025fe20008000000 */
        /* <DEDUP_REMOVED lines=58> */
.L_x_2970:
[----:B------:R-:W-:Y:S05]  /*cfe0*/  BSYNC B0 ;  /* 0x0000000000007941 */ /* 0x000fea0003800000 */
.L_x_2969:
        /* <DEDUP_REMOVED lines=22> */
[----:B------:R-:W-:Y:S01]  /*d150*/  MOV R4, R2 ;  /* 0x0000000200047202 */ /* 0x000fe20000000f00 */
[----:B------:R-:W-:Y:S01]  /*d160*/  IMAD.MOV.U32 R7, RZ, RZ, R11 ;  /* 0x000000ffff077224 */ /* 0x000fe200078e000b */
[----:B------:R-:W-:Y:S01]  /*d170*/  MOV R14, 0xd1a0 ;  /* 0x0000d1a0000e7802 */ /* 0x000fe20000000f00 */
[----:B------:R-:W-:-:S07]  /*d180*/  IMAD.MOV.U32 R5, RZ, RZ, R3 ;  /* 0x000000ffff057224 */ /* 0x000fce00078e0003 */
[----:B------:R-:W-:Y:S05]  /*d190*/  CALL.REL.NOINC `($__internal_0_$__cuda_sm20_div_rn_f64_full) ;  /* 0x0000005c00307944 */ /* 0x000fea0003c00000 */
.L_x_2973:
[----:B------:R-:W-:Y:S05]  /*d1a0*/  BSYNC B1 ;  /* 0x0000000000017941 */ /* 0x000fea0003800000 */
.L_x_2972:
[----:B------:R-:W-:Y:S05]  /*d1b0*/  BSYNC B0 ;  /* 0x0000000000007941 */ /* 0x000fea0003800000 */
.L_x_2971:
        /* <DEDUP_REMOVED lines=15> */
.L_x_2977:
[----:B-1-34-:R-:W0:Y:S02]  /*d2b0*/  F2I.S64.F64.TRUNC R16, R16 ;  /* 0x0000001000107311 */ /* 0x01ae24000030d900 */
[----:B0-----:R-:W-:-:S05]  /*d2c0*/  IMAD.MOV.U32 R3, RZ, RZ, R16 ;  /* 0x000000ffff037224 */ /* 0x001fca00078e0010 */
[----:B------:R0:W-:Y:S01]  /*d2d0*/  STG.E.U8 desc[UR36][R22.64], R3 ;  /* 0x0000000316007986 */ /* 0x0001e2000c101124 */
[----:B------:R-:W-:Y:S05]  /*d2e0*/  BRA `(.L_x_2979) ;  /* 0x0000000c00f87947 */ /* 0x000fea0003800000 */
.L_x_2976:
        /* <DEDUP_REMOVED lines=9> */
.L_x_2981:
[----:B-1-34-:R-:W0:Y:S02]  /*d380*/  F2I.F64.TRUNC R17, R16 ;  /* 0x0000001000117311 */ /* 0x01ae24000030d100 */
[----:B0-----:R0:W-:Y:S01]  /*d390*/  STG.E desc[UR36][R22.64], R17 ;  /* 0x0000001116007986 */ /* 0x0011e2000c101924 */
[----:B------:R-:W-:Y:S05]  /*d3a0*/  BRA `(.L_x_2979) ;  /* 0x0000000c00c87947 */ /* 0x000fea0003800000 */
.L_x_2980:
[----:B-1-34-:R-:W0:Y:S02]  /*d3b0*/  F2I.F64.TRUNC R17, R16 ;  /* 0x0000001000117311 */ /* 0x01ae24000030d100 */
[----:B0-----:R0:W-:Y:S01]  /*d3c0*/  STG.E.U16 desc[UR36][R22.64], R17 ;  /* 0x0000001116007986 */ /* 0x0011e2000c101524 */
[----:B------:R-:W-:Y:S05]  /*d3d0*/  BRA `(.L_x_2979) ;  /* 0x0000000c00bc7947 */ /* 0x000fea0003800000 */
.L_x_2975:
        /* <DEDUP_REMOVED lines=13> */
.L_x_2983:
        /* <DEDUP_REMOVED lines=8> */
.L_x_2982:
        /* <DEDUP_REMOVED lines=14> */
.L_x_2985:
        /* <DEDUP_REMOVED lines=9> */
.L_x_2984:
[----:B-1-34-:R0:W-:Y:S01]  /*d6a0*/  STG.E.64 desc[UR36][R22.64], R16 ;  /* 0x0000001016007986 */ /* 0x01a1e2000c101b24 */
[----:B------:R-:W-:Y:S05]  /*d6b0*/  BRA `(.L_x_2979) ;  /* 0x0000000c00047947 */ /* 0x000fea0003800000 */
.L_x_2974:
        /* <DEDUP_REMOVED lines=12> */
.L_x_2988:
[----:B------:R-:W-:-:S05]  /*d780*/  CS2R R18, SRZ ;  /* 0x0000000000127805 */ /* 0x000fca000001ff00 */
[----:B-1-34-:R0:W-:Y:S01]  /*d790*/  STG.E.128 desc[UR36][R22.64], R16 ;  /* 0x0000001016007986 */ /* 0x01a1e2000c101d24 */
[----:B------:R-:W-:Y:S05]  /*d7a0*/  BRA `(.L_x_2979) ;  /* 0x0000000800c87947 */ /* 0x000fea0003800000 */
.L_x_2987:
        /* <DEDUP_REMOVED lines=25> */
.L_x_2992:
[----:B------:R-:W-:Y:S05]  /*d940*/  BSYNC B0 ;  /* 0x0000000000007941 */ /* 0x000fea0003800000 */
.L_x_2991:
[----:B------:R-:W-:-:S05]  /*d950*/  LOP3.LUT R3, R0, R3, RZ, 0xfc, !PT ;  /* 0x0000000300037212 */ /* 0x000fca00078efcff */
[----:B------:R3:W-:Y:S01]  /*d960*/  STG.E.U8 desc[UR36][R22.64], R3 ;  /* 0x0000000316007986 */ /* 0x0007e2000c101124 */
[----:B------:R-:W-:Y:S05]  /*d970*/  BRA `(.L_x_2979) ;  /* 0x0000000800547947 */ /* 0x000fea0003800000 */
.L_x_2990:
        /* <DEDUP_REMOVED lines=17> */
.L_x_2994:
[----:B------:R-:W-:Y:S01]  /*da90*/  IMAD.MOV.U32 R0, RZ, RZ, 0x7f ;  /* 0x0000007fff007424 */ /* 0x000fe200078e00ff */
[----:B------:R-:W-:-:S04]  /*daa0*/  ISETP.GT.U32.AND P0, PT, R2, 0x7f800000, PT ;  /* 0x7f8000000200780c */ /* 0x000fc80003f04070 */
[----:B------:R-:W-:-:S09]  /*dab0*/  SEL R0, R0, 0x7c, P0 ;  /* 0x0000007c00007807 */ /* 0x000fd20000000000 */
.L_x_2995:
[----:B------:R-:W-:Y:S05]  /*dac0*/  BSYNC B0 ;  /* 0x0000000000007941 */ /* 0x000fea0003800000 */
.L_x_2993:
[----:B------:R-:W-:-:S04]  /*dad0*/  LOP3.LUT R2, R3, 0x80000000, RZ, 0xc0, !PT ;  /* 0x8000000003027812 */ /* 0x000fc800078ec0ff */
[----:B------:R-:W-:-:S04]  /*dae0*/  SHF.R.U32.HI R3, RZ, 0x18, R2 ;  /* 0x00000018ff037819 */ /* 0x000fc80000011602 */
[----:B------:R-:W-:-:S05]  /*daf0*/  LOP3.LUT R3, R0, R3, RZ, 0xfc, !PT ;  /* 0x0000000300037212 */ /* 0x000fca00078efcff */
[----:B------:R4:W-:Y:S01]  /*db00*/  STG.E.U8 desc[UR36][R22.64], R3 ;  /* 0x0000000316007986 */ /* 0x0009e2000c101124 */
[----:B------:R-:W-:Y:S05]  /*db10*/  BRA `(.L_x_2979) ;  /* 0x0000000400ec7947 */ /* 0x000fea0003800000 */
.L_x_2989:
        /* <DEDUP_REMOVED lines=8> */
.L_x_2986:
        /* <DEDUP_REMOVED lines=11> */
.L_x_2998:
        /* <DEDUP_REMOVED lines=21> */
.L_x_3001:
[----:B------:R-:W-:-:S04]  /*dda0*/  LOP3.LUT R2, R3, 0x80000000, RZ, 0xc0, !PT ;  /* 0x8000000003027812 */ /* 0x000fc800078ec0ff */
[----:B------:R-:W-:-:S04]  /*ddb0*/  SHF.R.U32.HI R3, RZ, 0x18, R2 ;  /* 0x00000018ff037819 */ /* 0x000fc80000011602 */
[----:B------:R-:W-:-:S04]  /*ddc0*/  LOP3.LUT R0, R0, R3, RZ, 0xfc, !PT ;  /* 0x0000000300007212 */ /* 0x000fc800078efcff */
[----:B------:R-:W-:-:S07]  /*ddd0*/  PRMT R11, R0, 0x7610, R11 ;  /* 0x00007610000b7816 */ /* 0x000fce000000000b */
.L_x_3000:
[----:B------:R-:W-:Y:S05]  /*dde0*/  BSYNC B0 ;  /* 0x0000000000007941 */ /* 0x000fea0003800000 */
.L_x_2999:
[----:B------:R0:W-:Y:S01]  /*ddf0*/  STG.E.U8 desc[UR36][R22.64], R11 ;  /* 0x0000000b16007986 */ /* 0x0001e2000c101124 */
[----:B------:R-:W-:Y:S05]  /*de00*/  BRA `(.L_x_2979) ;  /* 0x0000000400307947 */ /* 0x000fea0003800000 */
.L_x_2997:
        /* <DEDUP_REMOVED lines=21> */
.L_x_3004:
[----:B------:R-:W-:-:S04]  /*df60*/  LOP3.LUT R2, R3, 0x80000000, RZ, 0xc0, !PT ;  /* 0x8000000003027812 */ /* 0x000fc800078ec0ff */
[----:B------:R-:W-:-:S04]  /*df70*/  SHF.R.U32.HI R3, RZ, 0x18, R2 ;  /* 0x00000018ff037819 */ /* 0x000fc80000011602 */
[----:B------:R-:W-:-:S04]  /*df80*/  LOP3.LUT R0, R0, R3, RZ, 0xfc, !PT ;  /* 0x0000000300007212 */ /* 0x000fc800078efcff */
[----:B------:R-:W-:-:S07]  /*df90*/  PRMT R11, R0, 0x7610, R11 ;  /* 0x00007610000b7816 */ /* 0x000fce000000000b */
.L_x_3003:
[----:B------:R-:W-:Y:S05]  /*dfa0*/  BSYNC B0 ;  /* 0x0000000000007941 */ /* 0x000fea0003800000 */
.L_x_3002:
[----:B------:R0:W-:Y:S01]  /*dfb0*/  STG.E.U8 desc[UR36][R22.64], R11 ;  /* 0x0000000b16007986 */ /* 0x0001e2000c101124 */
[----:B------:R-:W-:Y:S05]  /*dfc0*/  BRA `(.L_x_2979) ;  /* 0x0000000000c07947 */ /* 0x000fea0003800000 */
.L_x_2996:
        /* <DEDUP_REMOVED lines=26> */
.L_x_2978:
[----:B------:R-:W-:Y:S01]  /*e170*/  MOV R0, 0x0 ;  /* 0x0000000000007802 */ /* 0x000fe20000000f00 */
[----:B------:R-:W-:Y:S01]  /*e180*/  ULDC.64 UR4, c[0x4][0x128] ;  /* 0x01004a0000047ab9 */ /* 0x000fe20000000a00 */
[----:B------:R-:W-:Y:S01]  /*e190*/  ULDC.64 UR6, c[0x4][0x10] ;  /* 0x0100040000067ab9 */ /* 0x000fe20000000a00 */
[----:B------:R-:W-:Y:S01]  /*e1a0*/  IMAD.U32 R4, RZ, RZ, UR4 ;  /* 0x00000004ff047e24 */ /* 0x000fe2000f8e00ff */
[----:B------:R0:W2:Y:S01]  /*e1b0*/  LDC.64 R2, c[0x4][R0] ;  /* 0x0100000000027b82 */ /* 0x0000a20000000a00 */
        /* <DEDUP_REMOVED lines=11> */
.L_x_3007:
[----:B------:R-:W-:Y:S05]  /*e270*/  BRA `(.L_x_2979) ;  /* 0x0000000000147947 */ /* 0x000fea0003800000 */
.L_x_3006:
[----:B-1-34-:R-:W0:Y:S02]  /*e280*/  F2I.U64.F64.TRUNC R16, R16 ;  /* 0x0000001000107311 */ /* 0x01ae24000030d800 */
[----:B0-----:R0:W-:Y:S01]  /*e290*/  STG.E.64 desc[UR36][R22.64], R16 ;  /* 0x0000001016007986 */ /* 0x0011e2000c101b24 */
[----:B------:R-:W-:Y:S05]  /*e2a0*/  BRA `(.L_x_2979) ;  /* 0x0000000000087947 */ /* 0x000fea0003800000 */
.L_x_3005:
[----:B-1-34-:R-:W0:Y:S02]  /*e2b0*/  F2I.U32.F64.TRUNC R17, R16 ;  /* 0x0000001000117311 */ /* 0x01ae24000030d000 */
[----:B0-----:R0:W-:Y:S02]  /*e2c0*/  STG.E desc[UR36][R22.64], R17 ;  /* 0x0000001116007986 */ /* 0x0011e4000c101924 */
.L_x_2979:
[----:B------:R-:W-:-:S07]  /*e2d0*/  IADD3 R25, R25, 0x80, RZ ;  /* 0x0000008019197810 */ /* 0x000fce0007ffe0ff */
.L_x_2901:
[----:B------:R-:W-:Y:S05]  /*e2e0*/  BSYNC B6 ;  /* 0x0000000000067941 */ /* 0x000fea0003800000 */
.L_x_2900:
[----:B------:R-:W-:Y:S02]  /*e2f0*/  ULDC UR4, c[0x0][0x210] ;  /* 0x0000840000047ab9 */ /* 0x000fe40000000800 */
[----:B------:R-:W-:-:S13]  /*e300*/  ISETP.GE.AND P0, PT, R25, UR4, PT ;  /* 0x0000000419007c0c */ /* 0x000fda000bf06270 */
[----:B------:R-:W-:Y:S05]  /*e310*/  @P0 EXIT ;  /* 0x000000000000094d */ /* 0x000fea0003800000 */
[----:B------:R-:W5:Y:S01]  /*e320*/  LDC R6, c[0x0][0x218] ;  /* 0x00008600ff067b82 */ /* 0x000f620000000800 */
[----:B0-----:R-:W-:Y:S02]  /*e330*/  IMAD.MOV.U32 R18, RZ, RZ, RZ ;  /* 0x000000ffff127224 */ /* 0x001fe400078e00ff */
[----:B--2---:R-:W-:Y:S02]  /*e340*/  IMAD.MOV.U32 R0, RZ, RZ, RZ ;  /* 0x000000ffff007224 */ /* 0x004fe400078e00ff */
[----:B-1-34-:R-:W-:Y:S01]  /*e350*/  IMAD.MOV.U32 R22, RZ, RZ, RZ ;  /* 0x000000ffff167224 */ /* 0x01afe200078e00ff */
        /* <DEDUP_REMOVED lines=350> */
.L_x_3008:
        /* <DEDUP_REMOVED lines=21> */
.L_x_3012:
[----:B------:R-:W2:Y:S02]  /*fa90*/  LDG.E.U8 R2, desc[UR36][R2.64] ;  /* 0x0000002402027981 */ /* 0x000ea4000c1e1100 */
[----:B--2---:R0:W1:Y:S01]  /*faa0*/  I2F.F64.U16 R16, R2 ;  /* 0x0000000200107312 */ /* 0x0040620000101800 */
[----:B------:R-:W-:Y:S05]  /*fab0*/  BRA `(.L_x_3014) ;  /* 0x0000000c00707947 */ /* 0x000fea0003800000 */
.L_x_3011:
        /* <DEDUP_REMOVED lines=9> */
.L_x_3016:
[----:B------:R-:W2:Y:S02]  /*fb50*/  LDG.E R2, desc[UR36][R2.64] ;  /* 0x0000002402027981 */ /* 0x000ea4000c1e1900 */
[----:B--2---:R0:W1:Y:S01]  /*fb60*/  I2F.F64 R16, R2 ;  /* 0x0000000200107312 */ /* 0x0040620000201c00 */
[----:B------:R-:W-:Y:S05]  /*fb70*/  BRA `(.L_x_3014) ;  /* 0x0000000c00407947 */ /* 0x000fea0003800000 */
.L_x_3015:
[----:B------:R-:W2:Y:S02]  /*fb80*/  LDG.E.U16 R2, desc[UR36][R2.64] ;  /* 0x0000002402027981 */ /* 0x000ea4000c1e1500 */
[----:B--2---:R0:W1:Y:S01]  /*fb90*/  I2F.F64.S16 R16, R2 ;  /* 0x0000000200107312 */ /* 0x0040620000101c00 */
[----:B------:R-:W-:Y:S05]  /*fba0*/  BRA `(.L_x_3014) ;  /* 0x0000000c00347947 */ /* 0x000fea0003800000 */
.L_x_3010:
        /* <DEDUP_REMOVED lines=10> */
.L_x_3018:
[----:B------:R-:W2:Y:S02]  /*fc50*/  LDG.E.U16 R0, desc[UR36][R2.64] ;  /* 0x0000002402007981 */ /* 0x000ea4000c1e1500 */
[----:B--2---:R-:W-:-:S05]  /*fc60*/  HADD2.F32 R0, -RZ, R0.H0_H0 ;  /* 0x20000000ff007230 */ /* 0x004fca0000004100 */
[----:B------:R-:W-:-:S04]  /*fc70*/  FMUL.FTZ R0, R0, 1 ;  /* 0x3f80000000007820 */ /* 0x000fc80000410000 */
[----:B------:R0:W1:Y:S01]  /*fc80*/  F2F.F64.F32 R16, R0 ;  /* 0x0000000000107310 */ /* 0x0000620000201800 */
[----:B------:R-:W-:Y:S05]  /*fc90*/  BRA `(.L_x_3014) ;  /* 0x0000000800f87947 */ /* 0x000fea0003800000 */
.L_x_3017:
        /* <DEDUP_REMOVED lines=10> */
.L_x_3020:
[----:B------:R-:W2:Y:S02]  /*fd40*/  LDG.E.U16 R2, desc[UR36][R2.64] ;  /* 0x0000002402027981 */ /* 0x000ea4000c1e1500 */
[----:B--2---:R-:W-:-:S05]  /*fd50*/  HADD2.F32 R0, -RZ, R2.H0_H0 ;  /* 0x20000002ff007230 */ /* 0x004fca0000004100 */
[----:B------:R-:W-:-:S04]  /*fd60*/  FMUL.FTZ R0, R0, 1 ;  /* 0x3f80000000007820 */ /* 0x000fc80000410000 */
[----:B------:R0:W1:Y:S01]  /*fd70*/  F2F.F64.F32 R16, R0 ;  /* 0x0000000000107310 */ /* 0x0000620000201800 */
[----:B------:R-:W-:Y:S05]  /*fd80*/  BRA `(.L_x_3014) ;  /* 0x0000000800bc7947 */ /* 0x000fea0003800000 */
.L_x_3019:
[----:B------:R0:W5:Y:S01]  /*fd90*/  LDG.E.64 R16, desc[UR36][R2.64] ;  /* 0x0000002402107981 */ /* 0x000162000c1e1b00 */
[----:B------:R-:W-:Y:S05]  /*fda0*/  BRA `(.L_x_3014) ;  /* 0x0000000800b47947 */ /* 0x000fea0003800000 */
.L_x_3009:
        /* <DEDUP_REMOVED lines=13> */
.L_x_3023:
[----:B------:R0:W5:Y:S01]  /*fe80*/  LDG.E.64 R16, desc[UR36][R2.64] ;  /* 0x0000002402107981 */ /* 0x000162000c1e1b00 */
[----:B------:R-:W-:Y:S05]  /*fe90*/  BRA `(.L_x_3014) ;  /* 0x0000000800787947 */ /* 0x000fea0003800000 */
.L_x_3022:
        /* <DEDUP_REMOVED lines=28> */
.L_x_3025:
        /* <DEDUP_REMOVED lines=15> */
.L_x_3024:
[----:B------:R-:W2:Y:S02]  /*10150*/  LDG.E.U16 R0, desc[UR36][R2.64] ;  /* 0x0000002402007981 */ /* 0x000ea4000c1e1500 */
[----:B--2---:R-:W-:-:S04]  /*10160*/  IMAD.U32 R0, R0, 0x10000, RZ ;  /* 0x0001000000007824 */ /* 0x004fc800078e00ff */
[----:B------:R-:W-:-:S04]  /*10170*/  FMUL.FTZ R0, R0, 1 ;  /* 0x3f80000000007820 */ /* 0x000fc80000410000 */
[----:B------:R0:W1:Y:S01]  /*10180*/  F2F.F64.F32 R16, R0 ;  /* 0x0000000000107310 */ /* 0x0000620000201800 */
[----:B------:R-:W-:Y:S05]  /*10190*/  BRA `(.L_x_3014) ;  /* 0x0000000400b87947 */ /* 0x000fea0003800000 */
.L_x_3021:
        /* <DEDUP_REMOVED lines=11> */
.L_x_3028:
        /* <DEDUP_REMOVED lines=12> */
[----:B------:R-:W-:Y:S02]  /*10310*/  SHF.L.U32 R4, R3, 0x1f, RZ ;  /* 0x0000001f03047819 */ /* 0x000fe400000006ff */
[----:B------:R-:W-:-:S05]  /*10320*/  SHF.R.U32.HI R0, RZ, 0x3, R0 ;  /* 0x00000003ff007819 */ /* 0x000fca0000011600 */
[----:B------:R-:W-:Y:S05]  /*10330*/  @P0 BRA `(.L_x_3032) ;  /* 0x0000000000180947 */ /* 0x000fea0003800000 */
[----:B------:R-:W0:Y:S02]  /*10340*/  FLO.U32 R3, R2 ;  /* 0x0000000200037300 */ /* 0x000e2400000e0000 */
[----:B0-----:R-:W-:-:S04]  /*10350*/  IADD3 R3, -R3, 0x1f, RZ ;  /* 0x0000001f03037810 */ /* 0x001fc80007ffe1ff */
[----:B------:R-:W-:Y:S01]  /*10360*/  IADD3 R0, R0, 0x1d, -R3 ;  /* 0x0000001d00007810 */ /* 0x000fe20007ffe803 */
[----:B------:R-:W-:-:S05]  /*10370*/  VIADD R5, R3, 0xffffffe4 ;  /* 0xffffffe403057836 */ /* 0x000fca0000000000 */
[----:B------:R-:W-:-:S04]  /*10380*/  SHF.L.U32 R5, R2, R5, RZ ;  /* 0x0000000502057219 */ /* 0x000fc800000006ff */
[----:B------:R-:W-:-:S07]  /*10390*/  LOP3.LUT R2, R5, 0x7, RZ, 0xc0, !PT ;  /* 0x0000000705027812 */ /* 0x000fce00078ec0ff */
.L_x_3032:
[----:B------:R-:W-:Y:S05]  /*103a0*/  BSYNC B1 ;  /* 0x0000000000017941 */ /* 0x000fea0003800000 */
.L_x_3031:
[----:B------:R-:W-:Y:S01]  /*103b0*/  LEA R3, R0, 0x3b800000, 0x17 ;  /* 0x3b80000000037811 */ /* 0x000fe200078eb8ff */
[----:B------:R-:W-:-:S05]  /*103c0*/  IMAD.SHL.U32 R0, R2, 0x100000, RZ ;  /* 0x0010000002007824 */ /* 0x000fca00078e00ff */
[----:B------:R-:W-:-:S07]  /*103d0*/  LOP3.LUT R0, R3, R0, R4, 0xfe, !PT ;  /* 0x0000000003007212 */ /* 0x000fce00078efe04 */
.L_x_3030:
[----:B------:R-:W-:Y:S05]  /*103e0*/  BSYNC B0 ;  /* 0x0000000000007941 */ /* 0x000fea0003800000 */
.L_x_3029:
[----:B------:R-:W-:-:S04]  /*103f0*/  FMUL.FTZ R0, R0, 1 ;  /* 0x3f80000000007820 */ /* 0x000fc80000410000 */
[----:B------:R2:W3:Y:S01]  /*10400*/  F2F.F64.F32 R16, R0 ;  /* 0x0000000000107310 */ /* 0x0004e20000201800 */
[----:B------:R-:W-:Y:S05]  /*10410*/  BRA `(.L_x_3014) ;  /* 0x0000000400187947 */ /* 0x000fea0003800000 */
.L_x_3027:
        /* <DEDUP_REMOVED lines=21> */
.L_x_3036:
[----:B------:R-:W-:Y:S05]  /*10570*/  BSYNC B1 ;  /* 0x0000000000017941 */ /* 0x000fea0003800000 */
.L_x_3035:
[----:B------:R-:W-:Y:S01]  /*10580*/  LEA R3, R0, 0x37800000, 0x17 ;  /* 0x3780000000037811 */ /* 0x000fe200078eb8ff */
[----:B------:R-:W-:-:S05]  /*10590*/  IMAD.SHL.U32 R0, R2, 0x200000, RZ ;  /* 0x0020000002007824 */ /* 0x000fca00078e00ff */
[----:B------:R-:W-:-:S07]  /*105a0*/  LOP3.LUT R0, R3, R0, R4, 0xfe, !PT ;  /* 0x0000000003007212 */ /* 0x000fce00078efe04 */
.L_x_3034:
[----:B------:R-:W-:Y:S05]  /*105b0*/  BSYNC B0 ;  /* 0x0000000000007941 */ /* 0x000fea0003800000 */
.L_x_3033:
[----:B------:R-:W-:-:S04]  /*105c0*/  FMUL.FTZ R0, R0, 1 ;  /* 0x3f80000000007820 */ /* 0x000fc80000410000 */
[----:B------:R4:W0:Y:S01]  /*105d0*/  F2F.F64.F32 R16, R0 ;  /* 0x0000000000107310 */ /* 0x0008220000201800 */
[----:B------:R-:W-:Y:S05]  /*105e0*/  BRA `(.L_x_3014) ;  /* 0x0000000000a47947 */ /* 0x000fea0003800000 */
.L_x_3026:
        /* <DEDUP_REMOVED lines=14> */
.L_x_3040:
[----:B------:R-:W-:Y:S05]  /*106d0*/  BSYNC B0 ;  /* 0x0000000000007941 */ /* 0x000fea0003800000 */
.L_x_3039:
[----:B------:R-:W-:-:S04]  /*106e0*/  FMUL.FTZ R0, R0, 1 ;  /* 0x3f80000000007820 */ /* 0x000fc80000410000 */
[----:B------:R0:W1:Y:S01]  /*106f0*/  F2F.F64.F32 R16, R0 ;  /* 0x0000000000107310 */ /* 0x0000620000201800 */
[----:B------:R-:W-:Y:S05]  /*10700*/  BRA `(.L_x_3014) ;  /* 0x00000000005c7947 */ /* 0x000fea0003800000 */
.L_x_3013:
        /* <DEDUP_REMOVED lines=16> */
.L_x_3041:
[----:B------:R-:W-:Y:S01]  /*10810*/  CS2R R16, SRZ ;  /* 0x0000000000107805 */ /* 0x000fe2000001ff00 */
[----:B------:R-:W-:Y:S06]  /*10820*/  BRA `(.L_x_3014) ;  /* 0x0000000000147947 */ /* 0x000fec0003800000 */
.L_x_3038:
[----:B------:R-:W2:Y:S02]  /*10830*/  LDG.E.64 R16, desc[UR36][R2.64] ;  /* 0x0000002402107981 */ /* 0x000ea4000c1e1b00 */
[----:B--2---:R-:W0:Y:S01]  /*10840*/  I2F.F64.U64 R16, R16 ;  /* 0x0000001000107312 */ /* 0x004e220000301800 */
[----:B------:R-:W-:Y:S05]  /*10850*/  BRA `(.L_x_3014) ;  /* 0x0000000000087947 */ /* 0x000fea0003800000 */
.L_x_3037:
[----:B------:R-:W2:Y:S02]  /*10860*/  LDG.E R2, desc[UR36][R2.64] ;  /* 0x0000002402027981 */ /* 0x000ea4000c1e1900 */
[----:B--2---:R0:W1:Y:S02]  /*10870*/  I2F.F64.U32 R16, R2 ;  /* 0x0000000200107312 */ /* 0x0040640000201800 */
.L_x_3014:
[----:B0-----:R-:W2:Y:S01]  /*10880*/  LDC.U8 R2, c[0x0][0x4aa] ;  /* 0x00012a80ff027b82 */ /* 0x001ea20000000000 */
[----:B------:R-:W-:Y:S02]  /*10890*/  ULDC.64 UR4, c[0x0][0x488] ;  /* 0x0001220000047ab9 */ /* 0x000fe40000000a00 */
[----:B------:R-:W-:-:S05]  /*108a0*/  IADD3 R18, P0, R18, UR4, RZ ;  /* 0x0000000412127c10 */ /* 0x000fca000ff1e0ff */
[----:B------:R-:W-:Y:S01]  /*108b0*/  IMAD.X R19, RZ, RZ, UR5, P0 ;  /* 0x00000005ff137e24 */ /* 0x000fe200080e06ff */
[----:B--2-4-:R-:W-:-:S04]  /*108c0*/  PRMT R0, R2, 0x9910, RZ ;  /* 0x0000991002007816 */ /* 0x014fc800000000ff */
        /* <DEDUP_REMOVED lines=13> */
.L_x_3045:
[----:B------:R-:W2:Y:S02]  /*109a0*/  LDG.E.U8 R2, desc[UR36][R18.64] ;  /* 0x0000002412027981 */ /* 0x000ea4000c1e1100 */
[----:B--2---:R-:W0:Y:S01]  /*109b0*/  I2F.F64.U16 R2, R2 ;  /* 0x0000000200027312 */ /* 0x004e220000101800 */
[----:B------:R-:W-:Y:S05]  /*109c0*/  BRA `(.L_x_3047) ;  /* 0x0000000c00707947 */ /* 0x000fea0003800000 */
.L_x_3044:
        /* <DEDUP_REMOVED lines=9> */
.L_x_3049:
[----:B------:R-:W2:Y:S02]  /*10a60*/  LDG.E R2, desc[UR36][R18.64] ;  /* 0x0000002412027981 */ /* 0x000ea4000c1e1900 */
[----:B--2---:R-:W0:Y:S01]  /*10a70*/  I2F.F64 R2, R2 ;  /* 0x0000000200027312 */ /* 0x004e220000201c00 */
[----:B------:R-:W-:Y:S05]  /*10a80*/  BRA `(.L_x_3047) ;  /* 0x0000000c00407947 */ /* 0x000fea0003800000 */
.L_x_3048:
[----:B------:R-:W2:Y:S02]  /*10a90*/  LDG.E.U16 R2, desc[UR36][R18.64] ;  /* 0x0000002412027981 */ /* 0x000ea4000c1e1500 */
[----:B--2---:R-:W0:Y:S01]  /*10aa0*/  I2F.F64.S16 R2, R2 ;  /* 0x0000000200027312 */ /* 0x004e220000101c00 */
[----:B------:R-:W-:Y:S05]  /*10ab0*/  BRA `(.L_x_3047) ;  /* 0x0000000c00347947 */ /* 0x000fea0003800000 */
.L_x_3043:
        /* <DEDUP_REMOVED lines=10> */
.L_x_3051:
[----:B------:R-:W2:Y:S02]  /*10b60*/  LDG.E.U16 R0, desc[UR36][R18.64] ;  /* 0x0000002412007981 */ /* 0x000ea4000c1e1500 */
[----:B--2---:R-:W-:-:S05]  /*10b70*/  HADD2.F32 R0, -RZ, R0.H0_H0 ;  /* 0x20000000ff007230 */ /* 0x004fca0000004100 */
[----:B------:R-:W-:-:S04]  /*10b80*/  FMUL.FTZ R0, R0, 1 ;  /* 0x3f80000000007820 */ /* 0x000fc80000410000 */
[----:B------:R0:W2:Y:S01]  /*10b90*/  F2F.F64.F32 R2, R0 ;  /* 0x0000000000027310 */ /* 0x0000a20000201800 */
[----:B------:R-:W-:Y:S05]  /*10ba0*/  BRA `(.L_x_3047) ;  /* 0x0000000800f87947 */ /* 0x000fea0003800000 */
.L_x_3050:
        /* <DEDUP_REMOVED lines=10> */
.L_x_3053:
[----:B------:R-:W2:Y:S02]  /*10c50*/  LDG.E.U16 R18, desc[UR36][R18.64] ;  /* 0x0000002412127981 */ /* 0x000ea4000c1e1500 */
[----:B--2---:R-:W-:-:S05]  /*10c60*/  HADD2.F32 R0, -RZ, R18.H0_H0 ;  /* 0x20000012ff007230 */ /* 0x004fca0000004100 */
[----:B------:R-:W-:-:S04]  /*10c70*/  FMUL.FTZ R0, R0, 1 ;  /* 0x3f80000000007820 */ /* 0x000fc80000410000 */
[----:B------:R0:W2:Y:S01]  /*10c80*/  F2F.F64.F32 R2, R0 ;  /* 0x0000000000027310 */ /* 0x0000a20000201800 */
[----:B------:R-:W-:Y:S05]  /*10c90*/  BRA `(.L_x_3047) ;  /* 0x0000000800bc7947 */ /* 0x000fea0003800000 */
.L_x_3052:
[----:B------:R0:W5:Y:S01]  /*10ca0*/  LDG.E.64 R2, desc[UR36][R18.64] ;  /* 0x0000002412027981 */ /* 0x000162000c1e1b00 */
[----:B------:R-:W-:Y:S05]  /*10cb0*/  BRA `(.L_x_3047) ;  /* 0x0000000800b47947 */ /* 0x000fea0003800000 */
.L_x_3042:
        /* <DEDUP_REMOVED lines=13> */
.L_x_3056:
[----:B------:R0:W5:Y:S01]  /*10d90*/  LDG.E.64 R2, desc[UR36][R18.64] ;  /* 0x0000002412027981 */ /* 0x000162000c1e1b00 */
[----:B------:R-:W-:Y:S05]  /*10da0*/  BRA `(.L_x_3047) ;  /* 0x0000000800787947 */ /* 0x000fea0003800000 */
.L_x_3055:
        /* <DEDUP_REMOVED lines=14> */
[C---:B------:R-:W-:Y:S02]  /*10e90*/  ISETP.GT.U32.AND P0, PT, R3.reuse, 0x4, PT ;  /* 0x000000040300780c */ /* 0x040fe40003f04070 */
[----:B------:R-:W-:-:S04]  /*10ea0*/  IADD3 R3, R3, -0x4, RZ ;  /* 0xfffffffc03037810 */ /* 0x000fc80007ffe0ff */
        /* <DEDUP_REMOVED lines=12> */
.L_x_3058:
        /* <DEDUP_REMOVED lines=13> */
[----:B------:R-:W2:Y:S01]  /*11040*/  F2F.F64.F32 R2, R2 ;  /* 0x0000000200027310 */ /* 0x000ea20000201800 */
[----:B------:R-:W-:Y:S05]  /*11050*/  BRA `(.L_x_3047) ;  /* 0x0000000400cc7947 */ /* 0x000fea0003800000 */
.L_x_3057:
[----:B------:R-:W2:Y:S02]  /*11060*/  LDG.E.U16 R0, desc[UR36][R18.64] ;  /* 0x0000002412007981 */ /* 0x000ea4000c1e1500 */
[----:B--2---:R-:W-:-:S04]  /*11070*/  IMAD.U32 R0, R0, 0x10000, RZ ;  /* 0x0001000000007824 */ /* 0x004fc800078e00ff */
[----:B------:R-:W-:-:S04]  /*11080*/  FMUL.FTZ R0, R0, 1 ;  /* 0x3f80000000007820 */ /* 0x000fc80000410000 */
[----:B------:R4:W0:Y:S01]  /*11090*/  F2F.F64.F32 R2, R0 ;  /* 0x0000000000027310 */ /* 0x0008220000201800 */
[----:B------:R-:W-:Y:S05]  /*110a0*/  BRA `(.L_x_3047) ;  /* 0x0000000400b87947 */ /* 0x000fea0003800000 */
.L_x_3054:
        /* <DEDUP_REMOVED lines=11> */
.L_x_3061:
        /* <DEDUP_REMOVED lines=21> */
.L_x_3065:
[----:B------:R-:W-:Y:S05]  /*112b0*/  BSYNC B1 ;  /* 0x0000000000017941 */ /* 0x000fea0003800000 */
.L_x_3064:
[----:B------:R-:W-:Y:S01]  /*112c0*/  LEA R3, R0, 0x3b800000, 0x17 ;  /* 0x3b80000000037811 */ /* 0x000fe200078eb8ff */
[----:B------:R-:W-:-:S05]  /*112d0*/  IMAD.SHL.U32 R0, R2, 0x100000, RZ ;  /* 0x0010000002007824 */ /* 0x000fca00078e00ff */
[----:B------:R-:W-:-:S07]  /*112e0*/  LOP3.LUT R0, R3, R0, R4, 0xfe, !PT ;  /* 0x0000000003007212 */ /* 0x000fce00078efe04 */
.L_x_3063:
[----:B------:R-:W-:Y:S05]  /*112f0*/  BSYNC B0 ;  /* 0x0000000000007941 */ /* 0x000fea0003800000 */
.L_x_3062:
[----:B------:R-:W-:-:S04]  /*11300*/  FMUL.FTZ R0, R0, 1 ;  /* 0x3f80000000007820 */ /* 0x000fc80000410000 */
[----:B------:R0:W2:Y:S01]  /*11310*/  F2F.F64.F32 R2, R0 ;  /* 0x0000000000027310 */ /* 0x0000a20000201800 */
[----:B------:R-:W-:Y:S05]  /*11320*/  BRA `(.L_x_3047) ;  /* 0x0000000400187947 */ /* 0x000fea0003800000 */
.L_x_3060:
        /* <DEDUP_REMOVED lines=21> */
.L_x_3069:
[----:B------:R-:W-:Y:S05]  /*11480*/  BSYNC B1 ;  /* 0x0000000000017941 */ /* 0x000fea0003800000 */
.L_x_3068:
[----:B------:R-:W-:Y:S01]  /*11490*/  LEA R3, R0, 0x37800000, 0x17 ;  /* 0x3780000000037811 */ /* 0x000fe200078eb8ff */
[----:B------:R-:W-:-:S05]  /*114a0*/  IMAD.SHL.U32 R0, R2, 0x200000, RZ ;  /* 0x0020000002007824 */ /* 0x000fca00078e00ff */
[----:B------:R-:W-:-:S07]  /*114b0*/  LOP3.LUT R0, R3, R0, R4, 0xfe, !PT ;  /* 0x0000000003007212 */ /* 0x000fce00078efe04 */
.L_x_3067:
[----:B------:R-:W-:Y:S05]  /*114c0*/  BSYNC B0 ;  /* 0x0000000000007941 */ /* 0x000fea0003800000 */
.L_x_3066:
[----:B------:R-:W-:-:S04]  /*114d0*/  FMUL.FTZ R0, R0, 1 ;  /* 0x3f80000000007820 */ /* 0x000fc80000410000 */
[----:B------:R0:W2:Y:S01]  /*114e0*/  F2F.F64.F32 R2, R0 ;  /* 0x0000000000027310 */ /* 0x0000a20000201800 */
[----:B------:R-:W-:Y:S05]  /*114f0*/  BRA `(.L_x_3047) ;  /* 0x0000000000a47947 */ /* 0x000fea0003800000 */
.L_x_3059:
        /* <DEDUP_REMOVED lines=14> */
.L_x_3073:
[----:B------:R-:W-:Y:S05]  /*115e0*/  BSYNC B0 ;  /* 0x0000000000007941 */ /* 0x000fea0003800000 */
.L_x_3072:
[----:B------:R-:W-:-:S04]  /*115f0*/  FMUL.FTZ R0, R0, 1 ;  /* 0x3f80000000007820 */ /* 0x000fc80000410000 */
[----:B------:R0:W2:Y:S01]  /*11600*/  F2F.F64.F32 R2, R0 ;  /* 0x0000000000027310 */ /* 0x0000a20000201800 */
[----:B------:R-:W-:Y:S05]  /*11610*/  BRA `(.L_x_3047) ;  /* 0x00000000005c7947 */ /* 0x000fea0003800000 */
.L_x_3046:
[----:B------:R-:W-:Y:S01]  /*11620*/  MOV R2, 0x0 ;  /* 0x0000000000027802 */ /* 0x000fe20000000f00 */
[----:B------:R-:W-:Y:S01]  /*11630*/  ULDC.64 UR4, c[0x4][0x128] ;  /* 0x01004a0000047ab9 */ /* 0x000fe20000000a00 */
[----:B------:R-:W-:Y:S01]  /*11640*/  ULDC.64 UR6, c[0x4][0x8] ;  /* 0x0100020000067ab9 */ /* 0x000fe20000000a00 */
[----:B------:R-:W-:Y:S01]  /*11650*/  IMAD.U32 R4, RZ, RZ, UR4 ;  /* 0x00000004ff047e24 */ /* 0x000fe2000f8e00ff */
[----:B------:R-:W-:Y:S01]  /*11660*/  MOV R5, UR5 ;  /* 0x0000000500057c02 */ /* 0x000fe20008000f00 */
[----:B------:R-:W-:Y:S01]  /*11670*/  ULDC.64 UR4, c[0x4][0x130] ;  /* 0x01004c0000047ab9 */ /* 0x000fe20000000a00 */
[----:B------:R-:W0:Y:S01]  /*11680*/  LDC.64 R2, c[0x4][R2] ;  /* 0x0100000002027b82 */ /* 0x000e220000000a00 */
[----:B------:R-:W-:Y:S02]  /*11690*/  IMAD.U32 R6, RZ, RZ, UR4 ;  /* 0x00000004ff067e24 */ /* 0x000fe4000f8e00ff */
[----:B------:R-:W-:Y:S02]  /*116a0*/  IMAD.U32 R7, RZ, RZ, UR5 ;  /* 0x00000005ff077e24 */ /* 0x000fe4000f8e00ff */
[----:B------:R-:W-:-:S02]  /*116b0*/  IMAD.U32 R10, RZ, RZ, UR6 ;  /* 0x00000006ff0a7e24 */ /* 0x000fc4000f8e00ff */
[----:B------:R-:W-:Y:S02]  /*116c0*/  IMAD.U32 R11, RZ, RZ, UR7 ;  /* 0x00000007ff0b7e24 */ /* 0x000fe4000f8e00ff */
[----:B------:R-:W-:Y:S02]  /*116d0*/  IMAD.MOV.U32 R8, RZ, RZ, 0x4e ;  /* 0x0000004eff087424 */ /* 0x000fe400078e00ff */
[----:B------:R-:W-:Y:S02]  /*116e0*/  IMAD.MOV.U32 R12, RZ, RZ, 0x1 ;  /* 0x00000001ff0c7424 */ /* 0x000fe400078e00ff */
[----:B------:R-:W-:-:S07]  /*116f0*/  IMAD.MOV.U32 R13, RZ, RZ, RZ ;  /* 0x000000ffff0d7224 */ /* 0x000fce00078e00ff */
[----:B------:R-:W-:-:S07]  /*11700*/  LEPC R20, `(.L_x_3074) ;  /* 0x000000001014794e */ /* 0x000fce0000000000 */
[----:B01-3-5:R-:W-:Y:S05]  /*11710*/  CALL.ABS.NOINC R2 ;  /* 0x0000000002007343 */ /* 0x02bfea0003c00000 */
.L_x_3074:
[----:B------:R-:W-:Y:S01]  /*11720*/  CS2R R2, SRZ ;  /* 0x0000000000027805 */ /* 0x000fe2000001ff00 */
[----:B------:R-:W-:Y:S06]  /*11730*/  BRA `(.L_x_3047) ;  /* 0x0000000000147947 */ /* 0x000fec0003800000 */
.L_x_3071:
[----:B------:R-:W2:Y:S02]  /*11740*/  LDG.E.64 R2, desc[UR36][R18.64] ;  /* 0x0000002412027981 */ /* 0x000ea4000c1e1b00 */
[----:B--2---:R-:W0:Y:S01]  /*11750*/  I2F.F64.U64 R2, R2 ;  /* 0x0000000200027312 */ /* 0x004e220000301800 */
[----:B------:R-:W-:Y:S05]  /*11760*/  BRA `(.L_x_3047) ;  /* 0x0000000000087947 */ /* 0x000fea0003800000 */
.L_x_3070:
[----:B------:R-:W2:Y:S02]  /*11770*/  LDG.E R2, desc[UR36][R18.64] ;  /* 0x0000002412027981 */ /* 0x000ea4000c1e1900 */
[----:B--2---:R-:W0:Y:S02]  /*11780*/  I2F.F64.U32 R2, R2 ;  /* 0x0000000200027312 */ /* 0x004e240000201800 */
.L_x_3047:
        /* <DEDUP_REMOVED lines=52> */
[----:B----4-:R-:W-:Y:S02]  /*11ad0*/  @!P0 LEA.HI R0, R4, R4, RZ, 0x1 ;  /* 0x0000000404008211 */ /* 0x010fe400078f08ff */
        /* <DEDUP_REMOVED lines=8> */
.L_x_3076:
[----:B------:R-:W-:Y:S05]  /*11b60*/  BSYNC B0 ;  /* 0x0000000000007941 */ /* 0x000fea0003800000 */
.L_x_3075:
        /* <DEDUP_REMOVED lines=18> */
[----:B----4-:R-:W-:-:S05]  /*11c90*/  FFMA R0, RZ, R3, R17 ;  /* 0x00000003ff007223 */ /* 0x010fca0000000011 */
        /* <DEDUP_REMOVED lines=8> */
.L_x_3079:
[----:B------:R-:W-:Y:S05]  /*11d20*/  BSYNC B1 ;  /* 0x0000000000017941 */ /* 0x000fea0003800000 */
.L_x_3078:
[----:B------:R-:W-:Y:S05]  /*11d30*/  BSYNC B0 ;  /* 0x0000000000007941 */ /* 0x000fea0003800000 */
.L_x_3077:
[----:B------:R-:W4:Y:S02]  /*11d40*/  LDC.U8 R2, c[0x0][0x4a8] ;  /* 0x00012a00ff027b82 */ /* 0x000f240000000000 */
        /* <DEDUP_REMOVED lines=12> */
[----:B0-----:R-:W-:Y:S01]  /*11e10*/  STG.E.U8 desc[UR36][R22.64], R17 ;  /* 0x0000001116007986 */ /* 0x001fe2000c101124 */
[----:B------:R-:W-:Y:S05]  /*11e20*/  EXIT ;  /* 0x000000000000794d */ /* 0x000fea0003800000 */
.L_x_3083:
[----:B-1-3--:R-:W0:Y:S02]  /*11e30*/  F2I.S64.F64.TRUNC R16, R16 ;  /* 0x0000001000107311 */ /* 0x00ae24000030d900 */
[----:B0-----:R-:W-:-:S05]  /*11e40*/  MOV R3, R16 ;  /* 0x0000001000037202 */ /* 0x001fca0000000f00 */
[----:B------:R-:W-:Y:S01]  /*11e50*/  STG.E.U8 desc[UR36][R22.64], R3 ;  /* 0x0000000316007986 */ /* 0x000fe2000c101124 */
[----:B------:R-:W-:Y:S05]  /*11e60*/  EXIT ;  /* 0x000000000000794d */ /* 0x000fea0003800000 */
.L_x_3082:
[----:B------:R-:W-:-:S13]  /*11e70*/  ISETP.NE.AND P0, PT, R0, 0x2, PT ;  /* 0x000000020000780c */ /* 0x000fda0003f05270 */
[----:B------:R-:W-:Y:S05]  /*11e80*/  @!P0 BRA `(.L_x_3085) ;  /* 0x0000000000288947 */ /* 0x000fea0003800000 */
[----:B------:R-:W-:-:S13]  /*11e90*/  ISETP.NE.AND P0, PT, R0, 0x3, PT ;  /* 0x000000030000780c */ /* 0x000fda0003f05270 */
[----:B------:R-:W-:Y:S05]  /*11ea0*/  @!P0 BRA `(.L_x_3086) ;  /* 0x0000000000148947 */ /* 0x000fea0003800000 */
[----:B------:R-:W-:-:S13]  /*11eb0*/  ISETP.NE.AND P0, PT, R0, 0x4, PT ;  /* 0x000000040000780c */ /* 0x000fda0003f05270 */
[----:B------:R-:W-:Y:S05]  /*11ec0*/  @P0 BRA `(.L_x_3084) ;  /* 0x0000000c00880947 */ /* 0x000fea0003800000 */
[----:B-1-3--:R-:W0:Y:S02]  /*11ed0*/  F2I.S64.F64.TRUNC R16, R16 ;  /* 0x0000001000107311 */ /* 0x00ae24000030d900 */
[----:B0-----:R-:W-:Y:S01]  /*11ee0*/  STG.E.64 desc[UR36][R22.64], R16 ;  /* 0x0000001016007986 */ /* 0x001fe2000c101b24 */
[----:B------:R-:W-:Y:S05]  /*11ef0*/  EXIT ;  /* 0x000000000000794d */ /* 0x000fea0003800000 */
.L_x_3086:
[----:B-1-3--:R-:W0:Y:S02]  /*11f00*/  F2I.F64.TRUNC R17, R16 ;  /* 0x0000001000117311 */ /* 0x00ae24000030d100 */
[----:B0-----:R-:W-:Y:S01]  /*11f10*/  STG.E desc[UR36][R22.64], R17 ;  /* 0x0000001116007986 */ /* 0x001fe2000c101924 */
[----:B------:R-:W-:Y:S05]  /*11f20*/  EXIT ;  /* 0x000000000000794d */ /* 0x000fea0003800000 */
.L_x_3085:
[----:B-1-3--:R-:W0:Y:S02]  /*11f30*/  F2I.F64.TRUNC R17, R16 ;  /* 0x0000001000117311 */ /* 0x00ae24000030d100 */
[----:B0-----:R-:W-:Y:S01]  /*11f40*/  STG.E.U16 desc[UR36][R22.64], R17 ;  /* 0x0000001116007986 */ /* 0x001fe2000c101524 */
[----:B------:R-:W-:Y:S05]  /*11f50*/  EXIT ;  /* 0x000000000000794d */ /* 0x000fea0003800000 */
.L_x_3081:
        /* <DEDUP_REMOVED lines=11> */
[----:B------:R-:W-:Y:S01]  /*12010*/  STG.E desc[UR36][R22.64], R3 ;  /* 0x0000000316007986 */ /* 0x000fe2000c101924 */
[----:B------:R-:W-:Y:S05]  /*12020*/  EXIT ;  /* 0x000000000000794d */ /* 0x000fea0003800000 */
.L_x_3088:
[----:B------:R-:W-:Y:S01]  /*12030*/  UMOV UR4, 0xf0000000 ;  /* 0xf000000000047882 */ /* 0x000fe20000000000 */
[----:B------:R-:W-:Y:S01]  /*12040*/  UMOV UR5, 0x380fffff ;  /* 0x380fffff00057882 */ /* 0x000fe20000000000 */
[----:B-1-3--:R-:W0:Y:S01]  /*12050*/  F2F.F32.F64 R0, R16 ;  /* 0x0000001000007310 */ /* 0x00ae220000301000 */
[----:B------:R-:W-:-:S14]  /*12060*/  DSETP.GEU.AND P0, PT, |R16|, UR4, PT ;  /* 0x0000000410007e2a */ /* 0x000fdc000bf0e200 */
[----:B0-----:R-:W-:-:S05]  /*12070*/  @!P0 FMUL R0, R0, 1.175494350822287508e-38 ;  /* 0x0080000000008820 */ /* 0x001fca0000400000 */
[----:B------:R-:W-:-:S05]  /*12080*/  F2FP.F16.F32.PACK_AB R0, RZ, R0 ;  /* 0x00000000ff00723e */ /* 0x000fca00000000ff */
[----:B------:R-:W-:Y:S01]  /*12090*/  STG.E.U16 desc[UR36][R22.64], R0 ;  /* 0x0000000016007986 */ /* 0x000fe2000c101524 */
[----:B------:R-:W-:Y:S05]  /*120a0*/  EXIT ;  /* 0x000000000000794d */ /* 0x000fea0003800000 */
.L_x_3087:
        /* <DEDUP_REMOVED lines=12> */
[----:B------:R-:W-:Y:S01]  /*12170*/  STG.E.64 desc[UR36][R22.64], R2 ;  /* 0x0000000216007986 */ /* 0x000fe2000c101b24 */
[----:B------:R-:W-:Y:S05]  /*12180*/  EXIT ;  /* 0x000000000000794d */ /* 0x000fea0003800000 */
.L_x_3090:
[----:B------:R-:W-:Y:S01]  /*12190*/  UMOV UR4, 0xf0000000 ;  /* 0xf000000000047882 */ /* 0x000fe20000000000 */
[----:B------:R-:W-:Y:S01]  /*121a0*/  UMOV UR5, 0x380fffff ;  /* 0x380fffff00057882 */ /* 0x000fe20000000000 */
[----:B-1-3--:R-:W0:Y:S01]  /*121b0*/  F2F.F32.F64 R0, R16 ;  /* 0x0000001000007310 */ /* 0x00ae220000301000 */
[----:B------:R-:W-:-:S14]  /*121c0*/  DSETP.GEU.AND P0, PT, |R16|, UR4, PT ;  /* 0x0000000410007e2a */ /* 0x000fdc000bf0e200 */
[----:B0-----:R-:W-:-:S05]  /*121d0*/  @!P0 FMUL R0, R0, 1.175494350822287508e-38 ;  /* 0x0080000000008820 */ /* 0x001fca0000400000 */
[----:B------:R-:W-:-:S04]  /*121e0*/  F2FP.F16.F32.PACK_AB R3, RZ, R0 ;  /* 0x00000000ff03723e */ /* 0x000fc800000000ff */
[----:B------:R-:W-:-:S05]  /*121f0*/  PRMT R3, R3, 0x5410, RZ ;  /* 0x0000541003037816 */ /* 0x000fca00000000ff */
[----:B------:R-:W-:Y:S01]  /*12200*/  STG.E desc[UR36][R22.64], R3 ;  /* 0x0000000316007986 */ /* 0x000fe2000c101924 */
[----:B------:R-:W-:Y:S05]  /*12210*/  EXIT ;  /* 0x000000000000794d */ /* 0x000fea0003800000 */
.L_x_3089:
[----:B-1-3--:R-:W-:Y:S01]  /*12220*/  STG.E.64 desc[UR36][R22.64], R16 ;  /* 0x0000001016007986 */ /* 0x00afe2000c101b24 */
[----:B------:R-:W-:Y:S05]  /*12230*/  EXIT ;  /* 0x000000000000794d */ /* 0x000fea0003800000 */
.L_x_3080:
        /* <DEDUP_REMOVED lines=10> */
[----:B------:R-:W-:Y:S01]  /*122e0*/  STG.E.U8 desc[UR36][R22.64], R3 ;  /* 0x0000000316007986 */ /* 0x000fe2000c101124 */
[----:B------:R-:W-:Y:S05]  /*122f0*/  EXIT ;  /* 0x000000000000794d */ /* 0x000fea0003800000 */
.L_x_3093:
[----:B------:R-:W-:-:S05]  /*12300*/  CS2R R18, SRZ ;  /* 0x0000000000127805 */ /* 0x000fca000001ff00 */
[----:B-1-3--:R-:W-:Y:S01]  /*12310*/  STG.E.128 desc[UR36][R22.64], R16 ;  /* 0x0000001016007986 */ /* 0x00afe2000c101d24 */
[----:B------:R-:W-:Y:S05]  /*12320*/  EXIT ;  /* 0x000000000000794d */ /* 0x000fea0003800000 */
.L_x_3092:
        /* <DEDUP_REMOVED lines=25> */
.L_x_3097:
[----:B------:R-:W-:Y:S05]  /*124c0*/  BSYNC B0 ;  /* 0x0000000000007941 */ /* 0x000fea0003800000 */
.L_x_3096:
[----:B------:R-:W-:-:S05]  /*124d0*/  LOP3.LUT R3, R0, R3, RZ, 0xfc, !PT ;  /* 0x0000000300037212 */ /* 0x000fca00078efcff */
[----:B------:R-:W-:Y:S01]  /*124e0*/  STG.E.U8 desc[UR36][R22.64], R3 ;  /* 0x0000000316007986 */ /* 0x000fe2000c101124 */
[----:B------:R-:W-:Y:S05]  /*124f0*/  EXIT ;  /* 0x000000000000794d */ /* 0x000fea0003800000 */
.L_x_3095:
        /* <DEDUP_REMOVED lines=17> */
.L_x_3099:
[----:B------:R-:W-:Y:S01]  /*12610*/  IMAD.MOV.U32 R0, RZ, RZ, 0x7f ;  /* 0x0000007fff007424 */ /* 0x000fe200078e00ff */
[----:B------:R-:W-:-:S04]  /*12620*/  ISETP.GT.U32.AND P0, PT, R2, 0x7f800000, PT ;  /* 0x7f8000000200780c */ /* 0x000fc80003f04070 */
[----:B------:R-:W-:-:S09]  /*12630*/  SEL R0, R0, 0x7c, P0 ;  /* 0x0000007c00007807 */ /* 0x000fd20000000000 */
.L_x_3100:
[----:B------:R-:W-:Y:S05]  /*12640*/  BSYNC B0 ;  /* 0x0000000000007941 */ /* 0x000fea0003800000 */
.L_x_3098:
[----:B------:R-:W-:-:S04]  /*12650*/  LOP3.LUT R2, R3, 0x80000000, RZ, 0xc0, !PT ;  /* 0x8000000003027812 */ /* 0x000fc800078ec0ff */
[----:B------:R-:W-:-:S04]  /*12660*/  SHF.R.U32.HI R3, RZ, 0x18, R2 ;  /* 0x00000018ff037819 */ /* 0x000fc80000011602 */
[----:B------:R-:W-:-:S05]  /*12670*/  LOP3.LUT R3, R0, R3, RZ, 0xfc, !PT ;  /* 0x0000000300037212 */ /* 0x000fca00078efcff */
[----:B------:R-:W-:Y:S01]  /*12680*/  STG.E.U8 desc[UR36][R22.64], R3 ;  /* 0x0000000316007986 */ /* 0x000fe2000c101124 */
[----:B------:R-:W-:Y:S05]  /*12690*/  EXIT ;  /* 0x000000000000794d */ /* 0x000fea0003800000 */
.L_x_3094:
[----:B------:R-:W-:Y:S01]  /*126a0*/  UMOV UR4, 0xf0000000 ;  /* 0xf000000000047882 */ /* 0x000fe20000000000 */
[----:B------:R-:W-:Y:S01]  /*126b0*/  UMOV UR5, 0x380fffff ;  /* 0x380fffff00057882 */ /* 0x000fe20000000000 */
[----:B-1-3--:R-:W0:Y:S01]  /*126c0*/  F2F.F32.F64 R0, R16 ;  /* 0x0000001000007310 */ /* 0x00ae220000301000 */
[----:B------:R-:W-:-:S14]  /*126d0*/  DSETP.GEU.AND P0, PT, |R16|, UR4, PT ;  /* 0x0000000410007e2a */ /* 0x000fdc000bf0e200 */
[----:B0-----:R-:W-:-:S05]  /*126e0*/  @!P0 FMUL R0, R0, 1.175494350822287508e-38 ;  /* 0x0080000000008820 */ /* 0x001fca0000400000 */
[----:B------:R-:W-:-:S05]  /*126f0*/  F2FP.BF16.F32.PACK_AB R0, RZ, R0 ;  /* 0x00000000ff00723e */ /* 0x000fca00000010ff */
[----:B------:R-:W-:Y:S01]  /*12700*/  STG.E.U16 desc[UR36][R22.64], R0 ;  /* 0x0000000016007986 */ /* 0x000fe2000c101524 */
[----:B------:R-:W-:Y:S05]  /*12710*/  EXIT ;  /* 0x000000000000794d */ /* 0x000fea0003800000 */
.L_x_3091:
        /* <DEDUP_REMOVED lines=9> */
[----:B0-----:R-:W-:Y:S01]  /*127b0*/  STG.E.U16 desc[UR36][R22.64], R17 ;  /* 0x0000001116007986 */ /* 0x001fe2000c101524 */
[----:B------:R-:W-:Y:S05]  /*127c0*/  EXIT ;  /* 0x000000000000794d */ /* 0x000fea0003800000 */
.L_x_3103:
        /* <DEDUP_REMOVED lines=21> */
.L_x_3106:
[----:B------:R-:W-:-:S04]  /*12920*/  LOP3.LUT R2, R3, 0x80000000, RZ, 0xc0, !PT ;  /* 0x8000000003027812 */ /* 0x000fc800078ec0ff */
[----:B------:R-:W-:-:S04]  /*12930*/  SHF.R.U32.HI R3, RZ, 0x18, R2 ;  /* 0x00000018ff037819 */ /* 0x000fc80000011602 */
[----:B------:R-:W-:-:S04]  /*12940*/  LOP3.LUT R0, R0, R3, RZ, 0xfc, !PT ;  /* 0x0000000300007212 */ /* 0x000fc800078efcff */
[----:B------:R-:W-:-:S07]  /*12950*/  PRMT R11, R0, 0x7610, R11 ;  /* 0x00007610000b7816 */ /* 0x000fce000000000b */
.L_x_3105:
[----:B------:R-:W-:Y:S05]  /*12960*/  BSYNC B0 ;  /* 0x0000000000007941 */ /* 0x000fea0003800000 */
.L_x_3104:
[----:B------:R-:W-:Y:S01]  /*12970*/  STG.E.U8 desc[UR36][R22.64], R11 ;  /* 0x0000000b16007986 */ /* 0x000fe2000c101124 */
[----:B------:R-:W-:Y:S05]  /*12980*/  EXIT ;  /* 0x000000000000794d */ /* 0x000fea0003800000 */
.L_x_3102:
        /* <DEDUP_REMOVED lines=21> */
.L_x_3109:
[----:B------:R-:W-:-:S04]  /*12ae0*/  LOP3.LUT R2, R3, 0x80000000, RZ, 0xc0, !PT ;  /* 0x8000000003027812 */ /* 0x000fc800078ec0ff */
[----:B------:R-:W-:-:S04]  /*12af0*/  SHF.R.U32.HI R3, RZ, 0x18, R2 ;  /* 0x00000018ff037819 */ /* 0x000fc80000011602 */
[----:B------:R-:W-:-:S04]  /*12b00*/  LOP3.LUT R0, R0, R3, RZ, 0xfc, !PT ;  /* 0x0000000300007212 */ /* 0x000fc800078efcff */
[----:B------:R-:W-:-:S07]  /*12b10*/  PRMT R11, R0, 0x7610, R11 ;  /* 0x00007610000b7816 */ /* 0x000fce000000000b */
.L_x_3108:
[----:B------:R-:W-:Y:S05]  /*12b20*/  BSYNC B0 ;  /* 0x0000000000007941 */ /* 0x000fea0003800000 */
.L_x_3107:
[----:B------:R-:W-:Y:S01]  /*12b30*/  STG.E.U8 desc[UR36][R22.64], R11 ;  /* 0x0000000b16007986 */ /* 0x000fe2000c101124 */
[----:B------:R-:W-:Y:S05]  /*12b40*/  EXIT ;  /* 0x000000000000794d */ /* 0x000fea0003800000 */
.L_x_3101:
        /* <DEDUP_REMOVED lines=26> */
.L_x_3084:
        /* <DEDUP_REMOVED lines=15> */
[----:B-123--:R-:W-:Y:S05]  /*12de0*/  CALL.ABS.NOINC R2 ;  /* 0x0000000002007343 */ /* 0x00efea0003c00000 */
.L_x_3112:
[----:B------:R-:W-:Y:S05]  /*12df0*/  EXIT ;  /* 0x000000000000794d */ /* 0x000fea0003800000 */
.L_x_3111:
[----:B-1-3--:R-:W0:Y:S02]  /*12e00*/  F2I.U64.F64.TRUNC R16, R16 ;  /* 0x0000001000107311 */ /* 0x00ae24000030d800 */
[----:B0-----:R-:W-:Y:S01]  /*12e10*/  STG.E.64 desc[UR36][R22.64], R16 ;  /* 0x0000001016007986 */ /* 0x001fe2000c101b24 */
[----:B------:R-:W-:Y:S05]  /*12e20*/  EXIT ;  /* 0x000000000000794d */ /* 0x000fea0003800000 */
.L_x_3110:
[----:B-1-3--:R-:W0:Y:S02]  /*12e30*/  F2I.U32.F64.TRUNC R17, R16 ;  /* 0x0000001000117311 */ /* 0x00ae24000030d000 */
[----:B0-----:R-:W-:Y:S01]  /*12e40*/  STG.E desc[UR36][R22.64], R17 ;  /* 0x0000001116007986 */ /* 0x001fe2000c101924 */
[----:B------:R-:W-:Y:S05]  /*12e50*/  EXIT ;  /* 0x000000000000794d */ /* 0x000fea0003800000 */
        .weak           $__internal_0_$__cuda_sm20_div_rn_f64_full
        .type           $__internal_0_$__cuda_sm20_div_rn_f64_full,@function
        .size           $__internal_0_$__cuda_sm20_div_rn_f64_full,(.L_x_7890 - $__internal_0_$__cuda_sm20_div_rn_f64_full)
$__internal_0_$__cuda_sm20_div_rn_f64_full:
[C---:B------:R-:W-:Y:S01]  /*12e60*/  FSETP.GEU.AND P0, PT, |R5|.reuse, 1.469367938527859385e-39, PT ;  /* 0x001000000500780b */ /* 0x040fe20003f0e200 */
[----:B------:R-:W-:Y:S01]  /*12e70*/  IMAD.MOV.U32 R8, RZ, RZ, 0x1 ;  /* 0x00000001ff087424 */ /* 0x000fe200078e00ff */
[----:B------:R-:W-:Y:S01]  /*12e80*/  LOP3.LUT R28, R5, 0x800fffff, RZ, 0xc0, !PT ;  /* 0x800fffff051c7812 */ /* 0x000fe200078ec0ff */
[----:B------:R-:W-:Y:S01]  /*12e90*/  IMAD.MOV.U32 R20, RZ, RZ, R6 ;  /* 0x000000ffff147224 */ /* 0x000fe200078e0006 */
[C---:B------:R-:W-:Y:S01]  /*12ea0*/  FSETP.GEU.AND P2, PT, |R7|.reuse, 1.469367938527859385e-39, PT ;  /* 0x001000000700780b */ /* 0x040fe20003f4e200 */
[----:B------:R-:W-:Y:S01]  /*12eb0*/  BSSY B2, `(.L_x_3113) ;  /* 0x0000052000027945 */ /* 0x000fe20003800000 */
[----:B------:R-:W-:Y:S01]  /*12ec0*/  LOP3.LUT R29, R28, 0x3ff00000, RZ, 0xfc, !PT ;  /* 0x3ff000001c1d7812 */ /* 0x000fe200078efcff */
[----:B------:R-:W-:Y:S01]  /*12ed0*/  IMAD.MOV.U32 R28, RZ, RZ, R4 ;  /* 0x000000ffff1c7224 */ /* 0x000fe200078e0004 */
[----:B------:R-:W-:Y:S02]  /*12ee0*/  LOP3.LUT R3, R7, 0x7ff00000, RZ, 0xc0, !PT ;  /* 0x7ff0000007037812 */ /* 0x000fe400078ec0ff */
[----:B------:R-:W-:-:S03]  /*12ef0*/  LOP3.LUT R16, R5, 0x7ff00000, RZ, 0xc0, !PT ;  /* 0x7ff0000005107812 */ /* 0x000fc600078ec0ff */
[----:B------:R-:W-:Y:S01]  /*12f00*/  @!P0 DMUL R28, R4, 8.98846567431157953865e+307 ;  /* 0x7fe00000041c8828 */ /* 0x000fe20000000000 */
[----:B------:R-:W-:Y:S01]  /*12f10*/  ISETP.GE.U32.AND P1, PT, R3, R16, PT ;  /* 0x000000100300720c */ /* 0x000fe20003f26070 */
[----:B------:R-:W-:Y:S02]  /*12f20*/  IMAD.MOV.U32 R15, RZ, RZ, R3 ;  /* 0x000000ffff0f7224 */ /* 0x000fe400078e0003 */
[----:B------:R-:W-:Y:S02]  /*12f30*/  @!P2 LOP3.LUT R0, R5, 0x7ff00000, RZ, 0xc0, !PT ;  /* 0x7ff000000500a812 */ /* 0x000fe400078ec0ff */
[----:B------:R-:W0:Y:S02]  /*12f40*/  MUFU.RCP64H R9, R29 ;  /* 0x0000001d00097308 */ /* 0x000e240000001800 */
[----:B------:R-:W-:Y:S02]  /*12f50*/  @!P2 ISETP.GE.U32.AND P3, PT, R3, R0, PT ;  /* 0x000000000300a20c */ /* 0x000fe40003f66070 */
[----:B------:R-:W-:-:S02]  /*12f60*/  MOV R0, 0x1ca00000 ;  /* 0x1ca0000000007802 */ /* 0x000fc40000000f00 */
[----:B------:R-:W-:Y:S02]  /*12f70*/  @!P0 LOP3.LUT R16, R29, 0x7ff00000, RZ, 0xc0, !PT ;  /* 0x7ff000001d108812 */ /* 0x000fe400078ec0ff */
[----:B------:R-:W-:-:S03]  /*12f80*/  SEL R21, R0, 0x63400000, !P1 ;  /* 0x6340000000157807 */ /* 0x000fc60004800000 */
[----:B------:R-:W-:Y:S01]  /*12f90*/  VIADD R18, R16, 0xffffffff ;  /* 0xffffffff10127836 */ /* 0x000fe20000000000 */
[----:B------:R-:W-:Y:S01]  /*12fa0*/  LOP3.LUT R21, R21, 0x800fffff, R7, 0xf8, !PT ;  /* 0x800fffff15157812 */ /* 0x000fe200078ef807 */
[----:B0-----:R-:W-:-:S08]  /*12fb0*/  DFMA R10, R8, -R28, 1 ;  /* 0x3ff00000080a742b */ /* 0x001fd0000000081c */
[----:B------:R-:W-:-:S08]  /*12fc0*/  DFMA R10, R10, R10, R10 ;  /* 0x0000000a0a0a722b */ /* 0x000fd0000000000a */
[----:B------:R-:W-:Y:S01]  /*12fd0*/  DFMA R10, R8, R10, R8 ;  /* 0x0000000a080a722b */ /* 0x000fe20000000008 */
[----:B------:R-:W-:-:S04]  /*12fe0*/  @!P2 SEL R9, R0, 0x63400000, !P3 ;  /* 0x634000000009a807 */ /* 0x000fc80005800000 */
[----:B------:R-:W-:-:S03]  /*12ff0*/  @!P2 LOP3.LUT R12, R9, 0x80000000, R7, 0xf8, !PT ;  /* 0x80000000090ca812 */ /* 0x000fc600078ef807 */
[----:B------:R-:W-:Y:S01]  /*13000*/  DFMA R8, R10, -R28, 1 ;  /* 0x3ff000000a08742b */ /* 0x000fe2000000081c */
[----:B------:R-:W-:Y:S01]  /*13010*/  @!P2 LOP3.LUT R13, R12, 0x100000, RZ, 0xfc, !PT ;  /* 0x001000000c0da812 */ /* 0x000fe200078efcff */
[----:B------:R-:W-:-:S06]  /*13020*/  @!P2 IMAD.MOV.U32 R12, RZ, RZ, RZ ;  /* 0x000000ffff0ca224 */ /* 0x000fcc00078e00ff */
[----:B------:R-:W-:Y:S02]  /*13030*/  DFMA R8, R10, R8, R10 ;  /* 0x000000080a08722b */ /* 0x000fe4000000000a */
[----:B------:R-:W-:-:S08]  /*13040*/  @!P2 DFMA R20, R20, 2, -R12 ;  /* 0x400000001414a82b */ /* 0x000fd0000000080c */
[----:B------:R-:W-:Y:S02]  /*13050*/  DMUL R10, R8, R20 ;  /* 0x00000014080a7228 */ /* 0x000fe40000000000 */
[----:B------:R-:W-:-:S05]  /*13060*/  @!P2 LOP3.LUT R15, R21, 0x7ff00000, RZ, 0xc0, !PT ;  /* 0x7ff00000150fa812 */ /* 0x000fca00078ec0ff */
[----:B------:R-:W-:Y:S01]  /*13070*/  VIADD R17, R15, 0xffffffff ;  /* 0xffffffff0f117836 */ /* 0x000fe20000000000 */
[----:B------:R-:W-:-:S04]  /*13080*/  DFMA R12, R10, -R28, R20 ;  /* 0x8000001c0a0c722b */ /* 0x000fc80000000014 */
[----:B------:R-:W-:-:S04]  /*13090*/  ISETP.GT.U32.AND P0, PT, R17, 0x7feffffe, PT ;  /* 0x7feffffe1100780c */ /* 0x000fc80003f04070 */
[----:B------:R-:W-:Y:S01]  /*130a0*/  ISETP.GT.U32.OR P0, PT, R18, 0x7feffffe, P0 ;  /* 0x7feffffe1200780c */ /* 0x000fe20000704470 */
[----:B------:R-:W-:-:S12]  /*130b0*/  DFMA R12, R8, R12, R10 ;  /* 0x0000000c080c722b */ /* 0x000fd8000000000a */
[----:B------:R-:W-:Y:S05]  /*130c0*/  @P0 BRA `(.L_x_3114) ;  /* 0x00000000006c0947 */ /* 0x000fea0003800000 */
[----:B------:R-:W-:-:S04]  /*130d0*/  LOP3.LUT R8, R5, 0x7ff00000, RZ, 0xc0, !PT ;  /* 0x7ff0000005087812 */ /* 0x000fc800078ec0ff */
[CC--:B------:R-:W-:Y:S02]  /*130e0*/  VIADDMNMX R6, R3.reuse, -R8.reuse, 0xb9600000, !PT ;  /* 0xb960000003067446 */ /* 0x0c0fe40007800908 */
[----:B------:R-:W-:Y:S02]  /*130f0*/  ISETP.GE.U32.AND P0, PT, R3, R8, PT ;  /* 0x000000080300720c */ /* 0x000fe40003f06070 */
[----:B------:R-:W-:Y:S02]  /*13100*/  VIMNMX R6, R6, 0x46a00000, PT ;  /* 0x46a0000006067848 */ /* 0x000fe40003fe0100 */
[----:B------:R-:W-:-:S05]  /*13110*/  SEL R3, R0, 0x63400000, !P0 ;  /* 0x6340000000037807 */ /* 0x000fca0004000000 */
[----:B------:R-:W-:Y:S02]  /*13120*/  IMAD.IADD R0, R6, 0x1, -R3 ;  /* 0x0000000106007824 */ /* 0x000fe400078e0a03 */
[----:B------:R-:W-:Y:S02]  /*13130*/  IMAD.MOV.U32 R6, RZ, RZ, RZ ;  /* 0x000000ffff067224 */ /* 0x000fe400078e00ff */
[----:B------:R-:W-:-:S06]  /*13140*/  VIADD R7, R0, 0x7fe00000 ;  /* 0x7fe0000000077836 */ /* 0x000fcc0000000000 */
[----:B------:R-:W-:-:S10]  /*13150*/  DMUL R8, R12, R6 ;  /* 0x000000060c087228 */ /* 0x000fd40000000000 */
[----:B------:R-:W-:-:S13]  /*13160*/  FSETP.GTU.AND P0, PT, |R9|, 1.469367938527859385e-39, PT ;  /* 0x001000000900780b */ /* 0x000fda0003f0c200 */
[----:B------:R-:W-:Y:S05]  /*13170*/  @P0 BRA `(.L_x_3115) ;  /* 0x0000000000940947 */ /* 0x000fea0003800000 */
[----:B------:R-:W-:Y:S01]  /*13180*/  DFMA R20, R12, -R28, R20 ;  /* 0x8000001c0c14722b */ /* 0x000fe20000000014 */
[----:B------:R-:W-:-:S09]  /*13190*/  IMAD.MOV.U32 R6, RZ, RZ, RZ ;  /* 0x000000ffff067224 */ /* 0x000fd200078e00ff */
[C---:B------:R-:W-:Y:S02]  /*131a0*/  FSETP.NEU.AND P0, PT, R21.reuse, RZ, PT ;  /* 0x000000ff1500720b */ /* 0x040fe40003f0d000 */
[----:B------:R-:W-:-:S04]  /*131b0*/  LOP3.LUT R3, R21, 0x80000000, R5, 0x48, !PT ;  /* 0x8000000015037812 */ /* 0x000fc800078e4805 */
[----:B------:R-:W-:-:S07]  /*131c0*/  LOP3.LUT R7, R3, R7, RZ, 0xfc, !PT ;  /* 0x0000000703077212 */ /* 0x000fce00078efcff */
[----:B------:R-:W-:Y:S05]  /*131d0*/  @!P0 BRA `(.L_x_3115) ;  /* 0x00000000007c8947 */ /* 0x000fea0003800000 */
[----:B------:R-:W-:Y:S01]  /*131e0*/  IMAD.MOV R5, RZ, RZ, -R0 ;  /* 0x000000ffff057224 */ /* 0x000fe200078e0a00 */
[----:B------:R-:W-:Y:S01]  /*131f0*/  DMUL.RP R6, R12, R6 ;  /* 0x000000060c067228 */ /* 0x000fe20000008000 */
[----:B------:R-:W-:-:S06]  /*13200*/  IMAD.MOV.U32 R4, RZ, RZ, RZ ;  /* 0x000000ffff047224 */ /* 0x000fcc00078e00ff */
[----:B------:R-:W-:-:S03]  /*13210*/  DFMA R4, R8, -R4, R12 ;  /* 0x800000040804722b */ /* 0x000fc6000000000c */
[----:B------:R-:W-:-:S03]  /*13220*/  LOP3.LUT R3, R7, R3, RZ, 0x3c, !PT ;  /* 0x0000000307037212 */ /* 0x000fc600078e3cff */
[----:B------:R-:W-:-:S04]  /*13230*/  IADD3 R4, -R0, -0x43300000, RZ ;  /* 0xbcd0000000047810 */ /* 0x000fc80007ffe1ff */
[----:B------:R-:W-:-:S04]  /*13240*/  FSETP.NEU.AND P0, PT, |R5|, R4, PT ;  /* 0x000000040500720b */ /* 0x000fc80003f0d200 */
[----:B------:R-:W-:Y:S02]  /*13250*/  FSEL R8, R6, R8, !P0 ;  /* 0x0000000806087208 */ /* 0x000fe40004000000 */
[----:B------:R-:W-:Y:S01]  /*13260*/  FSEL R9, R3, R9, !P0 ;  /* 0x0000000903097208 */ /* 0x000fe20004000000 */
[----:B------:R-:W-:Y:S06]  /*13270*/  BRA `(.L_x_3115) ;  /* 0x0000000000547947 */ /* 0x000fec0003800000 */
.L_x_3114:
[----:B------:R-:W-:-:S14]  /*13280*/  DSETP.NAN.AND P0, PT, R6, R6, PT ;  /* 0x000000060600722a */ /* 0x000fdc0003f08000 */
[----:B------:R-:W-:Y:S05]  /*13290*/  @P0 BRA `(.L_x_3116) ;  /* 0x0000000000440947 */ /* 0x000fea0003800000 */
[----:B------:R-:W-:-:S14]  /*132a0*/  DSETP.NAN.AND P0, PT, R4, R4, PT ;  /* 0x000000040400722a */ /* 0x000fdc0003f08000 */
[----:B------:R-:W-:Y:S05]  /*132b0*/  @P0 BRA `(.L_x_3117) ;  /* 0x0000000000300947 */ /* 0x000fea0003800000 */
[----:B------:R-:W-:Y:S01]  /*132c0*/  ISETP.NE.AND P0, PT, R15, R16, PT ;  /* 0x000000100f00720c */ /* 0x000fe20003f05270 */
[----:B------:R-:W-:Y:S02]  /*132d0*/  IMAD.MOV.U32 R8, RZ, RZ, 0x0 ;  /* 0x00000000ff087424 */ /* 0x000fe400078e00ff */
[----:B------:R-:W-:-:S10]  /*132e0*/  IMAD.MOV.U32 R9, RZ, RZ, -0x80000 ;  /* 0xfff80000ff097424 */ /* 0x000fd400078e00ff */
[----:B------:R-:W-:Y:S05]  /*132f0*/  @!P0 BRA `(.L_x_3115) ;  /* 0x0000000000348947 */ /* 0x000fea0003800000 */
[----:B------:R-:W-:Y:S02]  /*13300*/  ISETP.NE.AND P0, PT, R15, 0x7ff00000, PT ;  /* 0x7ff000000f00780c */ /* 0x000fe40003f05270 */
[----:B------:R-:W-:Y:S02]  /*13310*/  LOP3.LUT R9, R7, 0x80000000, R5, 0x48, !PT ;  /* 0x8000000007097812 */ /* 0x000fe400078e4805 */
[----:B------:R-:W-:-:S13]  /*13320*/  ISETP.EQ.OR P0, PT, R16, RZ, !P0 ;  /* 0x000000ff1000720c */ /* 0x000fda0004702670 */
[----:B------:R-:W-:Y:S01]  /*13330*/  @P0 LOP3.LUT R0, R9, 0x7ff00000, RZ, 0xfc, !PT ;  /* 0x7ff0000009000812 */ /* 0x000fe200078efcff */
[----:B------:R-:W-:Y:S02]  /*13340*/  @!P0 IMAD.MOV.U32 R8, RZ, RZ, RZ ;  /* 0x000000ffff088224 */ /* 0x000fe400078e00ff */
[----:B------:R-:W-:Y:S02]  /*13350*/  @P0 IMAD.MOV.U32 R8, RZ, RZ, RZ ;  /* 0x000000ffff080224 */ /* 0x000fe400078e00ff */
[----:B------:R-:W-:Y:S01]  /*13360*/  @P0 IMAD.MOV.U32 R9, RZ, RZ, R0 ;  /* 0x000000ffff090224 */ /* 0x000fe200078e0000 */
[----:B------:R-:W-:Y:S06]  /*13370*/  BRA `(.L_x_3115) ;  /* 0x0000000000147947 */ /* 0x000fec0003800000 */
.L_x_3117:
[----:B------:R-:W-:Y:S01]  /*13380*/  LOP3.LUT R9, R5, 0x80000, RZ, 0xfc, !PT ;  /* 0x0008000005097812 */ /* 0x000fe200078efcff */
[----:B------:R-:W-:Y:S01]  /*13390*/  IMAD.MOV.U32 R8, RZ, RZ, R4 ;  /* 0x000000ffff087224 */ /* 0x000fe200078e0004 */
[----:B------:R-:W-:Y:S06]  /*133a0*/  BRA `(.L_x_3115) ;  /* 0x0000000000087947 */ /* 0x000fec0003800000 */
.L_x_3116:
[----:B------:R-:W-:Y:S01]  /*133b0*/  LOP3.LUT R9, R7, 0x80000, RZ, 0xfc, !PT ;  /* 0x0008000007097812 */ /* 0x000fe200078efcff */
[----:B------:R-:W-:-:S07]  /*133c0*/  IMAD.MOV.U32 R8, RZ, RZ, R6 ;  /* 0x000000ffff087224 */ /* 0x000fce00078e0006 */
.L_x_3115:
[----:B------:R-:W-:Y:S05]  /*133d0*/  BSYNC B2 ;  /* 0x0000000000027941 */ /* 0x000fea0003800000 */
.L_x_3113:
[----:B------:R-:W-:Y:S02]  /*133e0*/  IMAD.MOV.U32 R15, RZ, RZ, 0x0 ;  /* 0x00000000ff0f7424 */ /* 0x000fe400078e00ff */
[----:B------:R-:W-:Y:S02]  /*133f0*/  IMAD.MOV.U32 R16, RZ, RZ, R8 ;  /* 0x000000ffff107224 */ /* 0x000fe400078e0008 */
[----:B------:R-:W-:Y:S01]  /*13400*/  IMAD.MOV.U32 R17, RZ, RZ, R9 ;  /* 0x000000ffff117224 */ /* 0x000fe200078e0009 */
[----:B------:R-:W-:Y:S06]  /*13410*/  RET.REL.NODEC R14 `(_ZN2at6native18elementwise_kernelILi128ELi4EZNS0_15gpu_kernel_implIZZZNS0_65_GLOBAL__N__cd49fe81_27_ActivationSoftplusKernel_cu_f5210f67_354524softplus_backward_kernelERNS_18TensorIteratorBaseERKN3c106ScalarES9_ENKUlvE_clEvENKUlvE_clEvEUlddE_EEvS5_RKT_EUliE_EEviT1_) ;  /* 0xfffffec80ef87950 */ /* 0x000fec0003c3ffff */
.L_x_3118:
        /* <DEDUP_REMOVED lines=14> */
.L_x_7890:


//--------------------- .text._ZN2at6native27unrolled_elementwise_kernelIZZZNS0_65_GLOBAL__N__cd49fe81_27_ActivationSoftplusKernel_cu_f5210f67_354524softplus_backward_kernelERNS_18TensorIteratorBaseERKN3c106ScalarES8_ENKUlvE_clEvENKUlvE_clEvEUlddE_St5arrayIPcLm3EELi4E23TrivialOffsetCalculatorILi2EjESF_ILi1EjENS0_6memory12LoadWithCastILi2EEENSI_13StoreWithCastILi1EEEEEviT_T0_T2_T3_T4_T5_ --------------------------
	.section	.text._ZN2at6native27unrolled_elementwise_kernelIZZZNS0_65_GLOBAL__N__cd49fe81_27_ActivationSoftplusKernel_cu_f5210f67_354524softplus_backward_kernelERNS_18TensorIteratorBaseERKN3c106ScalarES8_ENKUlvE_clEvENKUlvE_clEvEUlddE_St5arrayIPcLm3EELi4E23TrivialOffsetCalculatorILi2EjESF_ILi1EjENS0_6memory12LoadWithCastILi2EEENSI_13StoreWithCastILi1EEEEEviT_T0_T2_T3_T4_T5_,"ax",@progbits
	.align	128
        .global         _ZN2at6native27unrolled_elementwise_kernelIZZZNS0_65_GLOBAL__N__cd49fe81_27_ActivationSoftplusKernel_cu_f5210f67_354524softplus_backward_kernelERNS_18TensorIteratorBaseERKN3c106ScalarES8_ENKUlvE_clEvENKUlvE_clEvEUlddE_St5arrayIPcLm3EELi4E23TrivialOffsetCalculatorILi2EjESF_ILi1EjENS0_6memory12LoadWithCastILi2EEENSI_13StoreWithCastILi1EEEEEviT_T0_T2_T3_T4_T5_
        .type           _ZN2at6native27unrolled_elementwise_kernelIZZZNS0_65_GLOBAL__N__cd49fe81_27_ActivationSoftplusKernel_cu_f5210f67_354524softplus_backward_kernelERNS_18TensorIteratorBaseERKN3c106ScalarES8_ENKUlvE_clEvENKUlvE_clEvEUlddE_St5arrayIPcLm3EELi4E23TrivialOffsetCalculatorILi2EjESF_ILi1EjENS0_6memory12LoadWithCastILi2EEENSI_13StoreWithCastILi1EEEEEviT_T0_T2_T3_T4_T5_,@function
        .size           _ZN2at6native27unrolled_elementwise_kernelIZZZNS0_65_GLOBAL__N__cd49fe81_27_ActivationSoftplusKernel_cu_f5210f67_354524softplus_backward_kernelERNS_18TensorIteratorBaseERKN3c106ScalarES8_ENKUlvE_clEvENKUlvE_clEvEUlddE_St5arrayIPcLm3EELi4E23TrivialOffsetCalculatorILi2EjESF_ILi1EjENS0_6memory12LoadWithCastILi2EEENSI_13StoreWithCastILi1EEEEEviT_T0_T2_T3_T4_T5_,(.L_x_7891 - _ZN2at6native27unrolled_elementwise_kernelIZZZNS0_65_GLOBAL__N__cd49fe81_27_ActivationSoftplusKernel_cu_f5210f67_354524softplus_backward_kernelERNS_18TensorIteratorBaseERKN3c106ScalarES8_ENKUlvE_clEvENKUlvE_clEvEUlddE_St5arrayIPcLm3EELi4E23TrivialOffsetCalculatorILi2EjESF_ILi1EjENS0_6memory12LoadWithCastILi2EEENSI_13StoreWithCastILi1EEEEEviT_T0_T2_T3_T4_T5_)
        .other          _ZN2at6native27unrolled_elementwise_kernelIZZZNS0_65_GLOBAL__N__cd49fe81_27_ActivationSoftplusKernel_cu_f5210f67_354524softplus_backward_kernelERNS_18TensorIteratorBaseERKN3c106ScalarES8_ENKUlvE_clEvENKUlvE_clEvEUlddE_St5arrayIPcLm3EELi4E23TrivialOffsetCalculatorILi2EjESF_ILi1EjENS0_6memory12LoadWithCastILi2EEENSI_13StoreWithCastILi1EEEEEviT_T0_T2_T3_T4_T5_,@"STO_CUDA_ENTRY STV_DEFAULT"
_ZN2at6native27unrolled_elementwise_kernelIZZZNS0_65_GLOBAL__N__cd49fe81_27_ActivationSoftplusKernel_cu_f5210f67_354524softplus_backward_kernelERNS_18TensorIteratorBaseERKN3c106ScalarES8_ENKUlvE_clEvENKUlvE_clEvEUlddE_St5arrayIPcLm3EELi4E23TrivialOffsetCalculatorILi2EjESF_ILi1EjENS0_6memory12LoadWithCastILi2EEENSI_13StoreWithCastILi1EEEEEviT_T0_T2_T3_T4_T5_:
.text._ZN2at6native27unrolled_elementwise_kernelIZZZNS0_65_GLOBAL__N__cd49fe81_27_ActivationSoftplusKernel_cu_f5210f67_354524softplus_backward_kernelERNS_18TensorIteratorBaseERKN3c106ScalarES8_ENKUlvE_clEvENKUlvE_clEvEUlddE_St5arrayIPcLm3EELi4E23TrivialOffsetCalculatorILi2EjESF_ILi1EjENS0_6memory12LoadWithCastILi2EEENSI_13StoreWithCastILi1EEEEEviT_T0_T2_T3_T4_T5_:
[----:B------:R-:W0:Y:S01]  /*0000*/  LDC R1, c[0x0][0x28] ;  /* 0x00000a00ff017b82 */ /* 0x000e220000000800 */
[----:B------:R-:W1:Y:S07]  /*0010*/  S2R R34, SR_CTAID.X ;  /* 0x0000000000227919 */ /* 0x000e6e0000002500 */
[----:B------:R-:W1:Y:S01]  /*0020*/  LDC R3, c[0x0][0x210] ;  /* 0x00008400ff037b82 */ /* 0x000e620000000800 */
[----:B------:R-:W-:Y:S01]  /*0030*/  ULDC.64 UR36, c[0x0][0x208] ;  /* 0x0000820000247ab9 */ /* 0x000fe20000000a00 */
[----:B------:R-:W-:Y:S01]  /*0040*/  BSSY B6, `(.L_x_3119) ;  /* 0x00001f2000067945 */ /* 0x000fe20003800000 */
[----:B------:R-:W2:Y:S01]  /*0050*/  S2R R31, SR_TID.X ;  /* 0x00000000001f7919 */ /* 0x000ea20000002100 */
[----:B------:R-:W-:-:S02]  /*0060*/  CS2R R36, SRZ ;  /* 0x0000000000247805 */ /* 0x000fc4000001ff00 */
[----:B------:R-:W-:Y:S02]  /*0070*/  CS2R R32, SRZ ;  /* 0x0000000000207805 */ /* 0x000fe4000001ff00 */
[----:B------:R-:W-:Y:S01]  /*0080*/  CS2R R28, SRZ ;  /* 0x00000000001c7805 */ /* 0x000fe2000001ff00 */
[----:B------:R-:W3:Y:S08]  /*0090*/  LDC.U8 R30, c[0x0][0x24c] ;  /* 0x00009300ff1e7b82 */ /* 0x000ef00000000000 */
        /* <DEDUP_REMOVED lines=24> */
.L_x_3124:
[----:B------:R-:W2:Y:S02]  /*0220*/  LDG.E.U8 R4, desc[UR36][R4.64] ;  /* 0x0000002404047981 */ /* 0x000ea4000c1e1100 */
[----:B--2---:R0:W1:Y:S01]  /*0230*/  I2F.F64.U16 R28, R4 ;  /* 0x00000004001c7312 */ /* 0x0040620000101800 */
[----:B------:R-:W-:Y:S05]  /*0240*/  BRA `(.L_x_3126) ;  /* 0x0000000c00747947 */ /* 0x000fea0003800000 */
.L_x_3123:
        /* <DEDUP_REMOVED lines=9> */
.L_x_3128:
[----:B------:R-:W2:Y:S02]  /*02e0*/  LDG.E R4, desc[UR36][R4.64] ;  /* 0x0000002404047981 */ /* 0x000ea4000c1e1900 */
[----:B--2---:R1:W2:Y:S01]  /*02f0*/  I2F.F64 R28, R4 ;  /* 0x00000004001c7312 */ /* 0x0042a20000201c00 */
[----:B------:R-:W-:Y:S05]  /*0300*/  BRA `(.L_x_3126) ;  /* 0x0000000c00447947 */ /* 0x000fea0003800000 */
.L_x_3127:
[----:B------:R-:W2:Y:S02]  /*0310*/  LDG.E.U16 R4, desc[UR36][R4.64] ;  /* 0x0000002404047981 */ /* 0x000ea4000c1e1500 */
[----:B--2---:R3:W4:Y:S01]  /*0320*/  I2F.F64.S16 R28, R4 ;  /* 0x00000004001c7312 */ /* 0x0047220000101c00 */
[----:B------:R-:W-:Y:S05]  /*0330*/  BRA `(.L_x_3126) ;  /* 0x0000000c00387947 */ /* 0x000fea0003800000 */
.L_x_3122:
        /* <DEDUP_REMOVED lines=10> */
.L_x_3130:
[----:B------:R-:W2:Y:S02]  /*03e0*/  LDG.E.U16 R0, desc[UR36][R4.64] ;  /* 0x0000002404007981 */ /* 0x000ea4000c1e1500 */
[----:B--2---:R-:W-:-:S05]  /*03f0*/  HADD2.F32 R0, -RZ, R0.H0_H0 ;  /* 0x20000000ff007230 */ /* 0x004fca0000004100 */
[----:B------:R-:W-:-:S04]  /*0400*/  FMUL.FTZ R0, R0, 1 ;  /* 0x3f80000000007820 */ /* 0x000fc80000410000 */
[----:B------:R0:W1:Y:S01]  /*0410*/  F2F.F64.F32 R28, R0 ;  /* 0x00000000001c7310 */ /* 0x0000620000201800 */
[----:B------:R-:W-:Y:S05]  /*0420*/  BRA `(.L_x_3126) ;  /* 0x0000000800fc7947 */ /* 0x000fea0003800000 */
.L_x_3129:
        /* <DEDUP_REMOVED lines=10> */
.L_x_3132:
[----:B------:R-:W2:Y:S02]  /*04d0*/  LDG.E.U16 R4, desc[UR36][R4.64] ;  /* 0x0000002404047981 */ /* 0x000ea4000c1e1500 */
[----:B--2---:R-:W-:-:S05]  /*04e0*/  HADD2.F32 R0, -RZ, R4.H0_H0 ;  /* 0x20000004ff007230 */ /* 0x004fca0000004100 */
[----:B------:R-:W-:-:S04]  /*04f0*/  FMUL.FTZ R0, R0, 1 ;  /* 0x3f80000000007820 */ /* 0x000fc80000410000 */
[----:B------:R0:W1:Y:S01]  /*0500*/  F2F.F64.F32 R28, R0 ;  /* 0x00000000001c7310 */ /* 0x0000620000201800 */
[----:B------:R-:W-:Y:S05]  /*0510*/  BRA `(.L_x_3126) ;  /* 0x0000000800c07947 */ /* 0x000fea0003800000 */
.L_x_3131:
[----:B------:R0:W5:Y:S01]  /*0520*/  LDG.E.64 R28, desc[UR36][R4.64] ;  /* 0x00000024041c7981 */ /* 0x000162000c1e1b00 */
[----:B------:R-:W-:Y:S05]  /*0530*/  BRA `(.L_x_3126) ;  /* 0x0000000800b87947 */ /* 0x000fea0003800000 */
.L_x_3121:
        /* <DEDUP_REMOVED lines=13> */
.L_x_3135:
[----:B------:R0:W5:Y:S01]  /*0610*/  LDG.E.64 R28, desc[UR36][R4.64] ;  /* 0x00000024041c7981 */ /* 0x000162000c1e1b00 */
[----:B------:R-:W-:Y:S05]  /*0620*/  BRA `(.L_x_3126) ;  /* 0x00000008007c7947 */ /* 0x000fea0003800000 */
.L_x_3134:
        /* <DEDUP_REMOVED lines=28> */
.L_x_3137:
        /* <DEDUP_REMOVED lines=16> */
.L_x_3136:
[----:B------:R-:W2:Y:S02]  /*08f0*/  LDG.E.U16 R0, desc[UR36][R4.64] ;  /* 0x0000002404007981 */ /* 0x000ea4000c1e1500 */
[----:B--2---:R-:W-:-:S04]  /*0900*/  IMAD.U32 R0, R0, 0x10000, RZ ;  /* 0x0001000000007824 */ /* 0x004fc800078e00ff */
[----:B------:R-:W-:-:S04]  /*0910*/  FMUL.FTZ R0, R0, 1 ;  /* 0x3f80000000007820 */ /* 0x000fc80000410000 */
[----:B------:R0:W1:Y:S01]  /*0920*/  F2F.F64.F32 R28, R0 ;  /* 0x00000000001c7310 */ /* 0x0000620000201800 */
[----:B------:R-:W-:Y:S05]  /*0930*/  BRA `(.L_x_3126) ;  /* 0x0000000400b87947 */ /* 0x000fea0003800000 */
.L_x_3133:
        /* <DEDUP_REMOVED lines=11> */
.L_x_3140:
        /* <DEDUP_REMOVED lines=21> */
.L_x_3144:
[----:B------:R-:W-:Y:S05]  /*0b40*/  BSYNC B1 ;  /* 0x0000000000017941 */ /* 0x000fea0003800000 */
.L_x_3143:
[----:B------:R-:W-:Y:S01]  /*0b50*/  LEA R5, R0, 0x3b800000, 0x17 ;  /* 0x3b80000000057811 */ /* 0x000fe200078eb8ff */
[----:B------:R-:W-:-:S05]  /*0b60*/  IMAD.SHL.U32 R0, R3, 0x100000, RZ ;  /* 0x0010000003007824 */ /* 0x000fca00078e00ff */
[----:B------:R-:W-:-:S07]  /*0b70*/  LOP3.LUT R0, R5, R0, R6, 0xfe, !PT ;  /* 0x0000000005007212 */ /* 0x000fce00078efe06 */
.L_x_3142:
[----:B------:R-:W-:Y:S05]  /*0b80*/  BSYNC B0 ;  /* 0x0000000000007941 */ /* 0x000fea0003800000 */
.L_x_3141:
[----:B------:R-:W-:-:S04]  /*0b90*/  FMUL.FTZ R0, R0, 1 ;  /* 0x3f80000000007820 */ /* 0x000fc80000410000 */
[----:B------:R0:W1:Y:S01]  /*0ba0*/  F2F.F64.F32 R28, R0 ;  /* 0x00000000001c7310 */ /* 0x0000620000201800 */
[----:B------:R-:W-:Y:S05]  /*0bb0*/  BRA `(.L_x_3126) ;  /* 0x0000000400187947 */ /* 0x000fea0003800000 */
.L_x_3139:
        /* <DEDUP_REMOVED lines=21> */
.L_x_3148:
[----:B------:R-:W-:Y:S05]  /*0d10*/  BSYNC B1 ;  /* 0x0000000000017941 */ /* 0x000fea0003800000 */
.L_x_3147:
[----:B------:R-:W-:Y:S01]  /*0d20*/  LEA R5, R0, 0x37800000, 0x17 ;  /* 0x3780000000057811 */ /* 0x000fe200078eb8ff */
[----:B------:R-:W-:-:S05]  /*0d30*/  IMAD.SHL.U32 R0, R3, 0x200000, RZ ;  /* 0x0020000003007824 */ /* 0x000fca00078e00ff */
[----:B------:R-:W-:-:S07]  /*0d40*/  LOP3.LUT R0, R5, R0, R6, 0xfe, !PT ;  /* 0x0000000005007212 */ /* 0x000fce00078efe06 */
.L_x_3146:
[----:B------:R-:W-:Y:S05]  /*0d50*/  BSYNC B0 ;  /* 0x0000000000007941 */ /* 0x000fea0003800000 */
.L_x_3145:
[----:B------:R-:W-:-:S04]  /*0d60*/  FMUL.FTZ R0, R0, 1 ;  /* 0x3f80000000007820 */ /* 0x000fc80000410000 */
[----:B------:R0:W1:Y:S01]  /*0d70*/  F2F.F64.F32 R28, R0 ;  /* 0x00000000001c7310 */ /* 0x0000620000201800 */
[----:B------:R-:W-:Y:S05]  /*0d80*/  BRA `(.L_x_3126) ;  /* 0x0000000000a47947 */ /* 0x000fea0003800000 */
.L_x_3138:
        /* <DEDUP_REMOVED lines=14> */
.L_x_3152:
[----:B------:R-:W-:Y:S05]  /*0e70*/  BSYNC B0 ;  /* 0x0000000000007941 */ /* 0x000fea0003800000 */
.L_x_3151:
[----:B------:R-:W-:-:S04]  /*0e80*/  FMUL.FTZ R0, R0, 1 ;  /* 0x3f80000000007820 */ /* 0x000fc80000410000 */
[----:B------:R0:W1:Y:S01]  /*0e90*/  F2F.F64.F32 R28, R0 ;  /* 0x00000000001c7310 */ /* 0x0000620000201800 */
[----:B------:R-:W-:Y:S05]  /*0ea0*/  BRA `(.L_x_3126) ;  /* 0x00000000005c7947 */ /* 0x000fea0003800000 */
.L_x_3125:
        /* <DEDUP_REMOVED lines=16> */
.L_x_3153:
[----:B------:R-:W-:Y:S01]  /*0fb0*/  CS2R R28, SRZ ;  /* 0x00000000001c7805 */ /* 0x000fe2000001ff00 */
[----:B------:R-:W-:Y:S06]  /*0fc0*/  BRA `(.L_x_3126) ;  /* 0x0000000000147947 */ /* 0x000fec0003800000 */
.L_x_3150:
[----:B------:R-:W2:Y:S02]  /*0fd0*/  LDG.E.64 R28, desc[UR36][R4.64] ;  /* 0x00000024041c7981 */ /* 0x000ea4000c1e1b00 */
[----:B--2---:R-:W0:Y:S01]  /*0fe0*/  I2F.F64.U64 R28, R28 ;  /* 0x0000001c001c7312 */ /* 0x004e220000301800 */
[----:B------:R-:W-:Y:S05]  /*0ff0*/  BRA `(.L_x_3126) ;  /* 0x0000000000087947 */ /* 0x000fea0003800000 */
.L_x_3149:
[----:B------:R-:W2:Y:S02]  /*1000*/  LDG.E R4, desc[UR36][R4.64] ;  /* 0x0000002404047981 */ /* 0x000ea4000c1e1900 */
[----:B--2---:R0:W1:Y:S02]  /*1010*/  I2F.F64.U32 R28, R4 ;  /* 0x00000004001c7312 */ /* 0x0040640000201800 */
.L_x_3126:
[----:B01-3--:R-:W0:Y:S01]  /*1020*/  LDC.64 R4, c[0x0][0x240] ;  /* 0x00009000ff047b82 */ /* 0x00be220000000a00 */
        /* <DEDUP_REMOVED lines=16> */
[----:B---3--:R0:W1:Y:S01]  /*1130*/  I2F.F64.S16 R36, R4 ;  /* 0x0000000400247312 */ /* 0x0080620000101c00 */
[----:B------:R-:W-:Y:S05]  /*1140*/  BRA `(.L_x_3159) ;  /* 0x0000000c007c7947 */ /* 0x000fea0003800000 */
.L_x_3157:
[----:B------:R-:W3:Y:S02]  /*1150*/  LDG.E.U8 R4, desc[UR36][R4.64] ;  /* 0x0000002404047981 */ /* 0x000ee4000c1e1100 */
[----:B---3--:R3:W0:Y:S01]  /*1160*/  I2F.F64.U16 R36, R4 ;  /* 0x0000000400247312 */ /* 0x0086220000101800 */
[----:B------:R-:W-:Y:S05]  /*1170*/  BRA `(.L_x_3159) ;  /* 0x0000000c00707947 */ /* 0x000fea0003800000 */
.L_x_3156:
        /* <DEDUP_REMOVED lines=9> */
.L_x_3161:
[----:B------:R-:W3:Y:S02]  /*1210*/  LDG.E R4, desc[UR36][R4.64] ;  /* 0x0000002404047981 */ /* 0x000ee4000c1e1900 */
[----:B---3--:R0:W1:Y:S01]  /*1220*/  I2F.F64 R36, R4 ;  /* 0x0000000400247312 */ /* 0x0080620000201c00 */
[----:B------:R-:W-:Y:S05]  /*1230*/  BRA `(.L_x_3159) ;  /* 0x0000000c00407947 */ /* 0x000fea0003800000 */
.L_x_3160:
[----:B------:R-:W3:Y:S02]  /*1240*/  LDG.E.U16 R4, desc[UR36][R4.64] ;  /* 0x0000002404047981 */ /* 0x000ee4000c1e1500 */
[----:B---3--:R0:W1:Y:S01]  /*1250*/  I2F.F64.S16 R36, R4 ;  /* 0x0000000400247312 */ /* 0x0080620000101c00 */
[----:B------:R-:W-:Y:S05]  /*1260*/  BRA `(.L_x_3159) ;  /* 0x0000000c00347947 */ /* 0x000fea0003800000 */
.L_x_3155:
        /* <DEDUP_REMOVED lines=10> */
.L_x_3163:
[----:B------:R-:W3:Y:S02]  /*1310*/  LDG.E.U16 R0, desc[UR36][R4.64] ;  /* 0x0000002404007981 */ /* 0x000ee4000c1e1500 */
[----:B---3--:R-:W-:-:S05]  /*1320*/  HADD2.F32 R0, -RZ, R0.H0_H0 ;  /* 0x20000000ff007230 */ /* 0x008fca0000004100 */
[----:B------:R-:W-:-:S04]  /*1330*/  FMUL.FTZ R0, R0, 1 ;  /* 0x3f80000000007820 */ /* 0x000fc80000410000 */
[----:B------:R0:W1:Y:S01]  /*1340*/  F2F.F64.F32 R36, R0 ;  /* 0x0000000000247310 */ /* 0x0000620000201800 */
[----:B------:R-:W-:Y:S05]  /*1350*/  BRA `(.L_x_3159) ;  /* 0x0000000800f87947 */ /* 0x000fea0003800000 */
.L_x_3162:
        /* <DEDUP_REMOVED lines=10> */
.L_x_3165:
[----:B------:R-:W3:Y:S02]  /*1400*/  LDG.E.U16 R4, desc[UR36][R4.64] ;  /* 0x0000002404047981 */ /* 0x000ee4000c1e1500 */
[----:B---3--:R-:W-:-:S05]  /*1410*/  HADD2.F32 R0, -RZ, R4.H0_H0 ;  /* 0x20000004ff007230 */ /* 0x008fca0000004100 */
[----:B------:R-:W-:-:S04]  /*1420*/  FMUL.FTZ R0, R0, 1 ;  /* 0x3f80000000007820 */ /* 0x000fc80000410000 */
[----:B------:R0:W1:Y:S01]  /*1430*/  F2F.F64.F32 R36, R0 ;  /* 0x0000000000247310 */ /* 0x0000620000201800 */
[----:B------:R-:W-:Y:S05]  /*1440*/  BRA `(.L_x_3159) ;  /* 0x0000000800bc7947 */ /* 0x000fea0003800000 */
.L_x_3164:
[----:B------:R0:W5:Y:S01]  /*1450*/  LDG.E.64 R36, desc[UR36][R4.64] ;  /* 0x0000002404247981 */ /* 0x000162000c1e1b00 */
[----:B------:R-:W-:Y:S05]  /*1460*/  BRA `(.L_x_3159) ;  /* 0x0000000800b47947 */ /* 0x000fea0003800000 */
.L_x_3154:
        /* <DEDUP_REMOVED lines=13> */
.L_x_3168:
[----:B------:R0:W5:Y:S01]  /*1540*/  LDG.E.64 R36, desc[UR36][R4.64] ;  /* 0x0000002404247981 */ /* 0x000162000c1e1b00 */
[----:B------:R-:W-:Y:S05]  /*1550*/  BRA `(.L_x_3159) ;  /* 0x0000000800787947 */ /* 0x000fea0003800000 */
.L_x_3167:
        /* <DEDUP_REMOVED lines=28> */
.L_x_3170:
[----:B------:R-:W3:Y:S02]  /*1720*/  LDG.E.U8 R4, desc[UR36][R4.64] ;  /* 0x0000002404047981 */ /* 0x000ee4000c1e1100 */
[----:B---3--:R-:W-:-:S05]  /*1730*/  IMAD.SHL.U32 R0, R4, 0x2000000, RZ ;  /* 0x0200000004007824 */ /* 0x008fca00078e00ff */
        /* <DEDUP_REMOVED lines=13> */
.L_x_3169:
[----:B------:R-:W3:Y:S02]  /*1810*/  LDG.E.U16 R0, desc[UR36][R4.64] ;  /* 0x0000002404007981 */ /* 0x000ee4000c1e1500 */
[----:B---3--:R-:W-:-:S04]  /*1820*/  IMAD.U32 R0, R0, 0x10000, RZ ;  /* 0x0001000000007824 */ /* 0x008fc800078e00ff */
[----:B------:R-:W-:-:S04]  /*1830*/  FMUL.FTZ R0, R0, 1 ;  /* 0x3f80000000007820 */ /* 0x000fc80000410000 */
[----:B------:R0:W1:Y:S01]  /*1840*/  F2F.F64.F32 R36, R0 ;  /* 0x0000000000247310 */ /* 0x0000620000201800 */
[----:B------:R-:W-:Y:S05]  /*1850*/  BRA `(.L_x_3159) ;  /* 0x0000000400b87947 */ /* 0x000fea0003800000 */
.L_x_3166:
        /* <DEDUP_REMOVED lines=9> */
[----:B---3--:R0:W1:Y:S01]  /*18f0*/  I2F.F64.U16 R36, R4 ;  /* 0x0000000400247312 */ /* 0x0080620000101800 */
[----:B------:R-:W-:Y:S05]  /*1900*/  BRA `(.L_x_3159) ;  /* 0x00000004008c7947 */ /* 0x000fea0003800000 */
.L_x_3173:
        /* <DEDUP_REMOVED lines=21> */
.L_x_3177:
[----:B------:R-:W-:Y:S05]  /*1a60*/  BSYNC B1 ;  /* 0x0000000000017941 */ /* 0x000fea0003800000 */
.L_x_3176:
[----:B------:R-:W-:Y:S01]  /*1a70*/  LEA R5, R0, 0x3b800000, 0x17 ;  /* 0x3b80000000057811 */ /* 0x000fe200078eb8ff */
[----:B------:R-:W-:-:S05]  /*1a80*/  IMAD.SHL.U32 R0, R3, 0x100000, RZ ;  /* 0x0010000003007824 */ /* 0x000fca00078e00ff */
[----:B------:R-:W-:-:S07]  /*1a90*/  LOP3.LUT R0, R5, R0, R6, 0xfe, !PT ;  /* 0x0000000005007212 */ /* 0x000fce00078efe06 */
.L_x_3175:
[----:B------:R-:W-:Y:S05]  /*1aa0*/  BSYNC B0 ;  /* 0x0000000000007941 */ /* 0x000fea0003800000 */
.L_x_3174:
[----:B------:R-:W-:-:S04]  /*1ab0*/  FMUL.FTZ R0, R0, 1 ;  /* 0x3f80000000007820 */ /* 0x000fc80000410000 */
[----:B------:R0:W1:Y:S01]  /*1ac0*/  F2F.F64.F32 R36, R0 ;  /* 0x0000000000247310 */ /* 0x0000620000201800 */
[----:B------:R-:W-:Y:S05]  /*1ad0*/  BRA `(.L_x_3159) ;  /* 0x0000000400187947 */ /* 0x000fea0003800000 */
.L_x_3172:
        /* <DEDUP_REMOVED lines=21> */
.L_x_3181:
[----:B------:R-:W-:Y:S05]  /*1c30*/  BSYNC B1 ;  /* 0x0000000000017941 */ /* 0x000fea0003800000 */
.L_x_3180:
[----:B------:R-:W-:Y:S01]  /*1c40*/  LEA R5, R0, 0x37800000, 0x17 ;  /* 0x3780000000057811 */ /* 0x000fe200078eb8ff */
[----:B------:R-:W-:-:S05]  /*1c50*/  IMAD.SHL.U32 R0, R3, 0x200000, RZ ;  /* 0x0020000003007824 */ /* 0x000fca00078e00ff */
[----:B------:R-:W-:-:S07]  /*1c60*/  LOP3.LUT R0, R5, R0, R6, 0xfe, !PT ;  /* 0x0000000005007212 */ /* 0x000fce00078efe06 */
.L_x_3179:
[----:B------:R-:W-:Y:S05]  /*1c70*/  BSYNC B0 ;  /* 0x0000000000007941 */ /* 0x000fea0003800000 */
.L_x_3178:
[----:B------:R-:W-:-:S04]  /*1c80*/  FMUL.FTZ R0, R0, 1 ;  /* 0x3f80000000007820 */ /* 0x000fc80000410000 */
[----:B------:R0:W1:Y:S01]  /*1c90*/  F2F.F64.F32 R36, R0 ;  /* 0x0000000000247310 */ /* 0x0000620000201800 */
[----:B------:R-:W-:Y:S05]  /*1ca0*/  BRA `(.L_x_3159) ;  /* 0x0000000000a47947 */ /* 0x000fea0003800000 */
.L_x_3171:
        /* <DEDUP_REMOVED lines=14> */
.L_x_3185:
[----:B------:R-:W-:Y:S05]  /*1d90*/  BSYNC B0 ;  /* 0x0000000000007941 */ /* 0x000fea0003800000 */
.L_x_3184:
[----:B------:R-:W-:-:S04]  /*1da0*/  FMUL.FTZ R0, R0, 1 ;  /* 0x3f80000000007820 */ /* 0x000fc80000410000 */
[----:B------:R0:W1:Y:S01]  /*1db0*/  F2F.F64.F32 R36, R0 ;  /* 0x0000000000247310 */ /* 0x0000620000201800 */
[----:B------:R-:W-:Y:S05]  /*1dc0*/  BRA `(.L_x_3159) ;  /* 0x00000000005c7947 */ /* 0x000fea0003800000 */
.L_x_3158:
        /* <DEDUP_REMOVED lines=16> */
.L_x_3186:
[----:B------:R-:W-:Y:S01]  /*1ed0*/  CS2R R36, SRZ ;  /* 0x0000000000247805 */ /* 0x000fe2000001ff00 */
[----:B------:R-:W-:Y:S06]  /*1ee0*/  BRA `(.L_x_3159) ;  /* 0x0000000000147947 */ /* 0x000fec0003800000 */
.L_x_3183:
[----:B------:R-:W3:Y:S02]  /*1ef0*/  LDG.E.64 R36, desc[UR36][R4.64] ;  /* 0x0000002404247981 */ /* 0x000ee4000c1e1b00 */
[----:B---3--:R-:W0:Y:S01]  /*1f00*/  I2F.F64.U64 R36, R36 ;  /* 0x0000002400247312 */ /* 0x008e220000301800 */
[----:B------:R-:W-:Y:S05]  /*1f10*/  BRA `(.L_x_3159) ;  /* 0x0000000000087947 */ /* 0x000fea0003800000 */
.L_x_3182:
[----:B------:R-:W3:Y:S02]  /*1f20*/  LDG.E R4, desc[UR36][R4.64] ;  /* 0x0000002404047981 */ /* 0x000ee4000c1e1900 */
[----:B---3--:R0:W1:Y:S02]  /*1f30*/  I2F.F64.U32 R36, R4 ;  /* 0x0000000400247312 */ /* 0x0080640000201800 */
.L_x_3159:
[----:B------:R-:W2:Y:S02]  /*1f40*/  S2R R31, SR_TID.X ;  /* 0x00000000001f7919 */ /* 0x000ea40000002100 */
[----:B--2---:R-:W-:-:S07]  /*1f50*/  VIADD R31, R31, 0x80 ;  /* 0x000000801f1f7836 */ /* 0x004fce0000000000 */
.L_x_3120:
[----:B------:R-:W-:Y:S05]  /*1f60*/  BSYNC B6 ;  /* 0x0000000000067941 */ /* 0x000fea0003800000 */
.L_x_3119:
[----:B------:R-:W-:Y:S01]  /*1f70*/  ISETP.GE.AND P0, PT, R31, R2, PT ;  /* 0x000000021f00720c */ /* 0x000fe20003f06270 */
[----:B------:R-:W-:Y:S01]  /*1f80*/  BSSY B6, `(.L_x_3187) ;  /* 0x00001e9000067945 */ /* 0x000fe20003800000 */
[----:B------:R-:W-:-:S11]  /*1f90*/  CS2R R26, SRZ ;  /* 0x00000000001a7805 */ /* 0x000fd6000001ff00 */
[----:B------:R-:W-:Y:S05]  /*1fa0*/  @P0 BRA `(.L_x_3188) ;  /* 0x0000001c00980947 */ /* 0x000fea0003800000 */
[----:B0--3--:R-:W0:Y:S01]  /*1fb0*/  LDC.64 R4, c[0x0][0x238] ;  /* 0x00008e00ff047b82 */ /* 0x009e220000000a00 */
        /* <DEDUP_REMOVED lines=17> */
[----:B--2---:R0:W2:Y:S01]  /*20d0*/  I2F.F64.S16 R32, R4 ;  /* 0x0000000400207312 */ /* 0x0040a20000101c00 */
[----:B------:R-:W-:Y:S05]  /*20e0*/  BRA `(.L_x_3194) ;  /* 0x0000000c007c7947 */ /* 0x000fea0003800000 */
.L_x_3192:
[----:B------:R-:W2:Y:S02]  /*20f0*/  LDG.E.U8 R4, desc[UR36][R4.64] ;  /* 0x0000002404047981 */ /* 0x000ea4000c1e1100 */
[----:B--2---:R0:W2:Y:S01]  /*2100*/  I2F.F64.U16 R32, R4 ;  /* 0x0000000400207312 */ /* 0x0040a20000101800 */
[----:B------:R-:W-:Y:S05]  /*2110*/  BRA `(.L_x_3194) ;  /* 0x0000000c00707947 */ /* 0x000fea0003800000 */
.L_x_3191:
        /* <DEDUP_REMOVED lines=9> */
.L_x_3196:
[----:B------:R-:W2:Y:S02]  /*21b0*/  LDG.E R4, desc[UR36][R4.64] ;  /* 0x0000002404047981 */ /* 0x000ea4000c1e1900 */
[----:B--2---:R0:W2:Y:S01]  /*21c0*/  I2F.F64 R32, R4 ;  /* 0x0000000400207312 */ /* 0x0040a20000201c00 */
[----:B------:R-:W-:Y:S05]  /*21d0*/  BRA `(.L_x_3194) ;  /* 0x0000000c00407947 */ /* 0x000fea0003800000 */
.L_x_3195:
[----:B------:R-:W2:Y:S02]  /*21e0*/  LDG.E.U16 R4, desc[UR36][R4.64] ;  /* 0x0000002404047981 */ /* 0x000ea4000c1e1500 */
[----:B--2---:R0:W2:Y:S01]  /*21f0*/  I2F.F64.S16 R32, R4 ;  /* 0x0000000400207312 */ /* 0x0040a20000101c00 */
[----:B------:R-:W-:Y:S05]  /*2200*/  BRA `(.L_x_3194) ;  /* 0x0000000c00347947 */ /* 0x000fea0003800000 */
.L_x_3190:
        /* <DEDUP_REMOVED lines=10> */
.L_x_3198:
[----:B------:R-:W2:Y:S02]  /*22b0*/  LDG.E.U16 R0, desc[UR36][R4.64] ;  /* 0x0000002404007981 */ /* 0x000ea4000c1e1500 */
[----:B--2---:R-:W-:-:S05]  /*22c0*/  HADD2.F32 R0, -RZ, R0.H0_H0 ;  /* 0x20000000ff007230 */ /* 0x004fca0000004100 */
[----:B------:R-:W-:-:S04]  /*22d0*/  FMUL.FTZ R0, R0, 1 ;  /* 0x3f80000000007820 */ /* 0x000fc80000410000 */
[----:B------:R0:W2:Y:S01]  /*22e0*/  F2F.F64.F32 R32, R0 ;  /* 0x0000000000207310 */ /* 0x0000a20000201800 */
[----:B------:R-:W-:Y:S05]  /*22f0*/  BRA `(.L_x_3194) ;  /* 0x0000000800f87947 */ /* 0x000fea0003800000 */
.L_x_3197:
        /* <DEDUP_REMOVED lines=10> */
.L_x_3200:
[----:B------:R-:W2:Y:S02]  /*23a0*/  LDG.E.U16 R4, desc[UR36][R4.64] ;  /* 0x0000002404047981 */ /* 0x000ea4000c1e1500 */
[----:B--2---:R-:W-:-:S05]  /*23b0*/  HADD2.F32 R0, -RZ, R4.H0_H0 ;  /* 0x20000004ff007230 */ /* 0x004fca0000004100 */
[----:B------:R-:W-:-:S04]  /*23c0*/  FMUL.FTZ R0, R0, 1 ;  /* 0x3f80000000007820 */ /* 0x000fc80000410000 */
[----:B------:R0:W2:Y:S01]  /*23d0*/  F2F.F64.F32 R32, R0 ;  /* 0x0000000000207310 */ /* 0x0000a20000201800 */
[----:B------:R-:W-:Y:S05]  /*23e0*/  BRA `(.L_x_3194) ;  /* 0x0000000800bc7947 */ /* 0x000fea0003800000 */
.L_x_3199:
[----:B------:R0:W5:Y:S01]  /*23f0*/  LDG.E.64 R32, desc[UR36][R4.64] ;  /* 0x0000002404207981 */ /* 0x000162000c1e1b00 */
[----:B------:R-:W-:Y:S05]  /*2400*/  BRA `(.L_x_3194) ;  /* 0x0000000800b47947 */ /* 0x000fea0003800000 */
.L_x_3189:
        /* <DEDUP_REMOVED lines=13> */
.L_x_3203:
[----:B------:R0:W5:Y:S01]  /*24e0*/  LDG.E.64 R32, desc[UR36][R4.64] ;  /* 0x0000002404207981 */ /* 0x000162000c1e1b00 */
[----:B------:R-:W-:Y:S05]  /*24f0*/  BRA `(.L_x_3194) ;  /* 0x0000000800787947 */ /* 0x000fea0003800000 */
.L_x_3202:
        /* <DEDUP_REMOVED lines=26> */
[----:B------:R0:W2:Y:S01]  /*26a0*/  F2F.F64.F32 R32, R7 ;  /* 0x0000000700207310 */ /* 0x0000a20000201800 */
[----:B------:R-:W-:Y:S05]  /*26b0*/  BRA `(.L_x_3194) ;  /* 0x0000000800087947 */ /* 0x000fea0003800000 */
.L_x_3205:
        /* <DEDUP_REMOVED lines=15> */
.L_x_3204:
[----:B------:R-:W2:Y:S02]  /*27b0*/  LDG.E.U16 R0, desc[UR36][R4.64] ;  /* 0x0000002404007981 */ /* 0x000ea4000c1e1500 */
[----:B--2---:R-:W-:-:S04]  /*27c0*/  IMAD.U32 R0, R0, 0x10000, RZ ;  /* 0x0001000000007824 */ /* 0x004fc800078e00ff */
[----:B------:R-:W-:-:S04]  /*27d0*/  FMUL.FTZ R0, R0, 1 ;  /* 0x3f80000000007820 */ /* 0x000fc80000410000 */
[----:B------:R2:W3:Y:S01]  /*27e0*/  F2F.F64.F32 R32, R0 ;  /* 0x0000000000207310 */ /* 0x0004e20000201800 */
[----:B------:R-:W-:Y:S05]  /*27f0*/  BRA `(.L_x_3194) ;  /* 0x0000000400b87947 */ /* 0x000fea0003800000 */
.L_x_3201:
        /* <DEDUP_REMOVED lines=9> */
[----:B--2---:R0:W2:Y:S01]  /*2890*/  I2F.F64.U16 R32, R4 ;  /* 0x0000000400207312 */ /* 0x0040a20000101800 */
[----:B------:R-:W-:Y:S05]  /*28a0*/  BRA `(.L_x_3194) ;  /* 0x00000004008c7947 */ /* 0x000fea0003800000 */
.L_x_3208:
        /* <DEDUP_REMOVED lines=21> */
.L_x_3212:
[----:B------:R-:W-:Y:S05]  /*2a00*/  BSYNC B1 ;  /* 0x0000000000017941 */ /* 0x000fea0003800000 */
.L_x_3211:
[----:B------:R-:W-:Y:S01]  /*2a10*/  LEA R5, R0, 0x3b800000, 0x17 ;  /* 0x3b80000000057811 */ /* 0x000fe200078eb8ff */
[----:B------:R-:W-:-:S05]  /*2a20*/  IMAD.SHL.U32 R0, R3, 0x100000, RZ ;  /* 0x0010000003007824 */ /* 0x000fca00078e00ff */
[----:B------:R-:W-:-:S07]  /*2a30*/  LOP3.LUT R0, R5, R0, R6, 0xfe, !PT ;  /* 0x0000000005007212 */ /* 0x000fce00078efe06 */
.L_x_3210:
[----:B------:R-:W-:Y:S05]  /*2a40*/  BSYNC B0 ;  /* 0x0000000000007941 */ /* 0x000fea0003800000 */
.L_x_3209:
[----:B------:R-:W-:-:S04]  /*2a50*/  FMUL.FTZ R0, R0, 1 ;  /* 0x3f80000000007820 */ /* 0x000fc80000410000 */
[----:B------:R0:W2:Y:S01]  /*2a60*/  F2F.F64.F32 R32, R0 ;  /* 0x0000000000207310 */ /* 0x0000a20000201800 */
[----:B------:R-:W-:Y:S05]  /*2a70*/  BRA `(.L_x_3194) ;  /* 0x0000000400187947 */ /* 0x000fea0003800000 */
.L_x_3207:
        /* <DEDUP_REMOVED lines=21> */
.L_x_3216:
[----:B------:R-:W-:Y:S05]  /*2bd0*/  BSYNC B1 ;  /* 0x0000000000017941 */ /* 0x000fea0003800000 */
.L_x_3215:
[----:B------:R-:W-:Y:S01]  /*2be0*/  LEA R5, R0, 0x37800000, 0x17 ;  /* 0x3780000000057811 */ /* 0x000fe200078eb8ff */
[----:B------:R-:W-:-:S05]  /*2bf0*/  IMAD.SHL.U32 R0, R3, 0x200000, RZ ;  /* 0x0020000003007824 */ /* 0x000fca00078e00ff */
[----:B------:R-:W-:-:S07]  /*2c00*/  LOP3.LUT R0, R5, R0, R6, 0xfe, !PT ;  /* 0x0000000005007212 */ /* 0x000fce00078efe06 */
.L_x_3214:
[----:B------:R-:W-:Y:S05]  /*2c10*/  BSYNC B0 ;  /* 0x0000000000007941 */ /* 0x000fea0003800000 */
.L_x_3213:
[----:B------:R-:W-:-:S04]  /*2c20*/  FMUL.FTZ R0, R0, 1 ;  /* 0x3f80000000007820 */ /* 0x000fc80000410000 */
[----:B------:R0:W2:Y:S01]  /*2c30*/  F2F.F64.F32 R32, R0 ;  /* 0x0000000000207310 */ /* 0x0000a20000201800 */
[----:B------:R-:W-:Y:S05]  /*2c40*/  BRA `(.L_x_3194) ;  /* 0x0000000000a47947 */ /* 0x000fea0003800000 */
.L_x_3206:
        /* <DEDUP_REMOVED lines=14> */
.L_x_3220:
[----:B------:R-:W-:Y:S05]  /*2d30*/  BSYNC B0 ;  /* 0x0000000000007941 */ /* 0x000fea0003800000 */
.L_x_3219:
[----:B------:R-:W-:-:S04]  /*2d40*/  FMUL.FTZ R0, R0, 1 ;  /* 0x3f80000000007820 */ /* 0x000fc80000410000 */
[----:B------:R0:W2:Y:S01]  /*2d50*/  F2F.F64.F32 R32, R0 ;  /* 0x0000000000207310 */ /* 0x0000a20000201800 */
[----:B------:R-:W-:Y:S05]  /*2d60*/  BRA `(.L_x_3194) ;  /* 0x00000000005c7947 */ /* 0x000fea0003800000 */
.L_x_3193:
        /* <DEDUP_REMOVED lines=15> */
[----:B01--45:R-:W-:Y:S05]  /*2e60*/  CALL.ABS.NOINC R14 ;  /* 0x000000000e007343 */ /* 0x033fea0003c00000 */
.L_x_3221:
[----:B------:R-:W-:Y:S01]  /*2e70*/  CS2R R32, SRZ ;  /* 0x0000000000207805 */ /* 0x000fe2000001ff00 */
[----:B------:R-:W-:Y:S06]  /*2e80*/  BRA `(.L_x_3194) ;  /* 0x0000000000147947 */ /* 0x000fec0003800000 */
.L_x_3218:
[----:B------:R-:W2:Y:S02]  /*2e90*/  LDG.E.64 R32, desc[UR36][R4.64] ;  /* 0x0000002404207981 */ /* 0x000ea4000c1e1b00 */
[----:B--2---:R-:W0:Y:S01]  /*2ea0*/  I2F.F64.U64 R32, R32 ;  /* 0x0000002000207312 */ /* 0x004e220000301800 */
[----:B------:R-:W-:Y:S05]  /*2eb0*/  BRA `(.L_x_3194) ;  /* 0x0000000000087947 */ /* 0x000fea0003800000 */
.L_x_3217:
[----:B------:R-:W2:Y:S02]  /*2ec0*/  LDG.E R4, desc[UR36][R4.64] ;  /* 0x0000002404047981 */ /* 0x000ea4000c1e1900 */
[----:B--2---:R0:W2:Y:S02]  /*2ed0*/  I2F.F64.U32 R32, R4 ;  /* 0x0000000400207312 */ /* 0x0040a40000201800 */
.L_x_3194:
[----:B0-----:R-:W0:Y:S01]  /*2ee0*/  LDC.64 R4, c[0x0][0x240] ;  /* 0x00009000ff047b82 */ /* 0x001e220000000a00 */
[----:B--2---:R-:W-:Y:S01]  /*2ef0*/  PRMT R0, R16, 0x9910, RZ ;  /* 0x0000991010007816 */ /* 0x004fe200000000ff */
        /* <DEDUP_REMOVED lines=17> */
.L_x_3225:
[----:B------:R-:W2:Y:S02]  /*3010*/  LDG.E.U8 R4, desc[UR36][R4.64] ;  /* 0x0000002404047981 */ /* 0x000ea4000c1e1100 */
[----:B--2---:R0:W2:Y:S01]  /*3020*/  I2F.F64.U16 R26, R4 ;  /* 0x00000004001a7312 */ /* 0x0040a20000101800 */
[----:B------:R-:W-:Y:S05]  /*3030*/  BRA `(.L_x_3227) ;  /* 0x0000000c00707947 */ /* 0x000fea0003800000 */
.L_x_3224:
        /* <DEDUP_REMOVED lines=9> */
.L_x_3229:
[----:B------:R-:W2:Y:S02]  /*30d0*/  LDG.E R4, desc[UR36][R4.64] ;  /* 0x0000002404047981 */ /* 0x000ea4000c1e1900 */
[----:B--2---:R0:W2:Y:S01]  /*30e0*/  I2F.F64 R26, R4 ;  /* 0x00000004001a7312 */ /* 0x0040a20000201c00 */
[----:B------:R-:W-:Y:S05]  /*30f0*/  BRA `(.L_x_3227) ;  /* 0x0000000c00407947 */ /* 0x000fea0003800000 */
.L_x_3228:
[----:B------:R-:W2:Y:S02]  /*3100*/  LDG.E.U16 R4, desc[UR36][R4.64] ;  /* 0x0000002404047981 */ /* 0x000ea4000c1e1500 */
[----:B--2---:R0:W2:Y:S01]  /*3110*/  I2F.F64.S16 R26, R4 ;  /* 0x00000004001a7312 */ /* 0x0040a20000101c00 */
[----:B------:R-:W-:Y:S05]  /*3120*/  BRA `(.L_x_3227) ;  /* 0x0000000c00347947 */ /* 0x000fea0003800000 */
.L_x_3223:
        /* <DEDUP_REMOVED lines=10> */
.L_x_3231:
[----:B------:R-:W2:Y:S02]  /*31d0*/  LDG.E.U16 R0, desc[UR36][R4.64] ;  /* 0x0000002404007981 */ /* 0x000ea4000c1e1500 */
[----:B--2---:R-:W-:-:S05]  /*31e0*/  HADD2.F32 R0, -RZ, R0.H0_H0 ;  /* 0x20000000ff007230 */ /* 0x004fca0000004100 */
[----:B------:R-:W-:-:S04]  /*31f0*/  FMUL.FTZ R0, R0, 1 ;  /* 0x3f80000000007820 */ /* 0x000fc80000410000 */
[----:B------:R0:W2:Y:S01]  /*3200*/  F2F.F64.F32 R26, R0 ;  /* 0x00000000001a7310 */ /* 0x0000a20000201800 */
[----:B------:R-:W-:Y:S05]  /*3210*/  BRA `(.L_x_3227) ;  /* 0x0000000800f87947 */ /* 0x000fea0003800000 */
.L_x_3230:
        /* <DEDUP_REMOVED lines=10> */
.L_x_3233:
[----:B------:R-:W2:Y:S02]  /*32c0*/  LDG.E.U16 R4, desc[UR36][R4.64] ;  /* 0x0000002404047981 */ /* 0x000ea4000c1e1500 */
[----:B--2---:R-:W-:-:S05]  /*32d0*/  HADD2.F32 R0, -RZ, R4.H0_H0 ;  /* 0x20000004ff007230 */ /* 0x004fca0000004100 */
[----:B------:R-:W-:-:S04]  /*32e0*/  FMUL.FTZ R0, R0, 1 ;  /* 0x3f80000000007820 */ /* 0x000fc80000410000 */
[----:B------:R0:W2:Y:S01]  /*32f0*/  F2F.F64.F32 R26, R0 ;  /* 0x00000000001a7310 */ /* 0x0000a20000201800 */
[----:B------:R-:W-:Y:S05]  /*3300*/  BRA `(.L_x_3227) ;  /* 0x0000000800bc7947 */ /* 0x000fea0003800000 */
.L_x_3232:
[----:B------:R0:W5:Y:S01]  /*3310*/  LDG.E.64 R26, desc[UR36][R4.64] ;  /* 0x00000024041a7981 */ /* 0x000162000c1e1b00 */
[----:B------:R-:W-:Y:S05]  /*3320*/  BRA `(.L_x_3227) ;  /* 0x0000000800b47947 */ /* 0x000fea0003800000 */
.L_x_3222:
        /* <DEDUP_REMOVED lines=13> */
.L_x_3236:
[----:B------:R0:W5:Y:S01]  /*3400*/  LDG.E.64 R26, desc[UR36][R4.64] ;  /* 0x00000024041a7981 */ /* 0x000162000c1e1b00 */
[----:B------:R-:W-:Y:S05]  /*3410*/  BRA `(.L_x_3227) ;  /* 0x0000000800787947 */ /* 0x000fea0003800000 */
.L_x_3235:
        /* <DEDUP_REMOVED lines=28> */
.L_x_3238:
        /* <DEDUP_REMOVED lines=15> */
.L_x_3237:
[----:B------:R-:W2:Y:S02]  /*36d0*/  LDG.E.U16 R0, desc[UR36][R4.64] ;  /* 0x0000002404007981 */ /* 0x000ea4000c1e1500 */
[----:B--2---:R-:W-:-:S04]  /*36e0*/  IMAD.U32 R0, R0, 0x10000, RZ ;  /* 0x0001000000007824 */ /* 0x004fc800078e00ff */
[----:B------:R-:W-:-:S04]  /*36f0*/  FMUL.FTZ R0, R0, 1 ;  /* 0x3f80000000007820 */ /* 0x000fc80000410000 */
[----:B------:R0:W2:Y:S01]  /*3700*/  F2F.F64.F32 R26, R0 ;  /* 0x00000000001a7310 */ /* 0x0000a20000201800 */
[----:B------:R-:W-:Y:S05]  /*3710*/  BRA `(.L_x_3227) ;  /* 0x0000000400b87947 */ /* 0x000fea0003800000 */
.L_x_3234:
        /* <DEDUP_REMOVED lines=11> */
.L_x_3241:
        /* <DEDUP_REMOVED lines=21> */
.L_x_3245:
[----:B------:R-:W-:Y:S05]  /*3920*/  BSYNC B1 ;  /* 0x0000000000017941 */ /* 0x000fea0003800000 */
.L_x_3244:
[----:B------:R-:W-:Y:S01]  /*3930*/  LEA R5, R0, 0x3b800000, 0x17 ;  /* 0x3b80000000057811 */ /* 0x000fe200078eb8ff */
[----:B------:R-:W-:-:S05]  /*3940*/  IMAD.SHL.U32 R0, R3, 0x100000, RZ ;  /* 0x0010000003007824 */ /* 0x000fca00078e00ff */
[----:B------:R-:W-:-:S07]  /*3950*/  LOP3.LUT R0, R5, R0, R6, 0xfe, !PT ;  /* 0x0000000005007212 */ /* 0x000fce00078efe06 */
.L_x_3243:
[----:B------:R-:W-:Y:S05]  /*3960*/  BSYNC B0 ;  /* 0x0000000000007941 */ /* 0x000fea0003800000 */
.L_x_3242:
[----:B------:R-:W-:-:S04]  /*3970*/  FMUL.FTZ R0, R0, 1 ;  /* 0x3f80000000007820 */ /* 0x000fc80000410000 */
[----:B------:R0:W2:Y:S01]  /*3980*/  F2F.F64.F32 R26, R0 ;  /* 0x00000000001a7310 */ /* 0x0000a20000201800 */
[----:B------:R-:W-:Y:S05]  /*3990*/  BRA `(.L_x_3227) ;  /* 0x0000000400187947 */ /* 0x000fea0003800000 */
.L_x_3240:
        /* <DEDUP_REMOVED lines=21> */
.L_x_3249:
[----:B------:R-:W-:Y:S05]  /*3af0*/  BSYNC B1 ;  /* 0x0000000000017941 */ /* 0x000fea0003800000 */
.L_x_3248:
[----:B------:R-:W-:Y:S01]  /*3b00*/  LEA R5, R0, 0x37800000, 0x17 ;  /* 0x3780000000057811 */ /* 0x000fe200078eb8ff */
[----:B------:R-:W-:-:S05]  /*3b10*/  IMAD.SHL.U32 R0, R3, 0x200000, RZ ;  /* 0x0020000003007824 */ /* 0x000fca00078e00ff */
[----:B------:R-:W-:-:S07]  /*3b20*/  LOP3.LUT R0, R5, R0, R6, 0xfe, !PT ;  /* 0x0000000005007212 */ /* 0x000fce00078efe06 */
.L_x_3247:
[----:B------:R-:W-:Y:S05]  /*3b30*/  BSYNC B0 ;  /* 0x0000000000007941 */ /* 0x000fea0003800000 */
.L_x_3246:
[----:B------:R-:W-:-:S04]  /*3b40*/  FMUL.FTZ R0, R0, 1 ;  /* 0x3f80000000007820 */ /* 0x000fc80000410000 */
[----:B------:R0:W2:Y:S01]  /*3b50*/  F2F.F64.F32 R26, R0 ;  /* 0x00000000001a7310 */ /* 0x0000a20000201800 */
[----:B------:R-:W-:Y:S05]  /*3b60*/  BRA `(.L_x_3227) ;  /* 0x0000000000a47947 */ /* 0x000fea0003800000 */
.L_x_3239:
        /* <DEDUP_REMOVED lines=14> */
.L_x_3253:
[----:B------:R-:W-:Y:S05]  /*3c50*/  BSYNC B0 ;  /* 0x0000000000007941 */ /* 0x000fea0003800000 */
.L_x_3252:
[----:B------:R-:W-:-:S04]  /*3c60*/  FMUL.FTZ R0, R0, 1 ;  /* 0x3f80000000007820 */ /* 0x000fc80000410000 */
[----:B------:R0:W2:Y:S01]  /*3c70*/  F2F.F64.F32 R26, R0 ;  /* 0x00000000001a7310 */ /* 0x0000a20000201800 */
[----:B------:R-:W-:Y:S05]  /*3c80*/  BRA `(.L_x_3227) ;  /* 0x00000000005c7947 */ /* 0x000fea0003800000 */
.L_x_3226:
        /* <DEDUP_REMOVED lines=16> */
.L_x_3254:
[----:B------:R-:W-:Y:S01]  /*3d90*/  CS2R R26, SRZ ;  /* 0x00000000001a7805 */ /* 0x000fe2000001ff00 */
[----:B------:R-:W-:Y:S06]  /*3da0*/  BRA `(.L_x_3227) ;  /* 0x0000000000147947 */ /* 0x000fec0003800000 */
.L_x_3251:
[----:B------:R-:W2:Y:S02]  /*3db0*/  LDG.E.64 R26, desc[UR36][R4.64] ;  /* 0x00000024041a7981 */ /* 0x000ea4000c1e1b00 */
[----:B--2---:R-:W0:Y:S01]  /*3dc0*/  I2F.F64.U64 R26, R26 ;  /* 0x0000001a001a7312 */ /* 0x004e220000301800 */
[----:B------:R-:W-:Y:S05]  /*3dd0*/  BRA `(.L_x_3227) ;  /* 0x0000000000087947 */ /* 0x000fea0003800000 */
.L_x_3250:
[----:B------:R-:W2:Y:S02]  /*3de0*/  LDG.E R4, desc[UR36][R4.64] ;  /* 0x0000002404047981 */ /* 0x000ea4000c1e1900 */
[----:B--2---:R0:W2:Y:S02]  /*3df0*/  I2F.F64.U32 R26, R4 ;  /* 0x00000004001a7312 */ /* 0x0040a40000201800 */
.L_x_3227:
[----:B------:R-:W-:-:S07]  /*3e00*/  VIADD R31, R31, 0x80 ;  /* 0x000000801f1f7836 */ /* 0x000fce0000000000 */
.L_x_3188:
[----:B------:R-:W-:Y:S05]  /*3e10*/  BSYNC B6 ;  /* 0x0000000000067941 */ /* 0x000fea0003800000 */
.L_x_3187:
[----:B------:R-:W-:Y:S01]  /*3e20*/  ISETP.GE.AND P0, PT, R31, R2, PT ;  /* 0x000000021f00720c */ /* 0x000fe20003f06270 */
[----:B------:R-:W-:Y:S01]  /*3e30*/  BSSY B6, `(.L_x_3255) ;  /* 0x00001eb000067945 */ /* 0x000fe20003800000 */
[----:B------:R-:W-:Y:S02]  /*3e40*/  CS2R R22, SRZ ;  /* 0x0000000000167805 */ /* 0x000fe4000001ff00 */
[----:B------:R-:W-:Y:S02]  /*3e50*/  CS2R R18, SRZ ;  /* 0x0000000000127805 */ /* 0x000fe4000001ff00 */
[----:B------:R-:W-:-:S07]  /*3e60*/  CS2R R24, SRZ ;  /* 0x0000000000187805 */ /* 0x000fce000001ff00 */
        /* <DEDUP_REMOVED lines=19> */
[----:B---3--:R0:W3:Y:S01]  /*3fa0*/  I2F.F64.S16 R24, R4 ;  /* 0x0000000400187312 */ /* 0x0080e20000101c00 */
[----:B------:R-:W-:Y:S05]  /*3fb0*/  BRA `(.L_x_3262) ;  /* 0x0000000c007c7947 */ /* 0x000fea0003800000 */
.L_x_3260:
[----:B------:R-:W3:Y:S02]  /*3fc0*/  LDG.E.U8 R4, desc[UR36][R4.64] ;  /* 0x0000002404047981 */ /* 0x000ee4000c1e1100 */
[----:B---3--:R0:W3:Y:S01]  /*3fd0*/  I2F.F64.U16 R24, R4 ;  /* 0x0000000400187312 */ /* 0x0080e20000101800 */
[----:B------:R-:W-:Y:S05]  /*3fe0*/  BRA `(.L_x_3262) ;  /* 0x0000000c00707947 */ /* 0x000fea0003800000 */
.L_x_3259:
        /* <DEDUP_REMOVED lines=9> */
.L_x_3264:
[----:B------:R-:W3:Y:S02]  /*4080*/  LDG.E R4, desc[UR36][R4.64] ;  /* 0x0000002404047981 */ /* 0x000ee4000c1e1900 */
[----:B---3--:R0:W3:Y:S01]  /*4090*/  I2F.F64 R24, R4 ;  /* 0x0000000400187312 */ /* 0x0080e20000201c00 */
[----:B------:R-:W-:Y:S05]  /*40a0*/  BRA `(.L_x_3262) ;  /* 0x0000000c00407947 */ /* 0x000fea0003800000 */
.L_x_3263:
[----:B------:R-:W3:Y:S02]  /*40b0*/  LDG.E.U16 R4, desc[UR36][R4.64] ;  /* 0x0000002404047981 */ /* 0x000ee4000c1e1500 */
[----:B---3--:R0:W3:Y:S01]  /*40c0*/  I2F.F64.S16 R24, R4 ;  /* 0x0000000400187312 */ /* 0x0080e20000101c00 */
[----:B------:R-:W-:Y:S05]  /*40d0*/  BRA `(.L_x_3262) ;  /* 0x0000000c00347947 */ /* 0x000fea0003800000 */
.L_x_3258:
        /* <DEDUP_REMOVED lines=10> */
.L_x_3266:
[----:B------:R-:W3:Y:S02]  /*4180*/  LDG.E.U16 R0, desc[UR36][R4.64] ;  /* 0x0000002404007981 */ /* 0x000ee4000c1e1500 */
[----:B---3--:R-:W-:-:S05]  /*4190*/  HADD2.F32 R0, -RZ, R0.H0_H0 ;  /* 0x20000000ff007230 */ /* 0x008fca0000004100 */
[----:B------:R-:W-:-:S04]  /*41a0*/  FMUL.FTZ R0, R0, 1 ;  /* 0x3f80000000007820 */ /* 0x000fc80000410000 */
[----:B------:R0:W3:Y:S01]  /*41b0*/  F2F.F64.F32 R24, R0 ;  /* 0x0000000000187310 */ /* 0x0000e20000201800 */
[----:B------:R-:W-:Y:S05]  /*41c0*/  BRA `(.L_x_3262) ;  /* 0x0000000800f87947 */ /* 0x000fea0003800000 */
.L_x_3265:
        /* <DEDUP_REMOVED lines=10> */
.L_x_3268:
[----:B------:R-:W3:Y:S02]  /*4270*/  LDG.E.U16 R4, desc[UR36][R4.64] ;  /* 0x0000002404047981 */ /* 0x000ee4000c1e1500 */
[----:B---3--:R-:W-:-:S05]  /*4280*/  HADD2.F32 R0, -RZ, R4.H0_H0 ;  /* 0x20000004ff007230 */ /* 0x008fca0000004100 */
[----:B------:R-:W-:-:S04]  /*4290*/  FMUL.FTZ R0, R0, 1 ;  /* 0x3f80000000007820 */ /* 0x000fc80000410000 */
[----:B------:R0:W3:Y:S01]  /*42a0*/  F2F.F64.F32 R24, R0 ;  /* 0x0000000000187310 */ /* 0x0000e20000201800 */
[----:B------:R-:W-:Y:S05]  /*42b0*/  BRA `(.L_x_3262) ;  /* 0x0000000800bc7947 */ /* 0x000fea0003800000 */
.L_x_3267:
[----:B------:R0:W5:Y:S01]  /*42c0*/  LDG.E.64 R24, desc[UR36][R4.64] ;  /* 0x0000002404187981 */ /* 0x000162000c1e1b00 */
[----:B------:R-:W-:Y:S05]  /*42d0*/  BRA `(.L_x_3262) ;  /* 0x0000000800b47947 */ /* 0x000fea0003800000 */
.L_x_3257:
        /* <DEDUP_REMOVED lines=13> */
.L_x_3271:
[----:B------:R0:W5:Y:S01]  /*43b0*/  LDG.E.64 R24, desc[UR36][R4.64] ;  /* 0x0000002404187981 */ /* 0x000162000c1e1b00 */
[----:B------:R-:W-:Y:S05]  /*43c0*/  BRA `(.L_x_3262) ;  /* 0x0000000800787947 */ /* 0x000fea0003800000 */
.L_x_3270:
        /* <DEDUP_REMOVED lines=26> */
[----:B------:R0:W3:Y:S01]  /*4570*/  F2F.F64.F32 R24, R7 ;  /* 0x0000000700187310 */ /* 0x0000e20000201800 */
[----:B------:R-:W-:Y:S05]  /*4580*/  BRA `(.L_x_3262) ;  /* 0x0000000800087947 */ /* 0x000fea0003800000 */
.L_x_3273:
        /* <DEDUP_REMOVED lines=13> */
[----:B------:R0:W3:Y:S01]  /*4660*/  F2F.F64.F32 R24, R0 ;  /* 0x0000000000187310 */ /* 0x0000e20000201800 */
[----:B------:R-:W-:Y:S05]  /*4670*/  BRA `(.L_x_3262) ;  /* 0x0000000400cc7947 */ /* 0x000fea0003800000 */
.L_x_3272:
[----:B------:R-:W3:Y:S02]  /*4680*/  LDG.E.U16 R0, desc[UR36][R4.64] ;  /* 0x0000002404007981 */ /* 0x000ee4000c1e1500 */
[----:B---3--:R-:W-:-:S04]  /*4690*/  IMAD.U32 R0, R0, 0x10000, RZ ;  /* 0x0001000000007824 */ /* 0x008fc800078e00ff */
[----:B------:R-:W-:-:S04]  /*46a0*/  FMUL.FTZ R0, R0, 1 ;  /* 0x3f80000000007820 */ /* 0x000fc80000410000 */
[----:B------:R3:W0:Y:S01]  /*46b0*/  F2F.F64.F32 R24, R0 ;  /* 0x0000000000187310 */ /* 0x0006220000201800 */
[----:B------:R-:W-:Y:S05]  /*46c0*/  BRA `(.L_x_3262) ;  /* 0x0000000400b87947 */ /* 0x000fea0003800000 */
.L_x_3269:
        /* <DEDUP_REMOVED lines=9> */
[----:B---3--:R0:W3:Y:S01]  /*4760*/  I2F.F64.U16 R24, R4 ;  /* 0x0000000400187312 */ /* 0x0080e20000101800 */
[----:B------:R-:W-:Y:S05]  /*4770*/  BRA `(.L_x_3262) ;  /* 0x00000004008c7947 */ /* 0x000fea0003800000 */
.L_x_3276:
        /* <DEDUP_REMOVED lines=21> */
.L_x_3280:
[----:B------:R-:W-:Y:S05]  /*48d0*/  BSYNC B1 ;  /* 0x0000000000017941 */ /* 0x000fea0003800000 */
.L_x_3279:
[----:B------:R-:W-:Y:S01]  /*48e0*/  LEA R5, R0, 0x3b800000, 0x17 ;  /* 0x3b80000000057811 */ /* 0x000fe200078eb8ff */
[----:B------:R-:W-:-:S05]  /*48f0*/  IMAD.SHL.U32 R0, R3, 0x100000, RZ ;  /* 0x0010000003007824 */ /* 0x000fca00078e00ff */
[----:B------:R-:W-:-:S07]  /*4900*/  LOP3.LUT R0, R5, R0, R6, 0xfe, !PT ;  /* 0x0000000005007212 */ /* 0x000fce00078efe06 */
.L_x_3278:
[----:B------:R-:W-:Y:S05]  /*4910*/  BSYNC B0 ;  /* 0x0000000000007941 */ /* 0x000fea0003800000 */
.L_x_3277:
[----:B------:R-:W-:-:S04]  /*4920*/  FMUL.FTZ R0, R0, 1 ;  /* 0x3f80000000007820 */ /* 0x000fc80000410000 */
[----:B------:R0:W3:Y:S01]  /*4930*/  F2F.F64.F32 R24, R0 ;  /* 0x0000000000187310 */ /* 0x0000e20000201800 */
[----:B------:R-:W-:Y:S05]  /*4940*/  BRA `(.L_x_3262) ;  /* 0x0000000400187947 */ /* 0x000fea0003800000 */
.L_x_3275:
        /* <DEDUP_REMOVED lines=21> */
.L_x_3284:
[----:B------:R-:W-:Y:S05]  /*4aa0*/  BSYNC B1 ;  /* 0x0000000000017941 */ /* 0x000fea0003800000 */
.L_x_3283:
[----:B------:R-:W-:Y:S01]  /*4ab0*/  LEA R5, R0, 0x37800000, 0x17 ;  /* 0x3780000000057811 */ /* 0x000fe200078eb8ff */
[----:B------:R-:W-:-:S05]  /*4ac0*/  IMAD.SHL.U32 R0, R3, 0x200000, RZ ;  /* 0x0020000003007824 */ /* 0x000fca00078e00ff */
[----:B------:R-:W-:-:S07]  /*4ad0*/  LOP3.LUT R0, R5, R0, R6, 0xfe, !PT ;  /* 0x0000000005007212 */ /* 0x000fce00078efe06 */
.L_x_3282:
[----:B------:R-:W-:Y:S05]  /*4ae0*/  BSYNC B0 ;  /* 0x0000000000007941 */ /* 0x000fea0003800000 */
.L_x_3281:
[----:B------:R-:W-:-:S04]  /*4af0*/  FMUL.FTZ R0, R0, 1 ;  /* 0x3f80000000007820 */ /* 0x000fc80000410000 */
[----:B------:R0:W3:Y:S01]  /*4b00*/  F2F.F64.F32 R24, R0 ;  /* 0x0000000000187310 */ /* 0x0000e20000201800 */
[----:B------:R-:W-:Y:S05]  /*4b10*/  BRA `(.L_x_3262) ;  /* 0x0000000000a47947 */ /* 0x000fea0003800000 */
.L_x_3274:
        /* <DEDUP_REMOVED lines=14> */
.L_x_3288:
[----:B------:R-:W-:Y:S05]  /*4c00*/  BSYNC B0 ;  /* 0x0000000000007941 */ /* 0x000fea0003800000 */
.L_x_3287:
[----:B------:R-:W-:-:S04]  /*4c10*/  FMUL.FTZ R0, R0, 1 ;  /* 0x3f80000000007820 */ /* 0x000fc80000410000 */
[----:B------:R0:W3:Y:S01]  /*4c20*/  F2F.F64.F32 R24, R0 ;  /* 0x0000000000187310 */ /* 0x0000e20000201800 */
[----:B------:R-:W-:Y:S05]  /*4c30*/  BRA `(.L_x_3262) ;  /* 0x00000000005c7947 */ /* 0x000fea0003800000 */
.L_x_3261:
        /* <DEDUP_REMOVED lines=16> */
.L_x_3289:
[----:B------:R-:W-:Y:S01]  /*4d40*/  CS2R R24, SRZ ;  /* 0x0000000000187805 */ /* 0x000fe2000001ff00 */
[----:B------:R-:W-:Y:S06]  /*4d50*/  BRA `(.L_x_3262) ;  /* 0x0000000000147947 */ /* 0x000fec0003800000 */
.L_x_3286:
[----:B------:R-:W3:Y:S02]  /*4d60*/  LDG.E.64 R24, desc[UR36][R4.64] ;  /* 0x0000002404187981 */ /* 0x000ee4000c1e1b00 */
[----:B---3--:R-:W0:Y:S01]  /*4d70*/  I2F.F64.U64 R24, R24 ;  /* 0x0000001800187312 */ /* 0x008e220000301800 */
[----:B------:R-:W-:Y:S05]  /*4d80*/  BRA `(.L_x_3262) ;  /* 0x0000000000087947 */ /* 0x000fea0003800000 */
.L_x_3285:
[----:B------:R-:W3:Y:S02]  /*4d90*/  LDG.E R4, desc[UR36][R4.64] ;  /* 0x0000002404047981 */ /* 0x000ee4000c1e1900 */
[----:B---3--:R0:W3:Y:S02]  /*4da0*/  I2F.F64.U32 R24, R4 ;  /* 0x0000000400187312 */ /* 0x0080e40000201800 */
.L_x_3262:
[----:B0-----:R-:W0:Y:S01]  /*4db0*/  LDC.64 R4, c[0x0][0x240] ;  /* 0x00009000ff047b82 */ /* 0x001e220000000a00 */
[----:B---3--:R-:W-:Y:S01]  /*4dc0*/  PRMT R0, R16, 0x9910, RZ ;  /* 0x0000991010007816 */ /* 0x008fe200000000ff */
        /* <DEDUP_REMOVED lines=17> */
.L_x_3293:
[----:B------:R-:W3:Y:S02]  /*4ee0*/  LDG.E.U8 R4, desc[UR36][R4.64] ;  /* 0x0000002404047981 */ /* 0x000ee4000c1e1100 */
[----:B---3--:R0:W3:Y:S01]  /*4ef0*/  I2F.F64.U16 R18, R4 ;  /* 0x0000000400127312 */ /* 0x0080e20000101800 */
[----:B------:R-:W-:Y:S05]  /*4f00*/  BRA `(.L_x_3295) ;  /* 0x0000000c00707947 */ /* 0x000fea0003800000 */
.L_x_3292:
        /* <DEDUP_REMOVED lines=9> */
.L_x_3297:
[----:B------:R-:W3:Y:S02]  /*4fa0*/  LDG.E R4, desc[UR36][R4.64] ;  /* 0x0000002404047981 */ /* 0x000ee4000c1e1900 */
[----:B---3--:R0:W3:Y:S01]  /*4fb0*/  I2F.F64 R18, R4 ;  /* 0x0000000400127312 */ /* 0x0080e20000201c00 */
[----:B------:R-:W-:Y:S05]  /*4fc0*/  BRA `(.L_x_3295) ;  /* 0x0000000c00407947 */ /* 0x000fea0003800000 */
.L_x_3296:
[----:B------:R-:W3:Y:S02]  /*4fd0*/  LDG.E.U16 R4, desc[UR36][R4.64] ;  /* 0x0000002404047981 */ /* 0x000ee4000c1e1500 */
[----:B---3--:R0:W3:Y:S01]  /*4fe0*/  I2F.F64.S16 R18, R4 ;  /* 0x0000000400127312 */ /* 0x0080e20000101c00 */
[----:B------:R-:W-:Y:S05]  /*4ff0*/  BRA `(.L_x_3295) ;  /* 0x0000000c00347947 */ /* 0x000fea0003800000 */
.L_x_3291:
        /* <DEDUP_REMOVED lines=10> */
.L_x_3299:
[----:B------:R-:W3:Y:S02]  /*50a0*/  LDG.E.U16 R0, desc[UR36][R4.64] ;  /* 0x0000002404007981 */ /* 0x000ee4000c1e1500 */
[----:B---3--:R-:W-:-:S05]  /*50b0*/  HADD2.F32 R0, -RZ, R0.H0_H0 ;  /* 0x20000000ff007230 */ /* 0x008fca0000004100 */
[----:B------:R-:W-:-:S04]  /*50c0*/  FMUL.FTZ R0, R0, 1 ;  /* 0x3f80000000007820 */ /* 0x000fc80000410000 */
[----:B------:R0:W3:Y:S01]  /*50d0*/  F2F.F64.F32 R18, R0 ;  /* 0x0000000000127310 */ /* 0x0000e20000201800 */
[----:B------:R-:W-:Y:S05]  /*50e0*/  BRA `(.L_x_3295) ;  /* 0x0000000800f87947 */ /* 0x000fea0003800000 */
.L_x_3298:
        /* <DEDUP_REMOVED lines=10> */
.L_x_3301:
[----:B------:R-:W3:Y:S02]  /*5190*/  LDG.E.U16 R4, desc[UR36][R4.64] ;  /* 0x0000002404047981 */ /* 0x000ee4000c1e1500 */
[----:B---3--:R-:W-:-:S05]  /*51a0*/  HADD2.F32 R0, -RZ, R4.H0_H0 ;  /* 0x20000004ff007230 */ /* 0x008fca0000004100 */
[----:B------:R-:W-:-:S04]  /*51b0*/  FMUL.FTZ R0, R0, 1 ;  /* 0x3f80000000007820 */ /* 0x000fc80000410000 */
[----:B------:R0:W3:Y:S01]  /*51c0*/  F2F.F64.F32 R18, R0 ;  /* 0x0000000000127310 */ /* 0x0000e20000201800 */
[----:B------:R-:W-:Y:S05]  /*51d0*/  BRA `(.L_x_3295) ;  /* 0x0000000800bc7947 */ /* 0x000fea0003800000 */
.L_x_3300:
[----:B------:R0:W5:Y:S01]  /*51e0*/  LDG.E.64 R18, desc[UR36][R4.64] ;  /* 0x0000002404127981 */ /* 0x000162000c1e1b00 */
[----:B------:R-:W-:Y:S05]  /*51f0*/  BRA `(.L_x_3295) ;  /* 0x0000000800b47947 */ /* 0x000fea0003800000 */
.L_x_3290:
        /* <DEDUP_REMOVED lines=13> */
.L_x_3304:
[----:B------:R0:W5:Y:S01]  /*52d0*/  LDG.E.64 R18, desc[UR36][R4.64] ;  /* 0x0000002404127981 */ /* 0x000162000c1e1b00 */
[----:B------:R-:W-:Y:S05]  /*52e0*/  BRA `(.L_x_3295) ;  /* 0x0000000800787947 */ /* 0x000fea0003800000 */
.L_x_3303:
        /* <DEDUP_REMOVED lines=28> */
.L_x_3306:
        /* <DEDUP_REMOVED lines=15> */
.L_x_3305:
[----:B------:R-:W3:Y:S02]  /*55a0*/  LDG.E.U16 R0, desc[UR36][R4.64] ;  /* 0x0000002404007981 */ /* 0x000ee4000c1e1500 */
[----:B---3--:R-:W-:-:S04]  /*55b0*/  IMAD.U32 R0, R0, 0x10000, RZ ;  /* 0x0001000000007824 */ /* 0x008fc800078e00ff */
[----:B------:R-:W-:-:S04]  /*55c0*/  FMUL.FTZ R0, R0, 1 ;  /* 0x3f80000000007820 */ /* 0x000fc80000410000 */
[----:B------:R0:W3:Y:S01]  /*55d0*/  F2F.F64.F32 R18, R0 ;  /* 0x0000000000127310 */ /* 0x0000e20000201800 */
[----:B------:R-:W-:Y:S05]  /*55e0*/  BRA `(.L_x_3295) ;  /* 0x0000000400b87947 */ /* 0x000fea0003800000 */
.L_x_3302:
        /* <DEDUP_REMOVED lines=11> */
.L_x_3309:
        /* <DEDUP_REMOVED lines=21> */
.L_x_3313:
[----:B------:R-:W-:Y:S05]  /*57f0*/  BSYNC B1 ;  /* 0x0000000000017941 */ /* 0x000fea0003800000 */
.L_x_3312:
[----:B------:R-:W-:Y:S01]  /*5800*/  LEA R5, R0, 0x3b800000, 0x17 ;  /* 0x3b80000000057811 */ /* 0x000fe200078eb8ff */
[----:B------:R-:W-:-:S05]  /*5810*/  IMAD.SHL.U32 R0, R3, 0x100000, RZ ;  /* 0x0010000003007824 */ /* 0x000fca00078e00ff */
[----:B------:R-:W-:-:S07]  /*5820*/  LOP3.LUT R0, R5, R0, R6, 0xfe, !PT ;  /* 0x0000000005007212 */ /* 0x000fce00078efe06 */
.L_x_3311:
[----:B------:R-:W-:Y:S05]  /*5830*/  BSYNC B0 ;  /* 0x0000000000007941 */ /* 0x000fea0003800000 */
.L_x_3310:
[----:B------:R-:W-:-:S04]  /*5840*/  FMUL.FTZ R0, R0, 1 ;  /* 0x3f80000000007820 */ /* 0x000fc80000410000 */
[----:B------:R0:W3:Y:S01]  /*5850*/  F2F.F64.F32 R18, R0 ;  /* 0x0000000000127310 */ /* 0x0000e20000201800 */
[----:B------:R-:W-:Y:S05]  /*5860*/  BRA `(.L_x_3295) ;  /* 0x0000000400187947 */ /* 0x000fea0003800000 */
.L_x_3308:
        /* <DEDUP_REMOVED lines=21> */
.L_x_3317:
[----:B------:R-:W-:Y:S05]  /*59c0*/  BSYNC B1 ;  /* 0x0000000000017941 */ /* 0x000fea0003800000 */
.L_x_3316:
[----:B------:R-:W-:Y:S01]  /*59d0*/  LEA R5, R0, 0x37800000, 0x17 ;  /* 0x3780000000057811 */ /* 0x000fe200078eb8ff */
[----:B------:R-:W-:-:S05]  /*59e0*/  IMAD.SHL.U32 R0, R3, 0x200000, RZ ;  /* 0x0020000003007824 */ /* 0x000fca00078e00ff */
[----:B------:R-:W-:-:S07]  /*59f0*/  LOP3.LUT R0, R5, R0, R6, 0xfe, !PT ;  /* 0x0000000005007212 */ /* 0x000fce00078efe06 */
.L_x_3315:
[----:B------:R-:W-:Y:S05]  /*5a00*/  BSYNC B0 ;  /* 0x0000000000007941 */ /* 0x000fea0003800000 */
.L_x_3314:
[----:B------:R-:W-:-:S04]  /*5a10*/  FMUL.FTZ R0, R0, 1 ;  /* 0x3f80000000007820 */ /* 0x000fc80000410000 */
[----:B------:R0:W3:Y:S01]  /*5a20*/  F2F.F64.F32 R18, R0 ;  /* 0x0000000000127310 */ /* 0x0000e20000201800 */
[----:B------:R-:W-:Y:S05]  /*5a30*/  BRA `(.L_x_3295) ;  /* 0x0000000000a47947 */ /* 0x000fea0003800000 */
.L_x_3307:
        /* <DEDUP_REMOVED lines=14> */
.L_x_3321:
[----:B------:R-:W-:Y:S05]  /*5b20*/  BSYNC B0 ;  /* 0x0000000000007941 */ /* 0x000fea0003800000 */
.L_x_3320:
[----:B------:R-:W-:-:S04]  /*5b30*/  FMUL.FTZ R0, R0, 1 ;  /* 0x3f80000000007820 */ /* 0x000fc80000410000 */
[----:B------:R0:W3:Y:S01]  /*5b40*/  F2F.F64.F32 R18, R0 ;  /* 0x0000000000127310 */ /* 0x0000e20000201800 */
[----:B------:R-:W-:Y:S05]  /*5b50*/  BRA `(.L_x_3295) ;  /* 0x00000000005c7947 */ /* 0x000fea0003800000 */
.L_x_3294:
        /* <DEDUP_REMOVED lines=16> */
.L_x_3322:
[----:B------:R-:W-:Y:S01]  /*5c60*/  CS2R R18, SRZ ;  /* 0x0000000000127805 */ /* 0x000fe2000001ff00 */
[----:B------:R-:W-:Y:S06]  /*5c70*/  BRA `(.L_x_3295) ;  /* 0x0000000000147947 */ /* 0x000fec0003800000 */
.L_x_3319:
[----:B------:R-:W3:Y:S02]  /*5c80*/  LDG.E.64 R18, desc[UR36][R4.64] ;  /* 0x0000002404127981 */ /* 0x000ee4000c1e1b00 */
[----:B---3--:R-:W0:Y:S01]  /*5c90*/  I2F.F64.U64 R18, R18 ;  /* 0x0000001200127312 */ /* 0x008e220000301800 */
[----:B------:R-:W-:Y:S05]  /*5ca0*/  BRA `(.L_x_3295) ;  /* 0x0000000000087947 */ /* 0x000fea0003800000 */
.L_x_3318:
[----:B------:R-:W3:Y:S02]  /*5cb0*/  LDG.E R4, desc[UR36][R4.64] ;  /* 0x0000002404047981 */ /* 0x000ee4000c1e1900 */
[----:B---3--:R0:W3:Y:S02]  /*5cc0*/  I2F.F64.U32 R18, R4 ;  /* 0x0000000400127312 */ /* 0x0080e40000201800 */
.L_x_3295:
[----:B------:R-:W-:-:S07]  /*5cd0*/  VIADD R31, R31, 0x80 ;  /* 0x000000801f1f7836 */ /* 0x000fce0000000000 */
.L_x_3256:
[----:B------:R-:W-:Y:S05]  /*5ce0*/  BSYNC B6 ;  /* 0x0000000000067941 */ /* 0x000fea0003800000 */
.L_x_3255:
        /* <DEDUP_REMOVED lines=24> */
.L_x_3328:
[----:B------:R-:W3:Y:S02]  /*5e70*/  LDG.E.U8 R4, desc[UR36][R4.64] ;  /* 0x0000002404047981 */ /* 0x000ee4000c1e1100 */
[----:B---3--:R0:W3:Y:S01]  /*5e80*/  I2F.F64.U16 R16, R4 ;  /* 0x0000000400107312 */ /* 0x0080e20000101800 */
[----:B------:R-:W-:Y:S05]  /*5e90*/  BRA `(.L_x_3330) ;  /* 0x0000000c00707947 */ /* 0x000fea0003800000 */
.L_x_3327:
        /* <DEDUP_REMOVED lines=9> */
.L_x_3332:
[----:B------:R-:W3:Y:S02]  /*5f30*/  LDG.E R4, desc[UR36][R4.64] ;  /* 0x0000002404047981 */ /* 0x000ee4000c1e1900 */
[----:B---3--:R0:W3:Y:S01]  /*5f40*/  I2F.F64 R16, R4 ;  /* 0x0000000400107312 */ /* 0x0080e20000201c00 */
[----:B------:R-:W-:Y:S05]  /*5f50*/  BRA `(.L_x_3330) ;  /* 0x0000000c00407947 */ /* 0x000fea0003800000 */
.L_x_3331:
[----:B------:R-:W3:Y:S02]  /*5f60*/  LDG.E.U16 R4, desc[UR36][R4.64] ;  /* 0x0000002404047981 */ /* 0x000ee4000c1e1500 */
[----:B---3--:R0:W3:Y:S01]  /*5f70*/  I2F.F64.S16 R16, R4 ;  /* 0x0000000400107312 */ /* 0x0080e20000101c00 */
[----:B------:R-:W-:Y:S05]  /*5f80*/  BRA `(.L_x_3330) ;  /* 0x0000000c00347947 */ /* 0x000fea0003800000 */
.L_x_3326:
        /* <DEDUP_REMOVED lines=10> */
.L_x_3334:
[----:B------:R-:W3:Y:S02]  /*6030*/  LDG.E.U16 R0, desc[UR36][R4.64] ;  /* 0x0000002404007981 */ /* 0x000ee4000c1e1500 */
[----:B---3--:R-:W-:-:S05]  /*6040*/  HADD2.F32 R0, -RZ, R0.H0_H0 ;  /* 0x20000000ff007230 */ /* 0x008fca0000004100 */
[----:B------:R-:W-:-:S04]  /*6050*/  FMUL.FTZ R0, R0, 1 ;  /* 0x3f80000000007820 */ /* 0x000fc80000410000 */
[----:B------:R0:W3:Y:S01]  /*6060*/  F2F.F64.F32 R16, R0 ;  /* 0x0000000000107310 */ /* 0x0000e20000201800 */
[----:B------:R-:W-:Y:S05]  /*6070*/  BRA `(.L_x_3330) ;  /* 0x0000000800f87947 */ /* 0x000fea0003800000 */
.L_x_3333:
        /* <DEDUP_REMOVED lines=10> */
.L_x_3336:
[----:B------:R-:W3:Y:S02]  /*6120*/  LDG.E.U16 R4, desc[UR36][R4.64] ;  /* 0x0000002404047981 */ /* 0x000ee4000c1e1500 */
[----:B---3--:R-:W-:-:S05]  /*6130*/  HADD2.F32 R0, -RZ, R4.H0_H0 ;  /* 0x20000004ff007230 */ /* 0x008fca0000004100 */
[----:B------:R-:W-:-:S04]  /*6140*/  FMUL.FTZ R0, R0, 1 ;  /* 0x3f80000000007820 */ /* 0x000fc80000410000 */
[----:B------:R0:W3:Y:S01]  /*6150*/  F2F.F64.F32 R16, R0 ;  /* 0x0000000000107310 */ /* 0x0000e20000201800 */
[----:B------:R-:W-:Y:S05]  /*6160*/  BRA `(.L_x_3330) ;  /* 0x0000000800bc7947 */ /* 0x000fea0003800000 */
.L_x_3335:
[----:B------:R0:W5:Y:S01]  /*6170*/  LDG.E.64 R16, desc[UR36][R4.64] ;  /* 0x0000002404107981 */ /* 0x000162000c1e1b00 */
[----:B------:R-:W-:Y:S05]  /*6180*/  BRA `(.L_x_3330) ;  /* 0x0000000800b47947 */ /* 0x000fea0003800000 */
.L_x_3325:
        /* <DEDUP_REMOVED lines=13> */
.L_x_3339:
[----:B------:R0:W5:Y:S01]  /*6260*/  LDG.E.64 R16, desc[UR36][R4.64] ;  /* 0x0000002404107981 */ /* 0x000162000c1e1b00 */
[----:B------:R-:W-:Y:S05]  /*6270*/  BRA `(.L_x_3330) ;  /* 0x0000000800787947 */ /* 0x000fea0003800000 */
.L_x_3338:
        /* <DEDUP_REMOVED lines=28> */
.L_x_3341:
        /* <DEDUP_REMOVED lines=15> */
.L_x_3340:
[----:B------:R-:W3:Y:S02]  /*6530*/  LDG.E.U16 R0, desc[UR36][R4.64] ;  /* 0x0000002404007981 */ /* 0x000ee4000c1e1500 */
[----:B---3--:R-:W-:-:S04]  /*6540*/  IMAD.U32 R0, R0, 0x10000, RZ ;  /* 0x0001000000007824 */ /* 0x008fc800078e00ff */
[----:B------:R-:W-:-:S04]  /*6550*/  FMUL.FTZ R0, R0, 1 ;  /* 0x3f80000000007820 */ /* 0x000fc80000410000 */
[----:B------:R0:W3:Y:S01]  /*6560*/  F2F.F64.F32 R16, R0 ;  /* 0x0000000000107310 */ /* 0x0000e20000201800 */
[----:B------:R-:W-:Y:S05]  /*6570*/  BRA `(.L_x_3330) ;  /* 0x0000000400b87947 */ /* 0x000fea0003800000 */
.L_x_3337:
        /* <DEDUP_REMOVED lines=11> */
.L_x_3344:
        /* <DEDUP_REMOVED lines=21> */
.L_x_3348:
[----:B------:R-:W-:Y:S05]  /*6780*/  BSYNC B1 ;  /* 0x0000000000017941 */ /* 0x000fea0003800000 */
.L_x_3347:
[----:B------:R-:W-:Y:S01]  /*6790*/  LEA R5, R0, 0x3b800000, 0x17 ;  /* 0x3b80000000057811 */ /* 0x000fe200078eb8ff */
[----:B------:R-:W-:-:S05]  /*67a0*/  IMAD.SHL.U32 R0, R3, 0x100000, RZ ;  /* 0x0010000003007824 */ /* 0x000fca00078e00ff */
[----:B------:R-:W-:-:S07]  /*67b0*/  LOP3.LUT R0, R5, R0, R6, 0xfe, !PT ;  /* 0x0000000005007212 */ /* 0x000fce00078efe06 */
.L_x_3346:
[----:B------:R-:W-:Y:S05]  /*67c0*/  BSYNC B0 ;  /* 0x0000000000007941 */ /* 0x000fea0003800000 */
.L_x_3345:
[----:B------:R-:W-:-:S04]  /*67d0*/  FMUL.FTZ R0, R0, 1 ;  /* 0x3f80000000007820 */ /* 0x000fc80000410000 */
[----:B------:R0:W3:Y:S01]  /*67e0*/  F2F.F64.F32 R16, R0 ;  /* 0x0000000000107310 */ /* 0x0000e20000201800 */
[----:B------:R-:W-:Y:S05]  /*67f0*/  BRA `(.L_x_3330) ;  /* 0x0000000400187947 */ /* 0x000fea0003800000 */
.L_x_3343:
        /* <DEDUP_REMOVED lines=21> */
.L_x_3352:
[----:B------:R-:W-:Y:S05]  /*6950*/  BSYNC B1 ;  /* 0x0000000000017941 */ /* 0x000fea0003800000 */
.L_x_3351:
[----:B------:R-:W-:Y:S01]  /*6960*/  LEA R5, R0, 0x37800000, 0x17 ;  /* 0x3780000000057811 */ /* 0x000fe200078eb8ff */
[----:B------:R-:W-:-:S05]  /*6970*/  IMAD.SHL.U32 R0, R3, 0x200000, RZ ;  /* 0x0020000003007824 */ /* 0x000fca00078e00ff */
[----:B------:R-:W-:-:S07]  /*6980*/  LOP3.LUT R0, R5, R0, R6, 0xfe, !PT ;  /* 0x0000000005007212 */ /* 0x000fce00078efe06 */
.L_x_3350:
[----:B------:R-:W-:Y:S05]  /*6990*/  BSYNC B0 ;  /* 0x0000000000007941 */ /* 0x000fea0003800000 */
.L_x_3349:
[----:B------:R-:W-:-:S04]  /*69a0*/  FMUL.FTZ R0, R0, 1 ;  /* 0x3f80000000007820 */ /* 0x000fc80000410000 */
[----:B------:R0:W3:Y:S01]  /*69b0*/  F2F.F64.F32 R16, R0 ;  /* 0x0000000000107310 */ /* 0x0000e20000201800 */
[----:B------:R-:W-:Y:S05]  /*69c0*/  BRA `(.L_x_3330) ;  /* 0x0000000000a47947 */ /* 0x000fea0003800000 */
.L_x_3342:
        /* <DEDUP_REMOVED lines=14> */
.L_x_3356:
[----:B------:R-:W-:Y:S05]  /*6ab0*/  BSYNC B0 ;  /* 0x0000000000007941 */ /* 0x000fea0003800000 */
.L_x_3355:
[----:B------:R-:W-:-:S04]  /*6ac0*/  FMUL.FTZ R0, R0, 1 ;  /* 0x3f80000000007820 */ /* 0x000fc80000410000 */
[----:B------:R0:W3:Y:S01]  /*6ad0*/  F2F.F64.F32 R16, R0 ;  /* 0x0000000000107310 */ /* 0x0000e20000201800 */
[----:B------:R-:W-:Y:S05]  /*6ae0*/  BRA `(.L_x_3330) ;  /* 0x00000000005c7947 */ /* 0x000fea0003800000 */
.L_x_3329:
        /* <DEDUP_REMOVED lines=16> */
.L_x_3357:
[----:B------:R-:W-:Y:S01]  /*6bf0*/  CS2R R16, SRZ ;  /* 0x0000000000107805 */ /* 0x000fe2000001ff00 */
[----:B------:R-:W-:Y:S06]  /*6c00*/  BRA `(.L_x_3330) ;  /* 0x0000000000147947 */ /* 0x000fec0003800000 */
.L_x_3354:
[----:B------:R-:W3:Y:S02]  /*6c10*/  LDG.E.64 R16, desc[UR36][R4.64] ;  /* 0x0000002404107981 */ /* 0x000ee4000c1e1b00 */
[----:B---3--:R-:W0:Y:S01]  /*6c20*/  I2F.F64.U64 R16, R16 ;  /* 0x0000001000107312 */ /* 0x008e220000301800 */
[----:B------:R-:W-:Y:S05]  /*6c30*/  BRA `(.L_x_3330) ;  /* 0x0000000000087947 */ /* 0x000fea0003800000 */
.L_x_3353:
[----:B------:R-:W3:Y:S02]  /*6c40*/  LDG.E R4, desc[UR36][R4.64] ;  /* 0x0000002404047981 */ /* 0x000ee4000c1e1900 */
[----:B---3--:R0:W3:Y:S02]  /*6c50*/  I2F.F64.U32 R16, R4 ;  /* 0x0000000400107312 */ /* 0x0080e40000201800 */
.L_x_3330:
        /* <DEDUP_REMOVED lines=20> */
.L_x_3361:
[----:B------:R-:W2:Y:S02]  /*6da0*/  LDG.E.U8 R4, desc[UR36][R4.64] ;  /* 0x0000002404047981 */ /* 0x000ea4000c1e1100 */
[----:B--2---:R0:W1:Y:S01]  /*6db0*/  I2F.F64.U16 R22, R4 ;  /* 0x0000000400167312 */ /* 0x0040620000101800 */
[----:B------:R-:W-:Y:S05]  /*6dc0*/  BRA `(.L_x_3324) ;  /* 0x0000000c006c7947 */ /* 0x000fea0003800000 */
.L_x_3360:
        /* <DEDUP_REMOVED lines=9> */
.L_x_3364:
[----:B------:R-:W2:Y:S02]  /*6e60*/  LDG.E R4, desc[UR36][R4.64] ;  /* 0x0000002404047981 */ /* 0x000ea4000c1e1900 */
[----:B--2---:R0:W1:Y:S01]  /*6e70*/  I2F.F64 R22, R4 ;  /* 0x0000000400167312 */ /* 0x0040620000201c00 */
[----:B------:R-:W-:Y:S05]  /*6e80*/  BRA `(.L_x_3324) ;  /* 0x0000000c003c7947 */ /* 0x000fea0003800000 */
.L_x_3363:
[----:B------:R-:W2:Y:S02]  /*6e90*/  LDG.E.U16 R4, desc[UR36][R4.64] ;  /* 0x0000002404047981 */ /* 0x000ea4000c1e1500 */
[----:B--2---:R0:W1:Y:S01]  /*6ea0*/  I2F.F64.S16 R22, R4 ;  /* 0x0000000400167312 */ /* 0x0040620000101c00 */
[----:B------:R-:W-:Y:S05]  /*6eb0*/  BRA `(.L_x_3324) ;  /* 0x0000000c00307947 */ /* 0x000fea0003800000 */
.L_x_3359:
        /* <DEDUP_REMOVED lines=10> */
.L_x_3366:
[----:B------:R-:W2:Y:S02]  /*6f60*/  LDG.E.U16 R0, desc[UR36][R4.64] ;  /* 0x0000002404007981 */ /* 0x000ea4000c1e1500 */
[----:B--2---:R-:W-:-:S05]  /*6f70*/  HADD2.F32 R0, -RZ, R0.H0_H0 ;  /* 0x20000000ff007230 */ /* 0x004fca0000004100 */
[----:B------:R-:W-:-:S04]  /*6f80*/  FMUL.FTZ R0, R0, 1 ;  /* 0x3f80000000007820 */ /* 0x000fc80000410000 */
[----:B------:R0:W1:Y:S01]  /*6f90*/  F2F.F64.F32 R22, R0 ;  /* 0x0000000000167310 */ /* 0x0000620000201800 */
[----:B------:R-:W-:Y:S05]  /*6fa0*/  BRA `(.L_x_3324) ;  /* 0x0000000800f47947 */ /* 0x000fea0003800000 */
.L_x_3365:
        /* <DEDUP_REMOVED lines=10> */
.L_x_3368:
[----:B------:R-:W2:Y:S02]  /*7050*/  LDG.E.U16 R4, desc[UR36][R4.64] ;  /* 0x0000002404047981 */ /* 0x000ea4000c1e1500 */
[----:B--2---:R-:W-:-:S05]  /*7060*/  HADD2.F32 R0, -RZ, R4.H0_H0 ;  /* 0x20000004ff007230 */ /* 0x004fca0000004100 */
[----:B------:R-:W-:-:S04]  /*7070*/  FMUL.FTZ R0, R0, 1 ;  /* 0x3f80000000007820 */ /* 0x000fc80000410000 */
[----:B------:R0:W1:Y:S01]  /*7080*/  F2F.F64.F32 R22, R0 ;  /* 0x0000000000167310 */ /* 0x0000620000201800 */
[----:B------:R-:W-:Y:S05]  /*7090*/  BRA `(.L_x_3324) ;  /* 0x0000000800b87947 */ /* 0x000fea0003800000 */
.L_x_3367:
[----:B------:R0:W5:Y:S01]  /*70a0*/  LDG.E.64 R22, desc[UR36][R4.64] ;  /* 0x0000002404167981 */ /* 0x000162000c1e1b00 */
[----:B------:R-:W-:Y:S05]  /*70b0*/  BRA `(.L_x_3324) ;  /* 0x0000000800b07947 */ /* 0x000fea0003800000 */
.L_x_3358:
        /* <DEDUP_REMOVED lines=13> */
.L_x_3371:
[----:B------:R0:W5:Y:S01]  /*7190*/  LDG.E.64 R22, desc[UR36][R4.64] ;  /* 0x0000002404167981 */ /* 0x000162000c1e1b00 */
[----:B------:R-:W-:Y:S05]  /*71a0*/  BRA `(.L_x_3324) ;  /* 0x0000000800747947 */ /* 0x000fea0003800000 */
.L_x_3370:
        /* <DEDUP_REMOVED lines=28> */
.L_x_3373:
        /* <DEDUP_REMOVED lines=15> */
.L_x_3372:
[----:B------:R-:W2:Y:S02]  /*7460*/  LDG.E.U16 R0, desc[UR36][R4.64] ;  /* 0x0000002404007981 */ /* 0x000ea4000c1e1500 */
[----:B--2---:R-:W-:-:S04]  /*7470*/  IMAD.U32 R0, R0, 0x10000, RZ ;  /* 0x0001000000007824 */ /* 0x004fc800078e00ff */
[----:B------:R-:W-:-:S04]  /*7480*/  FMUL.FTZ R0, R0, 1 ;  /* 0x3f80000000007820 */ /* 0x000fc80000410000 */
[----:B------:R0:W1:Y:S01]  /*7490*/  F2F.F64.F32 R22, R0 ;  /* 0x0000000000167310 */ /* 0x0000620000201800 */
[----:B------:R-:W-:Y:S05]  /*74a0*/  BRA `(.L_x_3324) ;  /* 0x0000000400b47947 */ /* 0x000fea0003800000 */
.L_x_3369:
        /* <DEDUP_REMOVED lines=11> */
.L_x_3376:
        /* <DEDUP_REMOVED lines=21> */
.L_x_3380:
[----:B------:R-:W-:Y:S05]  /*76b0*/  BSYNC B1 ;  /* 0x0000000000017941 */ /* 0x000fea0003800000 */
.L_x_3379:
[----:B------:R-:W-:Y:S01]  /*76c0*/  LEA R5, R0, 0x3b800000, 0x17 ;  /* 0x3b80000000057811 */ /* 0x000fe200078eb8ff */
[----:B------:R-:W-:-:S05]  /*76d0*/  IMAD.SHL.U32 R0, R3, 0x100000, RZ ;  /* 0x0010000003007824 */ /* 0x000fca00078e00ff */
[----:B------:R-:W-:-:S07]  /*76e0*/  LOP3.LUT R0, R5, R0, R6, 0xfe, !PT ;  /* 0x0000000005007212 */ /* 0x000fce00078efe06 */
.L_x_3378:
[----:B------:R-:W-:Y:S05]  /*76f0*/  BSYNC B0 ;  /* 0x0000000000007941 */ /* 0x000fea0003800000 */
.L_x_3377:
[----:B------:R-:W-:-:S04]  /*7700*/  FMUL.FTZ R0, R0, 1 ;  /* 0x3f80000000007820 */ /* 0x000fc80000410000 */
[----:B------:R0:W1:Y:S01]  /*7710*/  F2F.F64.F32 R22, R0 ;  /* 0x0000000000167310 */ /* 0x0000620000201800 */
[----:B------:R-:W-:Y:S05]  /*7720*/  BRA `(.L_x_3324) ;  /* 0x0000000400147947 */ /* 0x000fea0003800000 */
.L_x_3375:
        /* <DEDUP_REMOVED lines=21> */
.L_x_3384:
[----:B------:R-:W-:Y:S05]  /*7880*/  BSYNC B1 ;  /* 0x0000000000017941 */ /* 0x000fea0003800000 */
.L_x_3383:
[----:B------:R-:W-:Y:S01]  /*7890*/  LEA R5, R0, 0x37800000, 0x17 ;  /* 0x3780000000057811 */ /* 0x000fe200078eb8ff */
[----:B------:R-:W-:-:S05]  /*78a0*/  IMAD.SHL.U32 R0, R3, 0x200000, RZ ;  /* 0x0020000003007824 */ /* 0x000fca00078e00ff */
[----:B------:R-:W-:-:S07]  /*78b0*/  LOP3.LUT R0, R5, R0, R6, 0xfe, !PT ;  /* 0x0000000005007212 */ /* 0x000fce00078efe06 */
.L_x_3382:
[----:B------:R-:W-:Y:S05]  /*78c0*/  BSYNC B0 ;  /* 0x0000000000007941 */ /* 0x000fea0003800000 */
.L_x_3381:
[----:B------:R-:W-:-:S04]  /*78d0*/  FMUL.FTZ R0, R0, 1 ;  /* 0x3f80000000007820 */ /* 0x000fc80000410000 */
[----:B------:R0:W1:Y:S01]  /*78e0*/  F2F.F64.F32 R22, R0 ;  /* 0x0000000000167310 */ /* 0x0000620000201800 */
[----:B------:R-:W-:Y:S05]  /*78f0*/  BRA `(.L_x_3324) ;  /* 0x0000000000a07947 */ /* 0x000fea0003800000 */
.L_x_3374:
        /* <DEDUP_REMOVED lines=14> */
.L_x_3388:
[----:B------:R-:W-:Y:S05]  /*79e0*/  BSYNC B0 ;  /* 0x0000000000007941 */ /* 0x000fea0003800000 */
.L_x_3387:
[----:B------:R-:W-:-:S04]  /*79f0*/  FMUL.FTZ R0, R0, 1 ;  /* 0x3f80000000007820 */ /* 0x000fc80000410000 */
[----:B------:R0:W1:Y:S01]  /*7a00*/  F2F.F64.F32 R22, R0 ;  /* 0x0000000000167310 */ /* 0x0000620000201800 */
[----:B------:R-:W-:Y:S05]  /*7a10*/  BRA `(.L_x_3324) ;  /* 0x0000000000587947 */ /* 0x000fea0003800000 */
.L_x_3362:
        /* <DEDUP_REMOVED lines=16> */
.L_x_3389:
[----:B------:R-:W-:Y:S05]  /*7b20*/  BRA `(.L_x_3324) ;  /* 0x0000000000147947 */ /* 0x000fea0003800000 */
.L_x_3386:
[----:B------:R-:W2:Y:S02]  /*7b30*/  LDG.E.64 R22, desc[UR36][R4.64] ;  /* 0x0000002404167981 */ /* 0x000ea4000c1e1b00 */
[----:B--2---:R-:W0:Y:S01]  /*7b40*/  I2F.F64.U64 R22, R22 ;  /* 0x0000001600167312 */ /* 0x004e220000301800 */
[----:B------:R-:W-:Y:S05]  /*7b50*/  BRA `(.L_x_3324) ;  /* 0x0000000000087947 */ /* 0x000fea0003800000 */
.L_x_3385:
[----:B------:R-:W2:Y:S02]  /*7b60*/  LDG.E R4, desc[UR36][R4.64] ;  /* 0x0000002404047981 */ /* 0x000ea4000c1e1900 */
[----:B--2---:R0:W1:Y:S02]  /*7b70*/  I2F.F64.U32 R22, R4 ;  /* 0x0000000400167312 */ /* 0x0040640000201800 */
.L_x_3324:
[----:B------:R-:W-:Y:S05]  /*7b80*/  BSYNC B6 ;  /* 0x0000000000067941 */ /* 0x000fea0003800000 */
.L_x_3323:
[----:B------:R-:W2:Y:S01]  /*7b90*/  S2R R3, SR_TID.X ;  /* 0x0000000000037919 */ /* 0x000ea20000002100 */
[----:B------:R-:W-:Y:S01]  /*7ba0*/  BSSY B0, `(.L_x_3390) ;  /* 0x000005c000007945 */ /* 0x000fe20003800000 */
[----:B--2---:R-:W-:-:S13]  /*7bb0*/  ISETP.GE.AND P0, PT, R3, R2, PT ;  /* 0x000000020300720c */ /* 0x004fda0003f06270 */
[----:B------:R-:W-:Y:S05]  /*7bc0*/  @P0 BRA `(.L_x_3391) ;  /* 0x0000000400640947 */ /* 0x000fea0003800000 */
[----:B------:R-:W-:Y:S01]  /*7bd0*/  ULDC.64 UR4, c[0x0][0x218] ;  /* 0x0000860000047ab9 */ /* 0x000fe20000000a00 */
[----:B0--3--:R-:W-:Y:S01]  /*7be0*/  IMAD.MOV.U32 R4, RZ, RZ, 0x652b82fe ;  /* 0x652b82feff047424 */ /* 0x009fe200078e00ff */
[----:B-1---5:R-:W-:Y:S01]  /*7bf0*/  DMUL R36, R36, UR4 ;  /* 0x0000000424247c28 */ /* 0x022fe20008000000 */
        /* <DEDUP_REMOVED lines=58> */
.L_x_3393:
[----:B------:R-:W-:Y:S05]  /*7fa0*/  BSYNC B1 ;  /* 0x0000000000017941 */ /* 0x000fea0003800000 */
.L_x_3392:
[----:B------:R-:W-:Y:S02]  /*7fb0*/  ULDC.64 UR4, c[0x0][0x220] ;  /* 0x0000880000047ab9 */ /* 0x000fe40000000a00 */
[----:B------:R-:W-:-:S14]  /*7fc0*/  DSETP.GT.AND P0, PT, R36, UR4, PT ;  /* 0x0000000424007e2a */ /* 0x000fdc000bf04000 */
[----:B------:R-:W-:Y:S05]  /*7fd0*/  @P0 BRA `(.L_x_3391) ;  /* 0x0000000000600947 */ /* 0x000fea0003800000 */
[----:B------:R-:W-:Y:S01]  /*7fe0*/  DADD R4, R6, 1 ;  /* 0x3ff0000006047429 */ /* 0x000fe20000000000 */
[----:B------:R-:W-:Y:S01]  /*7ff0*/  IMAD.MOV.U32 R8, RZ, RZ, 0x1 ;  /* 0x00000001ff087424 */ /* 0x000fe200078e00ff */
[----:B----4-:R-:W-:Y:S01]  /*8000*/  DMUL R12, R28, R6 ;  /* 0x000000061c0c7228 */ /* 0x010fe20000000000 */
        /* <DEDUP_REMOVED lines=17> */
[----:B------:R-:W-:Y:S05]  /*8120*/  CALL.REL.NOINC `($__internal_1_$__cuda_sm20_div_rn_f64_full) ;  /* 0x0000005800a07944 */ /* 0x000fea0003c00000 */
[----:B------:R-:W-:Y:S02]  /*8130*/  IMAD.MOV.U32 R28, RZ, RZ, R12 ;  /* 0x000000ffff1c7224 */ /* 0x000fe400078e000c */
[----:B------:R-:W-:-:S07]  /*8140*/  IMAD.MOV.U32 R29, RZ, RZ, R13 ;  /* 0x000000ffff1d7224 */ /* 0x000fce00078e000d */
.L_x_3394:
[----:B------:R-:W-:Y:S05]  /*8150*/  BSYNC B1 ;  /* 0x0000000000017941 */ /* 0x000fea0003800000 */
.L_x_3391:
[----:B------:R-:W-:Y:S05]  /*8160*/  BSYNC B0 ;  /* 0x0000000000007941 */ /* 0x000fea0003800000 */
.L_x_3390:
[----:B------:R-:W2:Y:S01]  /*8170*/  S2R R3, SR_TID.X ;  /* 0x0000000000037919 */ /* 0x000ea20000002100 */
[----:B------:R-:W-:Y:S01]  /*8180*/  BSSY B0, `(.L_x_3395) ;  /* 0x000005d000007945 */ /* 0x000fe20003800000 */
[----:B--2---:R-:W-:-:S05]  /*8190*/  VIADD R35, R3, 0x80 ;  /* 0x0000008003237836 */ /* 0x004fca0000000000 */
[----:B------:R-:W-:-:S13]  /*81a0*/  ISETP.GE.AND P0, PT, R35, R2, PT ;  /* 0x000000022300720c */ /* 0x000fda0003f06270 */
[----:B------:R-:W-:Y:S05]  /*81b0*/  @P0 BRA `(.L_x_3396) ;  /* 0x0000000400640947 */ /* 0x000fea0003800000 */
[----:B------:R-:W-:Y:S01]  /*81c0*/  ULDC.64 UR4, c[0x0][0x218] ;  /* 0x0000860000047ab9 */ /* 0x000fe20000000a00 */
[----:B0--3--:R-:W-:Y:S01]  /*81d0*/  IMAD.MOV.U32 R4, RZ, RZ, 0x652b82fe ;  /* 0x652b82feff047424 */ /* 0x009fe200078e00ff */
[----:B-----5:R-:W-:Y:S01]  /*81e0*/  DMUL R26, R26, UR4 ;  /* 0x000000041a1a7c28 */ /* 0x020fe20008000000 */
        /* <DEDUP_REMOVED lines=58> */
.L_x_3398:
[----:B------:R-:W-:Y:S05]  /*8590*/  BSYNC B1 ;  /* 0x0000000000017941 */ /* 0x000fea0003800000 */
.L_x_3397:
[----:B------:R-:W-:Y:S02]  /*85a0*/  ULDC.64 UR4, c[0x0][0x220] ;  /* 0x0000880000047ab9 */ /* 0x000fe40000000a00 */
[----:B------:R-:W-:-:S14]  /*85b0*/  DSETP.GT.AND P0, PT, R26, UR4, PT ;  /* 0x000000041a007e2a */ /* 0x000fdc000bf04000 */
[----:B------:R-:W-:Y:S05]  /*85c0*/  @P0 BRA `(.L_x_3396) ;  /* 0x0000000000600947 */ /* 0x000fea0003800000 */
[----:B------:R-:W-:Y:S01]  /*85d0*/  DADD R4, R6, 1 ;  /* 0x3ff0000006047429 */ /* 0x000fe20000000000 */
[----:B------:R-:W-:Y:S01]  /*85e0*/  IMAD.MOV.U32 R8, RZ, RZ, 0x1 ;  /* 0x00000001ff087424 */ /* 0x000fe200078e00ff */
[----:B------:R-:W-:Y:S01]  /*85f0*/  DMUL R12, R32, R6 ;  /* 0x00000006200c7228 */ /* 0x000fe20000000000 */
        /* <DEDUP_REMOVED lines=17> */
[----:B-1--4-:R-:W-:Y:S05]  /*8710*/  CALL.REL.NOINC `($__internal_1_$__cuda_sm20_div_rn_f64_full) ;  /* 0x0000005400247944 */ /* 0x012fea0003c00000 */
[----:B------:R-:W-:Y:S02]  /*8720*/  IMAD.MOV.U32 R32, RZ, RZ, R12 ;  /* 0x000000ffff207224 */ /* 0x000fe400078e000c */
[----:B------:R-:W-:-:S07]  /*8730*/  IMAD.MOV.U32 R33, RZ, RZ, R13 ;  /* 0x000000ffff217224 */ /* 0x000fce00078e000d */
.L_x_3399:
[----:B------:R-:W-:Y:S05]  /*8740*/  BSYNC B1 ;  /* 0x0000000000017941 */ /* 0x000fea0003800000 */
.L_x_3396:
[----:B------:R-:W-:Y:S05]  /*8750*/  BSYNC B0 ;  /* 0x0000000000007941 */ /* 0x000fea0003800000 */
.L_x_3395:
[----:B0-----:R-:W-:Y:S01]  /*8760*/  VIADD R5, R3, 0x100 ;  /* 0x0000010003057836 */ /* 0x001fe20000000000 */
[----:B------:R-:W-:Y:S04]  /*8770*/  BSSY B0, `(.L_x_3400) ;  /* 0x000005c000007945 */ /* 0x000fe80003800000 */
[----:B------:R-:W-:-:S13]  /*8780*/  ISETP.GE.AND P0, PT, R5, R2, PT ;  /* 0x000000020500720c */ /* 0x000fda0003f06270 */
[----:B------:R-:W-:Y:S05]  /*8790*/  @P0 BRA `(.L_x_3401) ;  /* 0x0000000400640947 */ /* 0x000fea0003800000 */
[----:B------:R-:W-:Y:S01]  /*87a0*/  ULDC.64 UR4, c[0x0][0x218] ;  /* 0x0000860000047ab9 */ /* 0x000fe20000000a00 */
[----:B---3--:R-:W-:Y:S01]  /*87b0*/  IMAD.MOV.U32 R4, RZ, RZ, 0x652b82fe ;  /* 0x652b82feff047424 */ /* 0x008fe200078e00ff */
        /* <DEDUP_REMOVED lines=59> */
.L_x_3403:
[----:B------:R-:W-:Y:S05]  /*8b70*/  BSYNC B1 ;  /* 0x0000000000017941 */ /* 0x000fea0003800000 */
.L_x_3402:
        /* <DEDUP_REMOVED lines=26> */
.L_x_3404:
[----:B------:R-:W-:Y:S05]  /*8d20*/  BSYNC B1 ;  /* 0x0000000000017941 */ /* 0x000fea0003800000 */
.L_x_3401:
[----:B------:R-:W-:Y:S05]  /*8d30*/  BSYNC B0 ;  /* 0x0000000000007941 */ /* 0x000fea0003800000 */
.L_x_3400:
[----:B------:R-:W-:Y:S01]  /*8d40*/  VIADD R3, R3, 0x180 ;  /* 0x0000018003037836 */ /* 0x000fe20000000000 */
[----:B------:R-:W-:Y:S04]  /*8d50*/  BSSY B0, `(.L_x_3405) ;  /* 0x000005d000007945 */ /* 0x000fe80003800000 */
[----:B------:R-:W-:-:S13]  /*8d60*/  ISETP.GE.AND P0, PT, R3, R2, PT ;  /* 0x000000020300720c */ /* 0x000fda0003f06270 */
[----:B------:R-:W-:Y:S05]  /*8d70*/  @P0 BRA `(.L_x_3406) ;  /* 0x0000000400680947 */ /* 0x000fea0003800000 */
[----:B------:R-:W-:Y:S01]  /*8d80*/  ULDC.64 UR4, c[0x0][0x218] ;  /* 0x0000860000047ab9 */ /* 0x000fe20000000a00 */
[----:B------:R-:W-:Y:S01]  /*8d90*/  IMAD.MOV.U32 R2, RZ, RZ, 0x652b82fe ;  /* 0x652b82feff027424 */ /* 0x000fe200078e00ff */
[----:B-1---5:R-:W-:Y:S01]  /*8da0*/  DMUL R22, R22, UR4 ;  /* 0x0000000416167c28 */ /* 0x022fe20008000000 */
[----:B------:R-:W-:Y:S01]  /*8db0*/  IMAD.MOV.U32 R3, RZ, RZ, 0x3ff71547 ;  /* 0x3ff71547ff037424 */ /* 0x000fe200078e00ff */
[----:B------:R-:W-:Y:S01]  /*8dc0*/  UMOV UR4, 0xfefa39ef ;  /* 0xfefa39ef00047882 */ /* 0x000fe20000000000 */
[----:B------:R-:W-:Y:S01]  /*8dd0*/  UMOV UR5, 0x3fe62e42 ;  /* 0x3fe62e4200057882 */ /* 0x000fe20000000000 */
[----:B------:R-:W-:Y:S04]  /*8de0*/  BSSY B1, `(.L_x_3407) ;  /* 0x0000037000017945 */ /* 0x000fe80003800000 */
[----:B------:R-:W-:-:S02]  /*8df0*/  DFMA R2, R22, R2, 6.75539944105574400000e+15 ;  /* 0x433800001602742b */ /* 0x000fc40000000002 */
[----:B------:R-:W-:-:S06]  /*8e00*/  FSETP.GEU.FTZ.AND P0, PT, |R23|, 4.1917929649353027344, PT ;  /* 0x4086232b1700780b */ /* 0x000fcc0003f1e200 */
[----:B---3--:R-:W-:-:S08]  /*8e10*/  DADD R4, R2, -6.75539944105574400000e+15 ;  /* 0xc338000002047429 */ /* 0x008fd00000000000 */
        /* <DEDUP_REMOVED lines=51> */
.L_x_3408:
[----:B------:R-:W-:Y:S05]  /*9150*/  BSYNC B1 ;  /* 0x0000000000017941 */ /* 0x000fea0003800000 */
.L_x_3407:
        /* <DEDUP_REMOVED lines=23> */
[----:B------:R-:W-:-:S07]  /*92d0*/  IMAD.MOV.U32 R7, RZ, RZ, R3 ;  /* 0x000000ffff077224 */ /* 0x000fce00078e0003 */
[----:B----4-:R-:W-:Y:S05]  /*92e0*/  CALL.REL.NOINC `($__internal_1_$__cuda_sm20_div_rn_f64_full) ;  /* 0x0000004800307944 */ /* 0x010fea0003c00000 */
[----:B------:R-:W-:Y:S02]  /*92f0*/  IMAD.MOV.U32 R16, RZ, RZ, R12 ;  /* 0x000000ffff107224 */ /* 0x000fe400078e000c */
[----:B------:R-:W-:-:S07]  /*9300*/  IMAD.MOV.U32 R17, RZ, RZ, R13 ;  /* 0x000000ffff117224 */ /* 0x000fce00078e000d */
.L_x_3409:
[----:B------:R-:W-:Y:S05]  /*9310*/  BSYNC B1 ;  /* 0x0000000000017941 */ /* 0x000fea0003800000 */
.L_x_3406:
[----:B------:R-:W-:Y:S05]  /*9320*/  BSYNC B0 ;  /* 0x0000000000007941 */ /* 0x000fea0003800000 */
.L_x_3405:
[----:B------:R-:W0:Y:S01]  /*9330*/  S2R R0, SR_CTAID.X ;  /* 0x0000000000007919 */ /* 0x000e220000002500 */
[----:B------:R-:W0:Y:S01]  /*9340*/  LDC R3, c[0x0][0x210] ;  /* 0x00008400ff037b82 */ /* 0x000e220000000800 */
[----:B------:R-:W-:Y:S01]  /*9350*/  BSSY B6, `(.L_x_3410) ;  /* 0x0000133000067945 */ /* 0x000fe20003800000 */
[----:B-1---5:R-:W1:Y:S06]  /*9360*/  S2R R23, SR_TID.X ;  /* 0x0000000000177919 */ /* 0x022e6c0000002100 */
[----:B---3--:R-:W2:Y:S01]  /*9370*/  LDC.U8 R19, c[0x0][0x258] ;  /* 0x00009600ff137b82 */ /* 0x008ea20000000000 */
[----:B0-----:R-:W-:-:S05]  /*9380*/  IMAD R18, R0, -0x200, R3 ;  /* 0xfffffe0000127824 */ /* 0x001fca00078e0203 */
[----:B-1----:R-:W-:-:S13]  /*9390*/  ISETP.GE.AND P0, PT, R23, R18, PT ;  /* 0x000000121700720c */ /* 0x002fda0003f06270 */
[----:B--2---:R-:W-:Y:S05]  /*93a0*/  @P0 BRA `(.L_x_3411) ;  /* 0x0000001000b40947 */ /* 0x004fea0003800000 */
[----:B------:R-:W0:Y:S01]  /*93b0*/  LDC.64 R2, c[0x0][0x230] ;  /* 0x00008c00ff027b82 */ /* 0x000e220000000a00 */
        /* <DEDUP_REMOVED lines=17> */
[----:B----4-:R-:W0:Y:S01]  /*94d0*/  F2I.F64.TRUNC R29, R28 ;  /* 0x0000001c001d7311 */ /* 0x010e22000030d100 */
[----:B------:R-:W-:Y:S01]  /*94e0*/  IMAD.MOV.U32 R23, RZ, RZ, R35 ;  /* 0x000000ffff177224 */ /* 0x000fe200078e0023 */
[----:B0-----:R0:W-:Y:S01]  /*94f0*/  STG.E.U8 desc[UR36][R2.64], R29 ;  /* 0x0000001d02007986 */ /* 0x0011e2000c101124 */
[----:B------:R-:W-:Y:S05]  /*9500*/  BRA `(.L_x_3411) ;  /* 0x00000010005c7947 */ /* 0x000fea0003800000 */
.L_x_3415:
[----:B----4-:R-:W0:Y:S01]  /*9510*/  F2I.S64.F64.TRUNC R28, R28 ;  /* 0x0000001c001c7311 */ /* 0x010e22000030d900 */
[----:B------:R-:W-:Y:S02]  /*9520*/  IMAD.MOV.U32 R23, RZ, RZ, R35 ;  /* 0x000000ffff177224 */ /* 0x000fe400078e0023 */
[----:B0-----:R-:W-:-:S05]  /*9530*/  IMAD.MOV.U32 R5, RZ, RZ, R28 ;  /* 0x000000ffff057224 */ /* 0x001fca00078e001c */
[----:B------:R0:W-:Y:S01]  /*9540*/  STG.E.U8 desc[UR36][R2.64], R5 ;  /* 0x0000000502007986 */ /* 0x0001e2000c101124 */
[----:B------:R-:W-:Y:S05]  /*9550*/  BRA `(.L_x_3411) ;  /* 0x0000001000487947 */ /* 0x000fea0003800000 */
.L_x_3414:
[----:B------:R-:W-:-:S13]  /*9560*/  ISETP.NE.AND P0, PT, R0, 0x2, PT ;  /* 0x000000020000780c */ /* 0x000fda0003f05270 */
[----:B------:R-:W-:Y:S05]  /*9570*/  @!P0 BRA `(.L_x_3417) ;  /* 0x0000000000308947 */ /* 0x000fea0003800000 */
[----:B------:R-:W-:-:S13]  /*9580*/  ISETP.NE.AND P0, PT, R0, 0x3, PT ;  /* 0x000000030000780c */ /* 0x000fda0003f05270 */
[----:B------:R-:W-:Y:S05]  /*9590*/  @!P0 BRA `(.L_x_3418) ;  /* 0x0000000000188947 */ /* 0x000fea0003800000 */
[----:B------:R-:W-:-:S13]  /*95a0*/  ISETP.NE.AND P0, PT, R0, 0x4, PT ;  /* 0x000000040000780c */ /* 0x000fda0003f05270 */
[----:B------:R-:W-:Y:S05]  /*95b0*/  @P0 BRA `(.L_x_3416) ;  /* 0x0000000c00cc0947 */ /* 0x000fea0003800000 */
[----:B----4-:R-:W0:Y:S01]  /*95c0*/  F2I.S64.F64.TRUNC R28, R28 ;  /* 0x0000001c001c7311 */ /* 0x010e22000030d900 */
[----:B------:R-:W-:Y:S01]  /*95d0*/  IMAD.MOV.U32 R23, RZ, RZ, R35 ;  /* 0x000000ffff177224 */ /* 0x000fe200078e0023 */
[----:B0-----:R0:W-:Y:S01]  /*95e0*/  STG.E.64 desc[UR36][R2.64], R28 ;  /* 0x0000001c02007986 */ /* 0x0011e2000c101b24 */
[----:B------:R-:W-:Y:S05]  /*95f0*/  BRA `(.L_x_3411) ;  /* 0x0000001000207947 */ /* 0x000fea0003800000 */
.L_x_3418:
[----:B----4-:R-:W0:Y:S01]  /*9600*/  F2I.F64.TRUNC R29, R28 ;  /* 0x0000001c001d7311 */ /* 0x010e22000030d100 */
[----:B------:R-:W-:Y:S01]  /*9610*/  IMAD.MOV.U32 R23, RZ, RZ, R35 ;  /* 0x000000ffff177224 */ /* 0x000fe200078e0023 */
[----:B0-----:R0:W-:Y:S01]  /*9620*/  STG.E desc[UR36][R2.64], R29 ;  /* 0x0000001d02007986 */ /* 0x0011e2000c101924 */
[----:B------:R-:W-:Y:S05]  /*9630*/  BRA `(.L_x_3411) ;  /* 0x0000001000107947 */ /* 0x000fea0003800000 */
.L_x_3417:
[----:B----4-:R-:W0:Y:S01]  /*9640*/  F2I.F64.TRUNC R29, R28 ;  /* 0x0000001c001d7311 */ /* 0x010e22000030d100 */
[----:B------:R-:W-:Y:S01]  /*9650*/  IMAD.MOV.U32 R23, RZ, RZ, R35 ;  /* 0x000000ffff177224 */ /* 0x000fe200078e0023 */
[----:B0-----:R0:W-:Y:S01]  /*9660*/  STG.E.U16 desc[UR36][R2.64], R29 ;  /* 0x0000001d02007986 */ /* 0x0011e2000c101524 */
[----:B------:R-:W-:Y:S05]  /*9670*/  BRA `(.L_x_3411) ;  /* 0x0000001000007947 */ /* 0x000fea0003800000 */
.L_x_3413:
        /* <DEDUP_REMOVED lines=8> */
[----:B----4-:R-:W0:Y:S01]  /*9700*/  F2F.F32.F64 R5, R28 ;  /* 0x0000001c00057310 */ /* 0x010e220000301000 */
[----:B------:R-:W-:Y:S01]  /*9710*/  DSETP.GEU.AND P0, PT, |R28|, UR4, PT ;  /* 0x000000041c007e2a */ /* 0x000fe2000bf0e200 */
[----:B------:R-:W-:-:S13]  /*9720*/  IMAD.MOV.U32 R23, RZ, RZ, R35 ;  /* 0x000000ffff177224 */ /* 0x000fda00078e0023 */
[----:B0-----:R-:W-:-:S05]  /*9730*/  @!P0 FMUL R5, R5, 1.175494350822287508e-38 ;  /* 0x0080000005058820 */ /* 0x001fca0000400000 */
[----:B------:R0:W-:Y:S01]  /*9740*/  STG.E desc[UR36][R2.64], R5 ;  /* 0x0000000502007986 */ /* 0x0001e2000c101924 */
[----:B------:R-:W-:Y:S05]  /*9750*/  BRA `(.L_x_3411) ;  /* 0x0000000c00c87947 */ /* 0x000fea0003800000 */
.L_x_3420:
[----:B------:R-:W-:Y:S01]  /*9760*/  UMOV UR4, 0xf0000000 ;  /* 0xf000000000047882 */ /* 0x000fe20000000000 */
[----:B------:R-:W-:Y:S01]  /*9770*/  UMOV UR5, 0x380fffff ;  /* 0x380fffff00057882 */ /* 0x000fe20000000000 */
[----:B----4-:R-:W0:Y:S01]  /*9780*/  F2F.F32.F64 R0, R28 ;  /* 0x0000001c00007310 */ /* 0x010e220000301000 */
[----:B------:R-:W-:Y:S01]  /*9790*/  DSETP.GEU.AND P0, PT, |R28|, UR4, PT ;  /* 0x000000041c007e2a */ /* 0x000fe2000bf0e200 */
[----:B------:R-:W-:-:S13]  /*97a0*/  IMAD.MOV.U32 R23, RZ, RZ, R35 ;  /* 0x000000ffff177224 */ /* 0x000fda00078e0023 */
[----:B0-----:R-:W-:-:S05]  /*97b0*/  @!P0 FMUL R0, R0, 1.175494350822287508e-38 ;  /* 0x0080000000008820 */ /* 0x001fca0000400000 */
[----:B------:R-:W-:-:S05]  /*97c0*/  F2FP.F16.F32.PACK_AB R0, RZ, R0 ;  /* 0x00000000ff00723e */ /* 0x000fca00000000ff */
[----:B------:R0:W-:Y:S01]  /*97d0*/  STG.E.U16 desc[UR36][R2.64], R0 ;  /* 0x0000000002007986 */ /* 0x0001e2000c101524 */
[----:B------:R-:W-:Y:S05]  /*97e0*/  BRA `(.L_x_3411) ;  /* 0x0000000c00a47947 */ /* 0x000fea0003800000 */
.L_x_3419:
        /* <DEDUP_REMOVED lines=10> */
[----:B------:R-:W-:Y:S02]  /*9890*/  IMAD.MOV.U32 R5, RZ, RZ, RZ ;  /* 0x000000ffff057224 */ /* 0x000fe400078e00ff */
[----:B------:R-:W-:-:S11]  /*98a0*/  IMAD.MOV.U32 R23, RZ, RZ, R35 ;  /* 0x000000ffff177224 */ /* 0x000fd600078e0023 */
[----:B0-----:R-:W-:-:S05]  /*98b0*/  @!P0 FMUL R4, R4, 1.175494350822287508e-38 ;  /* 0x0080000004048820 */ /* 0x001fca0000400000 */
[----:B------:R0:W-:Y:S01]  /*98c0*/  STG.E.64 desc[UR36][R2.64], R4 ;  /* 0x0000000402007986 */ /* 0x0001e2000c101b24 */
[----:B------:R-:W-:Y:S05]  /*98d0*/  BRA `(.L_x_3411) ;  /* 0x0000000c00687947 */ /* 0x000fea0003800000 */
.L_x_3422:
[----:B------:R-:W-:Y:S01]  /*98e0*/  UMOV UR4, 0xf0000000 ;  /* 0xf000000000047882 */ /* 0x000fe20000000000 */
[----:B------:R-:W-:Y:S01]  /*98f0*/  UMOV UR5, 0x380fffff ;  /* 0x380fffff00057882 */ /* 0x000fe20000000000 */
[----:B----4-:R-:W0:Y:S01]  /*9900*/  F2F.F32.F64 R0, R28 ;  /* 0x0000001c00007310 */ /* 0x010e220000301000 */
[----:B------:R-:W-:Y:S01]  /*9910*/  DSETP.GEU.AND P0, PT, |R28|, UR4, PT ;  /* 0x000000041c007e2a */ /* 0x000fe2000bf0e200 */
[----:B------:R-:W-:-:S13]  /*9920*/  IMAD.MOV.U32 R23, RZ, RZ, R35 ;  /* 0x000000ffff177224 */ /* 0x000fda00078e0023 */
[----:B0-----:R-:W-:-:S05]  /*9930*/  @!P0 FMUL R0, R0, 1.175494350822287508e-38 ;  /* 0x0080000000008820 */ /* 0x001fca0000400000 */
[----:B------:R-:W-:-:S04]  /*9940*/  F2FP.F16.F32.PACK_AB R5, RZ, R0 ;  /* 0x00000000ff05723e */ /* 0x000fc800000000ff */
[----:B------:R-:W-:-:S05]  /*9950*/  PRMT R5, R5, 0x5410, RZ ;  /* 0x0000541005057816 */ /* 0x000fca00000000ff */
[----:B------:R0:W-:Y:S01]  /*9960*/  STG.E desc[UR36][R2.64], R5 ;  /* 0x0000000502007986 */ /* 0x0001e2000c101924 */
[----:B------:R-:W-:Y:S05]  /*9970*/  BRA `(.L_x_3411) ;  /* 0x0000000c00407947 */ /* 0x000fea0003800000 */
.L_x_3421:
[----:B----4-:R0:W-:Y:S01]  /*9980*/  STG.E.64 desc[UR36][R2.64], R28 ;  /* 0x0000001c02007986 */ /* 0x0101e2000c101b24 */
[----:B------:R-:W-:Y:S01]  /*9990*/  IMAD.MOV.U32 R23, RZ, RZ, R35 ;  /* 0x000000ffff177224 */ /* 0x000fe200078e0023 */
[----:B------:R-:W-:Y:S06]  /*99a0*/  BRA `(.L_x_3411) ;  /* 0x0000000c00347947 */ /* 0x000fec0003800000 */
.L_x_3412:
        /* <DEDUP_REMOVED lines=8> */
[----:B----4-:R-:W-:Y:S01]  /*9a30*/  DSETP.NEU.AND P0, PT, R28, RZ, PT ;  /* 0x000000ff1c00722a */ /* 0x010fe20003f0d000 */
[----:B------:R-:W-:-:S05]  /*9a40*/  IMAD.MOV.U32 R23, RZ, RZ, R35 ;  /* 0x000000ffff177224 */ /* 0x000fca00078e0023 */
[----:B------:R-:W-:-:S05]  /*9a50*/  SEL R5, RZ, 0x1, !P0 ;  /* 0x00000001ff057807 */ /* 0x000fca0004000000 */
[----:B------:R1:W-:Y:S01]  /*9a60*/  STG.E.U8 desc[UR36][R2.64], R5 ;  /* 0x0000000502007986 */ /* 0x0003e2000c101124 */
[----:B------:R-:W-:Y:S05]  /*9a70*/  BRA `(.L_x_3411) ;  /* 0x0000000c00007947 */ /* 0x000fea0003800000 */
.L_x_3425:
[----:B------:R-:W-:Y:S01]  /*9a80*/  CS2R R30, SRZ ;  /* 0x00000000001e7805 */ /* 0x000fe2000001ff00 */
[----:B------:R-:W-:-:S04]  /*9a90*/  IMAD.MOV.U32 R23, RZ, RZ, R35 ;  /* 0x000000ffff177224 */ /* 0x000fc800078e0023 */
[----:B----4-:R0:W-:Y:S01]  /*9aa0*/  STG.E.128 desc[UR36][R2.64], R28 ;  /* 0x0000001c02007986 */ /* 0x0101e2000c101d24 */
[----:B------:R-:W-:Y:S05]  /*9ab0*/  BRA `(.L_x_3411) ;  /* 0x0000000800f07947 */ /* 0x000fea0003800000 */
.L_x_3424:
        /* <DEDUP_REMOVED lines=25> */
.L_x_3429:
[----:B------:R-:W-:Y:S05]  /*9c50*/  BSYNC B0 ;  /* 0x0000000000007941 */ /* 0x000fea0003800000 */
.L_x_3428:
[----:B------:R-:W-:Y:S01]  /*9c60*/  LOP3.LUT R5, R0, R5, RZ, 0xfc, !PT ;  /* 0x0000000500057212 */ /* 0x000fe200078efcff */
[----:B------:R-:W-:-:S04]  /*9c70*/  IMAD.MOV.U32 R23, RZ, RZ, R35 ;  /* 0x000000ffff177224 */ /* 0x000fc800078e0023 */
[----:B------:R3:W-:Y:S01]  /*9c80*/  STG.E.U8 desc[UR36][R2.64], R5 ;  /* 0x0000000502007986 */ /* 0x0007e2000c101124 */
[----:B------:R-:W-:Y:S05]  /*9c90*/  BRA `(.L_x_3411) ;  /* 0x0000000800787947 */ /* 0x000fea0003800000 */
.L_x_3427:
[----:B------:R-:W-:Y:S01]  /*9ca0*/  UMOV UR4, 0xf0000000 ;  /* 0xf000000000047882 */ /* 0x000fe20000000000 */
[----:B------:R-:W-:Y:S01]  /*9cb0*/  UMOV UR5, 0x380fffff ;  /* 0x380fffff00057882 */ /* 0x000fe20000000000 */
[----:B----4-:R-:W0:Y:S01]  /*9cc0*/  F2F.F32.F64 R5, R28 ;  /* 0x0000001c00057310 */ /* 0x010e220000301000 */
        /* <DEDUP_REMOVED lines=14> */
.L_x_3431:
[----:B------:R-:W-:Y:S01]  /*9db0*/  IMAD.MOV.U32 R0, RZ, RZ, 0x7f ;  /* 0x0000007fff007424 */ /* 0x000fe200078e00ff */
[----:B------:R-:W-:-:S04]  /*9dc0*/  ISETP.GT.U32.AND P0, PT, R4, 0x7f800000, PT ;  /* 0x7f8000000400780c */ /* 0x000fc80003f04070 */
[----:B------:R-:W-:-:S09]  /*9dd0*/  SEL R0, R0, 0x7c, P0 ;  /* 0x0000007c00007807 */ /* 0x000fd20000000000 */
.L_x_3432:
[----:B------:R-:W-:Y:S05]  /*9de0*/  BSYNC B0 ;  /* 0x0000000000007941 */ /* 0x000fea0003800000 */
.L_x_3430:
[----:B------:R-:W-:Y:S01]  /*9df0*/  LOP3.LUT R4, R5, 0x80000000, RZ, 0xc0, !PT ;  /* 0x8000000005047812 */ /* 0x000fe200078ec0ff */
[----:B------:R-:W-:-:S03]  /*9e00*/  IMAD.MOV.U32 R23, RZ, RZ, R35 ;  /* 0x000000ffff177224 */ /* 0x000fc600078e0023 */
[----:B------:R-:W-:-:S04]  /*9e10*/  SHF.R.U32.HI R5, RZ, 0x18, R4 ;  /* 0x00000018ff057819 */ /* 0x000fc80000011604 */
[----:B------:R-:W-:-:S05]  /*9e20*/  LOP3.LUT R5, R0, R5, RZ, 0xfc, !PT ;  /* 0x0000000500057212 */ /* 0x000fca00078efcff */
[----:B------:R0:W-:Y:S01]  /*9e30*/  STG.E.U8 desc[UR36][R2.64], R5 ;  /* 0x0000000502007986 */ /* 0x0001e2000c101124 */
[----:B------:R-:W-:Y:S05]  /*9e40*/  BRA `(.L_x_3411) ;  /* 0x00000008000c7947 */ /* 0x000fea0003800000 */
.L_x_3426:
[----:B------:R-:W-:Y:S01]  /*9e50*/  UMOV UR4, 0xf0000000 ;  /* 0xf000000000047882 */ /* 0x000fe20000000000 */
[----:B------:R-:W-:Y:S01]  /*9e60*/  UMOV UR5, 0x380fffff ;  /* 0x380fffff00057882 */ /* 0x000fe20000000000 */
[----:B----4-:R-:W0:Y:S01]  /*9e70*/  F2F.F32.F64 R0, R28 ;  /* 0x0000001c00007310 */ /* 0x010e220000301000 */
[----:B------:R-:W-:Y:S01]  /*9e80*/  DSETP.GEU.AND P0, PT, |R28|, UR4, PT ;  /* 0x000000041c007e2a */ /* 0x000fe2000bf0e200 */
[----:B------:R-:W-:-:S13]  /*9e90*/  IMAD.MOV.U32 R23, RZ, RZ, R35 ;  /* 0x000000ffff177224 */ /* 0x000fda00078e0023 */
[----:B0-----:R-:W-:-:S05]  /*9ea0*/  @!P0 FMUL R0, R0, 1.175494350822287508e-38 ;  /* 0x0080000000008820 */ /* 0x001fca0000400000 */
[----:B------:R-:W-:-:S05]  /*9eb0*/  F2FP.BF16.F32.PACK_AB R0, RZ, R0 ;  /* 0x00000000ff00723e */ /* 0x000fca00000010ff */
[----:B------:R2:W-:Y:S01]  /*9ec0*/  STG.E.U16 desc[UR36][R2.64], R0 ;  /* 0x0000000002007986 */ /* 0x0005e2000c101524 */
[----:B------:R-:W-:Y:S05]  /*9ed0*/  BRA `(.L_x_3411) ;  /* 0x0000000400e87947 */ /* 0x000fea0003800000 */
.L_x_3423:
        /* <DEDUP_REMOVED lines=8> */
[----:B----4-:R-:W0:Y:S01]  /*9f60*/  F2I.U32.F64.TRUNC R29, R28 ;  /* 0x0000001c001d7311 */ /* 0x010e22000030d000 */
[----:B------:R-:W-:Y:S01]  /*9f70*/  IMAD.MOV.U32 R23, RZ, RZ, R35 ;  /* 0x000000ffff177224 */ /* 0x000fe200078e0023 */
[----:B0-----:R0:W-:Y:S01]  /*9f80*/  STG.E.U16 desc[UR36][R2.64], R29 ;  /* 0x0000001d02007986 */ /* 0x0011e2000c101524 */
[----:B------:R-:W-:Y:S05]  /*9f90*/  BRA `(.L_x_3411) ;  /* 0x0000000400b87947 */ /* 0x000fea0003800000 */
.L_x_3435:
[----:B------:R-:W-:Y:S01]  /*9fa0*/  UMOV UR4, 0xf0000000 ;  /* 0xf000000000047882 */ /* 0x000fe20000000000 */
[----:B------:R-:W-:Y:S01]  /*9fb0*/  UMOV UR5, 0x380fffff ;  /* 0x380fffff00057882 */ /* 0x000fe20000000000 */
[----:B----4-:R-:W0:Y:S01]  /*9fc0*/  F2F.F32.F64 R7, R28 ;  /* 0x0000001c00077310 */ /* 0x010e220000301000 */
        /* <DEDUP_REMOVED lines=18> */
.L_x_3438:
[----:B------:R-:W-:-:S04]  /*a0f0*/  LOP3.LUT R0, R7, 0x80000000, RZ, 0xc0, !PT ;  /* 0x8000000007007812 */ /* 0x000fc800078ec0ff */
[----:B------:R-:W-:-:S04]  /*a100*/  SHF.R.U32.HI R5, RZ, 0x18, R0 ;  /* 0x00000018ff057819 */ /* 0x000fc80000011600 */
[----:B------:R-:W-:-:S04]  /*a110*/  LOP3.LUT R4, R4, R5, RZ, 0xfc, !PT ;  /* 0x0000000504047212 */ /* 0x000fc800078efcff */
[----:B------:R-:W-:-:S07]  /*a120*/  PRMT R0, R4, 0x7610, R0 ;  /* 0x0000761004007816 */ /* 0x000fce0000000000 */
.L_x_3437:
[----:B------:R-:W-:Y:S05]  /*a130*/  BSYNC B0 ;  /* 0x0000000000007941 */ /* 0x000fea0003800000 */
.L_x_3436:
[----:B------:R0:W-:Y:S01]  /*a140*/  STG.E.U8 desc[UR36][R2.64], R0 ;  /* 0x0000000002007986 */ /* 0x0001e2000c101124 */
[----:B------:R-:W-:Y:S01]  /*a150*/  IMAD.MOV.U32 R23, RZ, RZ, R35 ;  /* 0x000000ffff177224 */ /* 0x000fe200078e0023 */
[----:B------:R-:W-:Y:S06]  /*a160*/  BRA `(.L_x_3411) ;  /* 0x0000000400447947 */ /* 0x000fec0003800000 */
.L_x_3434:
        /* <DEDUP_REMOVED lines=21> */
.L_x_3441:
[----:B------:R-:W-:-:S04]  /*a2c0*/  LOP3.LUT R0, R7, 0x80000000, RZ, 0xc0, !PT ;  /* 0x8000000007007812 */ /* 0x000fc800078ec0ff */
[----:B------:R-:W-:-:S04]  /*a2d0*/  SHF.R.U32.HI R5, RZ, 0x18, R0 ;  /* 0x00000018ff057819 */ /* 0x000fc80000011600 */
[----:B------:R-:W-:-:S04]  /*a2e0*/  LOP3.LUT R4, R4, R5, RZ, 0xfc, !PT ;  /* 0x0000000504047212 */ /* 0x000fc800078efcff */
[----:B------:R-:W-:-:S07]  /*a2f0*/  PRMT R0, R4, 0x7610, R0 ;  /* 0x0000761004007816 */ /* 0x000fce0000000000 */
.L_x_3440:
[----:B------:R-:W-:Y:S05]  /*a300*/  BSYNC B0 ;  /* 0x0000000000007941 */ /* 0x000fea0003800000 */
.L_x_3439:
[----:B------:R0:W-:Y:S01]  /*a310*/  STG.E.U8 desc[UR36][R2.64], R0 ;  /* 0x0000000002007986 */ /* 0x0001e2000c101124 */
[----:B------:R-:W-:Y:S01]  /*a320*/  IMAD.MOV.U32 R23, RZ, RZ, R35 ;  /* 0x000000ffff177224 */ /* 0x000fe200078e0023 */
[----:B------:R-:W-:Y:S06]  /*a330*/  BRA `(.L_x_3411) ;  /* 0x0000000000d07947 */ /* 0x000fec0003800000 */
.L_x_3433:
        /* <DEDUP_REMOVED lines=27> */
.L_x_3416:
        /* <DEDUP_REMOVED lines=15> */
[----:B0---4-:R-:W-:Y:S05]  /*a5e0*/  CALL.ABS.NOINC R2 ;  /* 0x0000000002007343 */ /* 0x011fea0003c00000 */
.L_x_3444:
[----:B------:R-:W-:Y:S01]  /*a5f0*/  IMAD.MOV.U32 R23, RZ, RZ, R35 ;  /* 0x000000ffff177224 */ /* 0x000fe200078e0023 */
[----:B------:R-:W-:Y:S06]  /*a600*/  BRA `(.L_x_3411) ;  /* 0x00000000001c7947 */ /* 0x000fec0003800000 */
.L_x_3443:
[----:B----4-:R-:W0:Y:S01]  /*a610*/  F2I.U64.F64.TRUNC R28, R28 ;  /* 0x0000001c001c7311 */ /* 0x010e22000030d800 */
[----:B------:R-:W-:Y:S01]  /*a620*/  IMAD.MOV.U32 R23, RZ, RZ, R35 ;  /* 0x000000ffff177224 */ /* 0x000fe200078e0023 */
[----:B0-----:R0:W-:Y:S01]  /*a630*/  STG.E.64 desc[UR36][R2.64], R28 ;  /* 0x0000001c02007986 */ /* 0x0011e2000c101b24 */
[----:B------:R-:W-:Y:S05]  /*a640*/  BRA `(.L_x_3411) ;  /* 0x00000000000c7947 */ /* 0x000fea0003800000 */
.L_x_3442:
[----:B----4-:R-:W0:Y:S01]  /*a650*/  F2I.U32.F64.TRUNC R29, R28 ;  /* 0x0000001c001d7311 */ /* 0x010e22000030d000 */
[----:B------:R-:W-:Y:S01]  /*a660*/  IMAD.MOV.U32 R23, RZ, RZ, R35 ;  /* 0x000000ffff177224 */ /* 0x000fe200078e0023 */
[----:B0-----:R0:W-:Y:S06]  /*a670*/  STG.E desc[UR36][R2.64], R29 ;  /* 0x0000001d02007986 */ /* 0x0011ec000c101924 */
.L_x_3411:
[----:B------:R-:W-:Y:S05]  /*a680*/  BSYNC B6 ;  /* 0x0000000000067941 */ /* 0x000fea0003800000 */
.L_x_3410:
[----:B------:R-:W-:Y:S01]  /*a690*/  ISETP.GE.AND P0, PT, R23, R18, PT ;  /* 0x000000121700720c */ /* 0x000fe20003f06270 */
[----:B------:R-:W-:-:S12]  /*a6a0*/  BSSY B6, `(.L_x_3445) ;  /* 0x0000236000067945 */ /* 0x000fd80003800000 */
[----:B------:R-:W-:Y:S05]  /*a6b0*/  @P0 BRA `(.L_x_3446) ;  /* 0x0000002000d00947 */ /* 0x000fea0003800000 */
[----:B0-2---:R-:W0:Y:S01]  /*a6c0*/  S2R R0, SR_CTAID.X ;  /* 0x0000000000007919 */ /* 0x005e220000002500 */
[----:B-1-3--:R-:W1:Y:S01]  /*a6d0*/  LDC.64 R2, c[0x0][0x230] ;  /* 0x00008c00ff027b82 */ /* 0x00ae620000000a00 */
[----:B------:R-:W-:Y:S01]  /*a6e0*/  PRMT R4, R19, 0x9910, RZ ;  /* 0x0000991013047816 */ /* 0x000fe200000000ff */
[----:B------:R-:W-:Y:S01]  /*a6f0*/  ULDC UR4, c[0x0][0x25c] ;  /* 0x0000970000047ab9 */ /* 0x000fe20000000800 */
[----:B0-----:R-:W-:-:S04]  /*a700*/  IMAD R0, R0, 0x200, R23 ;  /* 0x0000020000007824 */ /* 0x001fc800078e0217 */
[----:B------:R-:W-:Y:S02]  /*a710*/  IMAD R5, R0, UR4, RZ ;  /* 0x0000000400057c24 */ /* 0x000fe4000f8e02ff */
[----:B------:R-:W-:-:S03]  /*a720*/  IMAD.MOV.U32 R0, RZ, RZ, R4 ;  /* 0x000000ffff007224 */ /* 0x000fc600078e0004 */
[----:B-1----:R-:W-:Y:S02]  /*a730*/  IADD3 R2, P0, R5, R2, RZ ;  /* 0x0000000205027210 */ /* 0x002fe40007f1e0ff */
[----:B------:R-:W-:-:S03]  /*a740*/  ISETP.GT.AND P1, PT, R0, 0x9, PT ;  /* 0x000000090000780c */ /* 0x000fc60003f24270 */
[----:B------:R-:W-:-:S10]  /*a750*/  IMAD.X R3, RZ, RZ, R3, P0 ;  /* 0x000000ffff037224 */ /* 0x000fd400000e0603 */
        /* <DEDUP_REMOVED lines=9> */
[----:B------:R-:W0:Y:S02]  /*a7f0*/  F2I.F64.TRUNC R33, R32 ;  /* 0x0000002000217311 */ /* 0x000e24000030d100 */
[----:B0-----:R0:W-:Y:S01]  /*a800*/  STG.E.U8 desc[UR36][R2.64], R33 ;  /* 0x0000002102007986 */ /* 0x0011e2000c101124 */
[----:B------:R-:W-:Y:S05]  /*a810*/  BRA `(.L_x_3452) ;  /* 0x0000001000087947 */ /* 0x000fea0003800000 */
.L_x_3450:
[----:B------:R-:W0:Y:S02]  /*a820*/  F2I.S64.F64.TRUNC R32, R32 ;  /* 0x0000002000207311 */ /* 0x000e24000030d900 */
[----:B0-----:R-:W-:-:S05]  /*a830*/  IMAD.MOV.U32 R5, RZ, RZ, R32 ;  /* 0x000000ffff057224 */ /* 0x001fca00078e0020 */
[----:B------:R0:W-:Y:S01]  /*a840*/  STG.E.U8 desc[UR36][R2.64], R5 ;  /* 0x0000000502007986 */ /* 0x0001e2000c101124 */
[----:B------:R-:W-:Y:S05]  /*a850*/  BRA `(.L_x_3452) ;  /* 0x0000000c00f87947 */ /* 0x000fea0003800000 */
.L_x_3449:
[----:B------:R-:W-:-:S13]  /*a860*/  ISETP.NE.AND P0, PT, R0, 0x2, PT ;  /* 0x000000020000780c */ /* 0x000fda0003f05270 */
[----:B------:R-:W-:Y:S05]  /*a870*/  @!P0 BRA `(.L_x_3453) ;  /* 0x0000000000288947 */ /* 0x000fea0003800000 */
[----:B------:R-:W-:-:S13]  /*a880*/  ISETP.NE.AND P0, PT, R0, 0x3, PT ;  /* 0x000000030000780c */ /* 0x000fda0003f05270 */
[----:B------:R-:W-:Y:S05]  /*a890*/  @!P0 BRA `(.L_x_3454) ;  /* 0x0000000000148947 */ /* 0x000fea0003800000 */
[----:B------:R-:W-:-:S13]  /*a8a0*/  ISETP.NE.AND P0, PT, R0, 0x4, PT ;  /* 0x000000040000780c */ /* 0x000fda0003f05270 */
[----:B------:R-:W-:Y:S05]  /*a8b0*/  @P0 BRA `(.L_x_3451) ;  /* 0x0000000c00880947 */ /* 0x000fea0003800000 */
[----:B------:R-:W0:Y:S02]  /*a8c0*/  F2I.S64.F64.TRUNC R32, R32 ;  /* 0x0000002000207311 */ /* 0x000e24000030d900 */
[----:B0-----:R0:W-:Y:S01]  /*a8d0*/  STG.E.64 desc[UR36][R2.64], R32 ;  /* 0x0000002002007986 */ /* 0x0011e2000c101b24 */
[----:B------:R-:W-:Y:S05]  /*a8e0*/  BRA `(.L_x_3452) ;  /* 0x0000000c00d47947 */ /* 0x000fea0003800000 */
.L_x_3454:
[----:B------:R-:W0:Y:S02]  /*a8f0*/  F2I.F64.TRUNC R33, R32 ;  /* 0x0000002000217311 */ /* 0x000e24000030d100 */
[----:B0-----:R0:W-:Y:S01]  /*a900*/  STG.E desc[UR36][R2.64], R33 ;  /* 0x0000002102007986 */ /* 0x0011e2000c101924 */
[----:B------:R-:W-:Y:S05]  /*a910*/  BRA `(.L_x_3452) ;  /* 0x0000000c00c87947 */ /* 0x000fea0003800000 */
.L_x_3453:
[----:B------:R-:W0:Y:S02]  /*a920*/  F2I.F64.TRUNC R33, R32 ;  /* 0x0000002000217311 */ /* 0x000e24000030d100 */
[----:B0-----:R0:W-:Y:S01]  /*a930*/  STG.E.U16 desc[UR36][R2.64], R33 ;  /* 0x0000002102007986 */ /* 0x0011e2000c101524 */
[----:B------:R-:W-:Y:S05]  /*a940*/  BRA `(.L_x_3452) ;  /* 0x0000000c00bc7947 */ /* 0x000fea0003800000 */
.L_x_3448:
        /* <DEDUP_REMOVED lines=8> */
[----:B------:R-:W0:Y:S01]  /*a9d0*/  F2F.F32.F64 R5, R32 ;  /* 0x0000002000057310 */ /* 0x000e220000301000 */
[----:B------:R-:W-:-:S14]  /*a9e0*/  DSETP.GEU.AND P0, PT, |R32|, UR4, PT ;  /* 0x0000000420007e2a */ /* 0x000fdc000bf0e200 */
[----:B0-----:R-:W-:-:S05]  /*a9f0*/  @!P0 FMUL R5, R5, 1.175494350822287508e-38 ;  /* 0x0080000005058820 */ /* 0x001fca0000400000 */
[----:B------:R0:W-:Y:S01]  /*aa00*/  STG.E desc[UR36][R2.64], R5 ;  /* 0x0000000502007986 */ /* 0x0001e2000c101924 */
[----:B------:R-:W-:Y:S05]  /*aa10*/  BRA `(.L_x_3452) ;  /* 0x0000000c00887947 */ /* 0x000fea0003800000 */
.L_x_3456:
[----:B------:R-:W-:Y:S01]  /*aa20*/  UMOV UR4, 0xf0000000 ;  /* 0xf000000000047882 */ /* 0x000fe20000000000 */
[----:B------:R-:W-:Y:S01]  /*aa30*/  UMOV UR5, 0x380fffff ;  /* 0x380fffff00057882 */ /* 0x000fe20000000000 */
[----:B------:R-:W0:Y:S01]  /*aa40*/  F2F.F32.F64 R0, R32 ;  /* 0x0000002000007310 */ /* 0x000e220000301000 */
[----:B------:R-:W-:-:S14]  /*aa50*/  DSETP.GEU.AND P0, PT, |R32|, UR4, PT ;  /* 0x0000000420007e2a */ /* 0x000fdc000bf0e200 */
[----:B0-----:R-:W-:-:S05]  /*aa60*/  @!P0 FMUL R0, R0, 1.175494350822287508e-38 ;  /* 0x0080000000008820 */ /* 0x001fca0000400000 */
[----:B------:R-:W-:-:S05]  /*aa70*/  F2FP.F16.F32.PACK_AB R0, RZ, R0 ;  /* 0x00000000ff00723e */ /* 0x000fca00000000ff */
[----:B------:R0:W-:Y:S01]  /*aa80*/  STG.E.U16 desc[UR36][R2.64], R0 ;  /* 0x0000000002007986 */ /* 0x0001e2000c101524 */
[----:B------:R-:W-:Y:S05]  /*aa90*/  BRA `(.L_x_3452) ;  /* 0x0000000c00687947 */ /* 0x000fea0003800000 */
.L_x_3455:
        /* <DEDUP_REMOVED lines=8> */
[----:B------:R-:W0:Y:S01]  /*ab20*/  F2F.F32.F64 R4, R32 ;  /* 0x0000002000047310 */ /* 0x000e220000301000 */
[----:B------:R-:W-:Y:S01]  /*ab30*/  DSETP.GEU.AND P0, PT, |R32|, UR4, PT ;  /* 0x0000000420007e2a */ /* 0x000fe2000bf0e200 */
[----:B------:R-:W-:-:S13]  /*ab40*/  IMAD.MOV.U32 R5, RZ, RZ, RZ ;  /* 0x000000ffff057224 */ /* 0x000fda00078e00ff */
[----:B0-----:R-:W-:-:S05]  /*ab50*/  @!P0 FMUL R4, R4, 1.175494350822287508e-38 ;  /* 0x0080000004048820 */ /* 0x001fca0000400000 */
[----:B------:R0:W-:Y:S01]  /*ab60*/  STG.E.64 desc[UR36][R2.64], R4 ;  /* 0x0000000402007986 */ /* 0x0001e2000c101b24 */
[----:B------:R-:W-:Y:S05]  /*ab70*/  BRA `(.L_x_3452) ;  /* 0x0000000c00307947 */ /* 0x000fea0003800000 */
.L_x_3458:
[----:B------:R-:W-:Y:S01]  /*ab80*/  UMOV UR4, 0xf0000000 ;  /* 0xf000000000047882 */ /* 0x000fe20000000000 */
[----:B------:R-:W-:Y:S01]  /*ab90*/  UMOV UR5, 0x380fffff ;  /* 0x380fffff00057882 */ /* 0x000fe20000000000 */
[----:B------:R-:W0:Y:S01]  /*aba0*/  F2F.F32.F64 R0, R32 ;  /* 0x0000002000007310 */ /* 0x000e220000301000 */
[----:B------:R-:W-:-:S14]  /*abb0*/  DSETP.GEU.AND P0, PT, |R32|, UR4, PT ;  /* 0x0000000420007e2a */ /* 0x000fdc000bf0e200 */
[----:B0-----:R-:W-:-:S05]  /*abc0*/  @!P0 FMUL R0, R0, 1.175494350822287508e-38 ;  /* 0x0080000000008820 */ /* 0x001fca0000400000 */
[----:B------:R-:W-:-:S04]  /*abd0*/  F2FP.F16.F32.PACK_AB R5, RZ, R0 ;  /* 0x00000000ff05723e */ /* 0x000fc800000000ff */
[----:B------:R-:W-:-:S05]  /*abe0*/  PRMT R5, R5, 0x5410, RZ ;  /* 0x0000541005057816 */ /* 0x000fca00000000ff */
[----:B------:R0:W-:Y:S01]  /*abf0*/  STG.E desc[UR36][R2.64], R5 ;  /* 0x0000000502007986 */ /* 0x0001e2000c101924 */
[----:B------:R-:W-:Y:S05]  /*ac00*/  BRA `(.L_x_3452) ;  /* 0x0000000c000c7947 */ /* 0x000fea0003800000 */
.L_x_3457:
[----:B------:R0:W-:Y:S01]  /*ac10*/  STG.E.64 desc[UR36][R2.64], R32 ;  /* 0x0000002002007986 */ /* 0x0001e2000c101b24 */
[----:B------:R-:W-:Y:S05]  /*ac20*/  BRA `(.L_x_3452) ;  /* 0x0000000c00047947 */ /* 0x000fea0003800000 */
.L_x_3447:
        /* <DEDUP_REMOVED lines=8> */
[----:B------:R-:W-:-:S06]  /*acb0*/  DSETP.NEU.AND P0, PT, R32, RZ, PT ;  /* 0x000000ff2000722a */ /* 0x000fcc0003f0d000 */
[----:B------:R-:W-:-:S05]  /*acc0*/  SEL R5, RZ, 0x1, !P0 ;  /* 0x00000001ff057807 */ /* 0x000fca0004000000 */
[----:B------:R1:W-:Y:S01]  /*acd0*/  STG.E.U8 desc[UR36][R2.64], R5 ;  /* 0x0000000502007986 */ /* 0x0003e2000c101124 */
[----:B------:R-:W-:Y:S05]  /*ace0*/  BRA `(.L_x_3452) ;  /* 0x0000000800d47947 */ /* 0x000fea0003800000 */
.L_x_3461:
[----:B------:R-:W-:-:S05]  /*acf0*/  CS2R R34, SRZ ;  /* 0x0000000000227805 */ /* 0x000fca000001ff00 */
[----:B------:R0:W-:Y:S01]  /*ad00*/  STG.E.128 desc[UR36][R2.64], R32 ;  /* 0x0000002002007986 */ /* 0x0001e2000c101d24 */
[----:B------:R-:W-:Y:S05]  /*ad10*/  BRA `(.L_x_3452) ;  /* 0x0000000800c87947 */ /* 0x000fea0003800000 */
.L_x_3460:
        /* <DEDUP_REMOVED lines=25> */
.L_x_3465:
[----:B------:R-:W-:Y:S05]  /*aeb0*/  BSYNC B0 ;  /* 0x0000000000007941 */ /* 0x000fea0003800000 */
.L_x_3464:
[----:B------:R-:W-:-:S05]  /*aec0*/  LOP3.LUT R5, R0, R5, RZ, 0xfc, !PT ;  /* 0x0000000500057212 */ /* 0x000fca00078efcff */
[----:B------:R3:W-:Y:S01]  /*aed0*/  STG.E.U8 desc[UR36][R2.64], R5 ;  /* 0x0000000502007986 */ /* 0x0007e2000c101124 */
[----:B------:R-:W-:Y:S05]  /*aee0*/  BRA `(.L_x_3452) ;  /* 0x0000000800547947 */ /* 0x000fea0003800000 */
.L_x_3463:
[----:B------:R-:W-:Y:S01]  /*aef0*/  UMOV UR4, 0xf0000000 ;  /* 0xf000000000047882 */ /* 0x000fe20000000000 */
[----:B------:R-:W-:Y:S01]  /*af00*/  UMOV UR5, 0x380fffff ;  /* 0x380fffff00057882 */ /* 0x000fe20000000000 */
[----:B------:R-:W0:Y:S01]  /*af10*/  F2F.F32.F64 R5, R32 ;  /* 0x0000002000057310 */ /* 0x000e220000301000 */
        /* <DEDUP_REMOVED lines=14> */
.L_x_3467:
[----:B------:R-:W-:Y:S01]  /*b000*/  IMAD.MOV.U32 R0, RZ, RZ, 0x7f ;  /* 0x0000007fff007424 */ /* 0x000fe200078e00ff */
[----:B------:R-:W-:-:S04]  /*b010*/  ISETP.GT.U32.AND P0, PT, R4, 0x7f800000, PT ;  /* 0x7f8000000400780c */ /* 0x000fc80003f04070 */
[----:B------:R-:W-:-:S09]  /*b020*/  SEL R0, R0, 0x7c, P0 ;  /* 0x0000007c00007807 */ /* 0x000fd20000000000 */
.L_x_3468:
[----:B------:R-:W-:Y:S05]  /*b030*/  BSYNC B0 ;  /* 0x0000000000007941 */ /* 0x000fea0003800000 */
.L_x_3466:
[----:B------:R-:W-:-:S04]  /*b040*/  LOP3.LUT R4, R5, 0x80000000, RZ, 0xc0, !PT ;  /* 0x8000000005047812 */ /* 0x000fc800078ec0ff */
[----:B------:R-:W-:-:S04]  /*b050*/  SHF.R.U32.HI R5, RZ, 0x18, R4 ;  /* 0x00000018ff057819 */ /* 0x000fc80000011604 */
[----:B------:R-:W-:-:S05]  /*b060*/  LOP3.LUT R5, R0, R5, RZ, 0xfc, !PT ;  /* 0x0000000500057212 */ /* 0x000fca00078efcff */
[----:B------:R0:W-:Y:S01]  /*b070*/  STG.E.U8 desc[UR36][R2.64], R5 ;  /* 0x0000000502007986 */ /* 0x0001e2000c101124 */
[----:B------:R-:W-:Y:S05]  /*b080*/  BRA `(.L_x_3452) ;  /* 0x0000000400ec7947 */ /* 0x000fea0003800000 */
.L_x_3462:
[----:B------:R-:W-:Y:S01]  /*b090*/  UMOV UR4, 0xf0000000 ;  /* 0xf000000000047882 */ /* 0x000fe20000000000 */
[----:B------:R-:W-:Y:S01]  /*b0a0*/  UMOV UR5, 0x380fffff ;  /* 0x380fffff00057882 */ /* 0x000fe20000000000 */
[----:B------:R-:W0:Y:S01]  /*b0b0*/  F2F.F32.F64 R0, R32 ;  /* 0x0000002000007310 */ /* 0x000e220000301000 */
[----:B------:R-:W-:-:S14]  /*b0c0*/  DSETP.GEU.AND P0, PT, |R32|, UR4, PT ;  /* 0x0000000420007e2a */ /* 0x000fdc000bf0e200 */
[----:B0-----:R-:W-:-:S05]  /*b0d0*/  @!P0 FMUL R0, R0, 1.175494350822287508e-38 ;  /* 0x0080000000008820 */ /* 0x001fca0000400000 */
[----:B------:R-:W-:-:S05]  /*b0e0*/  F2FP.BF16.F32.PACK_AB R0, RZ, R0 ;  /* 0x00000000ff00723e */ /* 0x000fca00000010ff */
[----:B------:R2:W-:Y:S01]  /*b0f0*/  STG.E.U16 desc[UR36][R2.64], R0 ;  /* 0x0000000002007986 */ /* 0x0005e2000c101524 */
[----:B------:R-:W-:Y:S05]  /*b100*/  BRA `(.L_x_3452) ;  /* 0x0000000400cc7947 */ /* 0x000fea0003800000 */
.L_x_3459:
        /* <DEDUP_REMOVED lines=8> */
[----:B------:R-:W0:Y:S02]  /*b190*/  F2I.U32.F64.TRUNC R33, R32 ;  /* 0x0000002000217311 */ /* 0x000e24000030d000 */
[----:B0-----:R0:W-:Y:S01]  /*b1a0*/  STG.E.U16 desc[UR36][R2.64], R33 ;  /* 0x0000002102007986 */ /* 0x0011e2000c101524 */
[----:B------:R-:W-:Y:S05]  /*b1b0*/  BRA `(.L_x_3452) ;  /* 0x0000000400a07947 */ /* 0x000fea0003800000 */
.L_x_3471:
[----:B------:R-:W-:Y:S01]  /*b1c0*/  UMOV UR4, 0xf0000000 ;  /* 0xf000000000047882 */ /* 0x000fe20000000000 */
[----:B------:R-:W-:Y:S01]  /*b1d0*/  UMOV UR5, 0x380fffff ;  /* 0x380fffff00057882 */ /* 0x000fe20000000000 */
[----:B------:R-:W0:Y:S01]  /*b1e0*/  F2F.F32.F64 R7, R32 ;  /* 0x0000002000077310 */ /* 0x000e220000301000 */
        /* <DEDUP_REMOVED lines=18> */
.L_x_3474:
[----:B------:R-:W-:-:S04]  /*b310*/  LOP3.LUT R0, R7, 0x80000000, RZ, 0xc0, !PT ;  /* 0x8000000007007812 */ /* 0x000fc800078ec0ff */
[----:B------:R-:W-:-:S04]  /*b320*/  SHF.R.U32.HI R5, RZ, 0x18, R0 ;  /* 0x00000018ff057819 */ /* 0x000fc80000011600 */
[----:B------:R-:W-:-:S04]  /*b330*/  LOP3.LUT R4, R4, R5, RZ, 0xfc, !PT ;  /* 0x0000000504047212 */ /* 0x000fc800078efcff */
[----:B------:R-:W-:-:S07]  /*b340*/  PRMT R0, R4, 0x7610, R0 ;  /* 0x0000761004007816 */ /* 0x000fce0000000000 */
.L_x_3473:
[----:B------:R-:W-:Y:S05]  /*b350*/  BSYNC B0 ;  /* 0x0000000000007941 */ /* 0x000fea0003800000 */
.L_x_3472:
[----:B------:R0:W-:Y:S01]  /*b360*/  STG.E.U8 desc[UR36][R2.64], R0 ;  /* 0x0000000002007986 */ /* 0x0001e2000c101124 */
[----:B------:R-:W-:Y:S05]  /*b370*/  BRA `(.L_x_3452) ;  /* 0x0000000400307947 */ /* 0x000fea0003800000 */
.L_x_3470:
        /* <DEDUP_REMOVED lines=21> */
.L_x_3477:
[----:B------:R-:W-:-:S04]  /*b4d0*/  LOP3.LUT R0, R7, 0x80000000, RZ, 0xc0, !PT ;  /* 0x8000000007007812 */ /* 0x000fc800078ec0ff */
[----:B------:R-:W-:-:S04]  /*b4e0*/  SHF.R.U32.HI R5, RZ, 0x18, R0 ;  /* 0x00000018ff057819 */ /* 0x000fc80000011600 */
[----:B------:R-:W-:-:S04]  /*b4f0*/  LOP3.LUT R4, R4, R5, RZ, 0xfc, !PT ;  /* 0x0000000504047212 */ /* 0x000fc800078efcff */
[----:B------:R-:W-:-:S07]  /*b500*/  PRMT R0, R4, 0x7610, R0 ;  /* 0x0000761004007816 */ /* 0x000fce0000000000 */
.L_x_3476:
[----:B------:R-:W-:Y:S05]  /*b510*/  BSYNC B0 ;  /* 0x0000000000007941 */ /* 0x000fea0003800000 */
.L_x_3475:
[----:B------:R0:W-:Y:S01]  /*b520*/  STG.E.U8 desc[UR36][R2.64], R0 ;  /* 0x0000000002007986 */ /* 0x0001e2000c101124 */
[----:B------:R-:W-:Y:S05]  /*b530*/  BRA `(.L_x_3452) ;  /* 0x0000000000c07947 */ /* 0x000fea0003800000 */
.L_x_3469:
        /* <DEDUP_REMOVED lines=26> */
.L_x_3451:
        /* <DEDUP_REMOVED lines=16> */
.L_x_3480:
[----:B------:R-:W-:Y:S05]  /*b7e0*/  BRA `(.L_x_3452) ;  /* 0x0000000000147947 */ /* 0x000fea0003800000 */
.L_x_3479:
[----:B------:R-:W0:Y:S02]  /*b7f0*/  F2I.U64.F64.TRUNC R32, R32 ;  /* 0x0000002000207311 */ /* 0x000e24000030d800 */
[----:B0-----:R0:W-:Y:S01]  /*b800*/  STG.E.64 desc[UR36][R2.64], R32 ;  /* 0x0000002002007986 */ /* 0x0011e2000c101b24 */
[----:B------:R-:W-:Y:S05]  /*b810*/  BRA `(.L_x_3452) ;  /* 0x0000000000087947 */ /* 0x000fea0003800000 */
.L_x_3478:
[----:B------:R-:W0:Y:S02]  /*b820*/  F2I.U32.F64.TRUNC R33, R32 ;  /* 0x0000002000217311 */ /* 0x000e24000030d000 */
[----:B0-----:R0:W-:Y:S02]  /*b830*/  STG.E desc[UR36][R2.64], R33 ;  /* 0x0000002102007986 */ /* 0x0011e4000c101924 */
.L_x_3452:
[----:B------:R-:W-:-:S05]  /*b840*/  VIADD R23, R23, 0x80 ;  /* 0x0000008017177836 */ /* 0x000fca0000000000 */
[----:B------:R-:W-:-:S13]  /*b850*/  ISETP.GE.AND P0, PT, R23, R18, PT ;  /* 0x000000121700720c */ /* 0x000fda0003f06270 */
        /* <DEDUP_REMOVED lines=23> */
.L_x_3484:
[----:B------:R-:W0:Y:S02]  /*b9d0*/  F2I.S64.F64.TRUNC R24, R24 ;  /* 0x0000001800187311 */ /* 0x000e24000030d900 */
[----:B0-----:R-:W-:-:S05]  /*b9e0*/  IMAD.MOV.U32 R5, RZ, RZ, R24 ;  /* 0x000000ffff057224 */ /* 0x001fca00078e0018 */
[----:B------:R0:W-:Y:S01]  /*b9f0*/  STG.E.U8 desc[UR36][R2.64], R5 ;  /* 0x0000000502007986 */ /* 0x0001e2000c101124 */
[----:B------:R-:W-:Y:S05]  /*ba00*/  BRA `(.L_x_3486) ;  /* 0x0000000c00f87947 */ /* 0x000fea0003800000 */
.L_x_3483:
        /* <DEDUP_REMOVED lines=9> */
.L_x_3488:
[----:B------:R-:W0:Y:S02]  /*baa0*/  F2I.F64.TRUNC R25, R24 ;  /* 0x0000001800197311 */ /* 0x000e24000030d100 */
[----:B0-----:R0:W-:Y:S01]  /*bab0*/  STG.E desc[UR36][R2.64], R25 ;  /* 0x0000001902007986 */ /* 0x0011e2000c101924 */
[----:B------:R-:W-:Y:S05]  /*bac0*/  BRA `(.L_x_3486) ;  /* 0x0000000c00c87947 */ /* 0x000fea0003800000 */
.L_x_3487:
[----:B------:R-:W0:Y:S02]  /*bad0*/  F2I.F64.TRUNC R25, R24 ;  /* 0x0000001800197311 */ /* 0x000e24000030d100 */
[----:B0-----:R0:W-:Y:S01]  /*bae0*/  STG.E.U16 desc[UR36][R2.64], R25 ;  /* 0x0000001902007986 */ /* 0x0011e2000c101524 */
[----:B------:R-:W-:Y:S05]  /*baf0*/  BRA `(.L_x_3486) ;  /* 0x0000000c00bc7947 */ /* 0x000fea0003800000 */
.L_x_3482:
        /* <DEDUP_REMOVED lines=13> */
.L_x_3490:
        /* <DEDUP_REMOVED lines=8> */
.L_x_3489:
        /* <DEDUP_REMOVED lines=14> */
.L_x_3492:
        /* <DEDUP_REMOVED lines=9> */
.L_x_3491:
[----:B------:R0:W-:Y:S01]  /*bdc0*/  STG.E.64 desc[UR36][R2.64], R24 ;  /* 0x0000001802007986 */ /* 0x0001e2000c101b24 */
[----:B------:R-:W-:Y:S05]  /*bdd0*/  BRA `(.L_x_3486) ;  /* 0x0000000c00047947 */ /* 0x000fea0003800000 */
.L_x_3481:
        /* <DEDUP_REMOVED lines=12> */
.L_x_3495:
[----:B------:R-:W-:-:S05]  /*bea0*/  CS2R R26, SRZ ;  /* 0x00000000001a7805 */ /* 0x000fca000001ff00 */
[----:B------:R1:W-:Y:S01]  /*beb0*/  STG.E.128 desc[UR36][R2.64], R24 ;  /* 0x0000001802007986 */ /* 0x0003e2000c101d24 */
[----:B------:R-:W-:Y:S05]  /*bec0*/  BRA `(.L_x_3486) ;  /* 0x0000000800c87947 */ /* 0x000fea0003800000 */
.L_x_3494:
        /* <DEDUP_REMOVED lines=25> */
.L_x_3499:
[----:B------:R-:W-:Y:S05]  /*c060*/  BSYNC B0 ;  /* 0x0000000000007941 */ /* 0x000fea0003800000 */
.L_x_3498:
[----:B------:R-:W-:-:S05]  /*c070*/  LOP3.LUT R5, R0, R5, RZ, 0xfc, !PT ;  /* 0x0000000500057212 */ /* 0x000fca00078efcff */
[----:B------:R2:W-:Y:S01]  /*c080*/  STG.E.U8 desc[UR36][R2.64], R5 ;  /* 0x0000000502007986 */ /* 0x0005e2000c101124 */
[----:B------:R-:W-:Y:S05]  /*c090*/  BRA `(.L_x_3486) ;  /* 0x0000000800547947 */ /* 0x000fea0003800000 */
.L_x_3497:
        /* <DEDUP_REMOVED lines=17> */
.L_x_3501:
[----:B------:R-:W-:Y:S01]  /*c1b0*/  IMAD.MOV.U32 R0, RZ, RZ, 0x7f ;  /* 0x0000007fff007424 */ /* 0x000fe200078e00ff */
[----:B------:R-:W-:-:S04]  /*c1c0*/  ISETP.GT.U32.AND P0, PT, R4, 0x7f800000, PT ;  /* 0x7f8000000400780c */ /* 0x000fc80003f04070 */
[----:B------:R-:W-:-:S09]  /*c1d0*/  SEL R0, R0, 0x7c, P0 ;  /* 0x0000007c00007807 */ /* 0x000fd20000000000 */
.L_x_3502:
[----:B------:R-:W-:Y:S05]  /*c1e0*/  BSYNC B0 ;  /* 0x0000000000007941 */ /* 0x000fea0003800000 */
.L_x_3500:
[----:B------:R-:W-:-:S04]  /*c1f0*/  LOP3.LUT R4, R5, 0x80000000, RZ, 0xc0, !PT ;  /* 0x8000000005047812 */ /* 0x000fc800078ec0ff */
[----:B------:R-:W-:-:S04]  /*c200*/  SHF.R.U32.HI R5, RZ, 0x18, R4 ;  /* 0x00000018ff057819 */ /* 0x000fc80000011604 */
[----:B------:R-:W-:-:S05]  /*c210*/  LOP3.LUT R5, R0, R5, RZ, 0xfc, !PT ;  /* 0x0000000500057212 */ /* 0x000fca00078efcff */
[----:B------:R3:W-:Y:S01]  /*c220*/  STG.E.U8 desc[UR36][R2.64], R5 ;  /* 0x0000000502007986 */ /* 0x0007e2000c101124 */
[----:B------:R-:W-:Y:S05]  /*c230*/  BRA `(.L_x_3486) ;  /* 0x0000000400ec7947 */ /* 0x000fea0003800000 */
.L_x_3496:
        /* <DEDUP_REMOVED lines=8> */
.L_x_3493:
        /* <DEDUP_REMOVED lines=11> */
.L_x_3505:
        /* <DEDUP_REMOVED lines=21> */
.L_x_3508:
[----:B------:R-:W-:-:S04]  /*c4c0*/  LOP3.LUT R0, R7, 0x80000000, RZ, 0xc0, !PT ;  /* 0x8000000007007812 */ /* 0x000fc800078ec0ff */
[----:B------:R-:W-:-:S04]  /*c4d0*/  SHF.R.U32.HI R5, RZ, 0x18, R0 ;  /* 0x00000018ff057819 */ /* 0x000fc80000011600 */
[----:B------:R-:W-:-:S04]  /*c4e0*/  LOP3.LUT R4, R4, R5, RZ, 0xfc, !PT ;  /* 0x0000000504047212 */ /* 0x000fc800078efcff */
[----:B------:R-:W-:-:S07]  /*c4f0*/  PRMT R0, R4, 0x7610, R0 ;  /* 0x0000761004007816 */ /* 0x000fce0000000000 */
.L_x_3507:
[----:B------:R-:W-:Y:S05]  /*c500*/  BSYNC B0 ;  /* 0x0000000000007941 */ /* 0x000fea0003800000 */
.L_x_3506:
[----:B------:R0:W-:Y:S01]  /*c510*/  STG.E.U8 desc[UR36][R2.64], R0 ;  /* 0x0000000002007986 */ /* 0x0001e2000c101124 */
[----:B------:R-:W-:Y:S05]  /*c520*/  BRA `(.L_x_3486) ;  /* 0x0000000400307947 */ /* 0x000fea0003800000 */
.L_x_3504:
        /* <DEDUP_REMOVED lines=21> */
.L_x_3511:
[----:B------:R-:W-:-:S04]  /*c680*/  LOP3.LUT R0, R7, 0x80000000, RZ, 0xc0, !PT ;  /* 0x8000000007007812 */ /* 0x000fc800078ec0ff */
[----:B------:R-:W-:-:S04]  /*c690*/  SHF.R.U32.HI R5, RZ, 0x18, R0 ;  /* 0x00000018ff057819 */ /* 0x000fc80000011600 */
[----:B------:R-:W-:-:S04]  /*c6a0*/  LOP3.LUT R4, R4, R5, RZ, 0xfc, !PT ;  /* 0x0000000504047212 */ /* 0x000fc800078efcff */
[----:B------:R-:W-:-:S07]  /*c6b0*/  PRMT R0, R4, 0x7610, R0 ;  /* 0x0000761004007816 */ /* 0x000fce0000000000 */
.L_x_3510:
[----:B------:R-:W-:Y:S05]  /*c6c0*/  BSYNC B0 ;  /* 0x0000000000007941 */ /* 0x000fea0003800000 */
.L_x_3509:
[----:B------:R0:W-:Y:S01]  /*c6d0*/  STG.E.U8 desc[UR36][R2.64], R0 ;  /* 0x0000000002007986 */ /* 0x0001e2000c101124 */
[----:B------:R-:W-:Y:S05]  /*c6e0*/  BRA `(.L_x_3486) ;  /* 0x0000000000c07947 */ /* 0x000fea0003800000 */
.L_x_3503:
        /* <DEDUP_REMOVED lines=26> */
.L_x_3485:
        /* <DEDUP_REMOVED lines=16> */
.L_x_3514:
[----:B------:R-:W-:Y:S05]  /*c990*/  BRA `(.L_x_3486) ;  /* 0x0000000000147947 */ /* 0x000fea0003800000 */
.L_x_3513:
[----:B------:R-:W0:Y:S02]  /*c9a0*/  F2I.U64.F64.TRUNC R24, R24 ;  /* 0x0000001800187311 */ /* 0x000e24000030d800 */
[----:B0-----:R0:W-:Y:S01]  /*c9b0*/  STG.E.64 desc[UR36][R2.64], R24 ;  /* 0x0000001802007986 */ /* 0x0011e2000c101b24 */
[----:B------:R-:W-:Y:S05]  /*c9c0*/  BRA `(.L_x_3486) ;  /* 0x0000000000087947 */ /* 0x000fea0003800000 */
.L_x_3512:
[----:B------:R-:W0:Y:S02]  /*c9d0*/  F2I.U32.F64.TRUNC R25, R24 ;  /* 0x0000001800197311 */ /* 0x000e24000030d000 */
[----:B0-----:R0:W-:Y:S02]  /*c9e0*/  STG.E desc[UR36][R2.64], R25 ;  /* 0x0000001902007986 */ /* 0x0011e4000c101924 */
.L_x_3486:
[----:B------:R-:W-:-:S07]  /*c9f0*/  VIADD R23, R23, 0x80 ;  /* 0x0000008017177836 */ /* 0x000fce0000000000 */
.L_x_3446:
[----:B------:R-:W-:Y:S05]  /*ca00*/  BSYNC B6 ;  /* 0x0000000000067941 */ /* 0x000fea0003800000 */
.L_x_3445:
[----:B------:R-:W-:-:S13]  /*ca10*/  ISETP.GE.AND P0, PT, R23, R18, PT ;  /* 0x000000121700720c */ /* 0x000fda0003f06270 */
[----:B------:R-:W-:Y:S05]  /*ca20*/  @P0 EXIT ;  /* 0x000000000000094d */ /* 0x000fea0003800000 */
[----:B0-2---:R-:W0:Y:S01]  /*ca30*/  S2R R0, SR_CTAID.X ;  /* 0x0000000000007919 */ /* 0x005e220000002500 */
[----:B-1-3--:R-:W1:Y:S01]  /*ca40*/  LDC.64 R2, c[0x0][0x230] ;  /* 0x00008c00ff027b82 */ /* 0x00ae620000000a00 */
[----:B------:R-:W-:Y:S01]  /*ca50*/  ULDC UR4, c[0x0][0x25c] ;  /* 0x0000970000047ab9 */ /* 0x000fe20000000800 */
[----:B0-----:R-:W-:Y:S01]  /*ca60*/  IMAD R23, R0, 0x200, R23 ;  /* 0x0000020000177824 */ /* 0x001fe200078e0217 */
[----:B------:R-:W-:-:S03]  /*ca70*/  PRMT R0, R19, 0x9910, RZ ;  /* 0x0000991013007816 */ /* 0x000fc600000000ff */
[----:B------:R-:W-:Y:S01]  /*ca80*/  IMAD R23, R23, UR4, RZ ;  /* 0x0000000417177c24 */ /* 0x000fe2000f8e02ff */
[----:B------:R-:W-:-:S04]  /*ca90*/  ISETP.GT.AND P1, PT, R0, 0x9, PT ;  /* 0x000000090000780c */ /* 0x000fc80003f24270 */
[----:B-1----:R-:W-:-:S05]  /*caa0*/  IADD3 R2, P0, R23, R2, RZ ;  /* 0x0000000217027210 */ /* 0x002fca0007f1e0ff */
        /* <DEDUP_REMOVED lines=11> */
[----:B0-----:R-:W-:Y:S01]  /*cb60*/  STG.E.U8 desc[UR36][R2.64], R17 ;  /* 0x0000001102007986 */ /* 0x001fe2000c101124 */
[----:B------:R-:W-:Y:S05]  /*cb70*/  EXIT ;  /* 0x000000000000794d */ /* 0x000fea0003800000 */
.L_x_3518:
[----:B------:R-:W0:Y:S02]  /*cb80*/  F2I.S64.F64.TRUNC R16, R16 ;  /* 0x0000001000107311 */ /* 0x000e24000030d900 */
[----:B0-----:R-:W-:-:S05]  /*cb90*/  IMAD.MOV.U32 R5, RZ, RZ, R16 ;  /* 0x000000ffff057224 */ /* 0x001fca00078e0010 */
[----:B------:R-:W-:Y:S01]  /*cba0*/  STG.E.U8 desc[UR36][R2.64], R5 ;  /* 0x0000000502007986 */ /* 0x000fe2000c101124 */
[----:B------:R-:W-:Y:S05]  /*cbb0*/  EXIT ;  /* 0x000000000000794d */ /* 0x000fea0003800000 */
.L_x_3517:
[----:B------:R-:W-:-:S13]  /*cbc0*/  ISETP.NE.AND P0, PT, R0, 0x2, PT ;  /* 0x000000020000780c */ /* 0x000fda0003f05270 */
[----:B------:R-:W-:Y:S05]  /*cbd0*/  @!P0 BRA `(.L_x_3520) ;  /* 0x0000000000288947 */ /* 0x000fea0003800000 */
[----:B------:R-:W-:-:S13]  /*cbe0*/  ISETP.NE.AND P0, PT, R0, 0x3, PT ;  /* 0x000000030000780c */ /* 0x000fda0003f05270 */
[----:B------:R-:W-:Y:S05]  /*cbf0*/  @!P0 BRA `(.L_x_3521) ;  /* 0x0000000000148947 */ /* 0x000fea0003800000 */
[----:B------:R-:W-:-:S13]  /*cc00*/  ISETP.NE.AND P0, PT, R0, 0x4, PT ;  /* 0x000000040000780c */ /* 0x000fda0003f05270 */
[----:B------:R-:W-:Y:S05]  /*cc10*/  @P0 BRA `(.L_x_3519) ;  /* 0x0000000c00880947 */ /* 0x000fea0003800000 */
[----:B------:R-:W0:Y:S02]  /*cc20*/  F2I.S64.F64.TRUNC R16, R16 ;  /* 0x0000001000107311 */ /* 0x000e24000030d900 */
[----:B0-----:R-:W-:Y:S01]  /*cc30*/  STG.E.64 desc[UR36][R2.64], R16 ;  /* 0x0000001002007986 */ /* 0x001fe2000c101b24 */
[----:B------:R-:W-:Y:S05]  /*cc40*/  EXIT ;  /* 0x000000000000794d */ /* 0x000fea0003800000 */
.L_x_3521:
[----:B------:R-:W0:Y:S02]  /*cc50*/  F2I.F64.TRUNC R17, R16 ;  /* 0x0000001000117311 */ /* 0x000e24000030d100 */
[----:B0-----:R-:W-:Y:S01]  /*cc60*/  STG.E desc[UR36][R2.64], R17 ;  /* 0x0000001102007986 */ /* 0x001fe2000c101924 */
[----:B------:R-:W-:Y:S05]  /*cc70*/  EXIT ;  /* 0x000000000000794d */ /* 0x000fea0003800000 */
.L_x_3520:
[----:B------:R-:W0:Y:S02]  /*cc80*/  F2I.F64.TRUNC R17, R16 ;  /* 0x0000001000117311 */ /* 0x000e24000030d100 */
[----:B0-----:R-:W-:Y:S01]  /*cc90*/  STG.E.U16 desc[UR36][R2.64], R17 ;  /* 0x0000001102007986 */ /* 0x001fe2000c101524 */
[----:B------:R-:W-:Y:S05]  /*cca0*/  EXIT ;  /* 0x000000000000794d */ /* 0x000fea0003800000 */
.L_x_3516:
        /* <DEDUP_REMOVED lines=11> */
[----:B------:R-:W-:Y:S01]  /*cd60*/  STG.E desc[UR36][R2.64], R5 ;  /* 0x0000000502007986 */ /* 0x000fe2000c101924 */
[----:B------:R-:W-:Y:S05]  /*cd70*/  EXIT ;  /* 0x000000000000794d */ /* 0x000fea0003800000 */
.L_x_3523:
[----:B------:R-:W-:Y:S01]  /*cd80*/  UMOV UR4, 0xf0000000 ;  /* 0xf000000000047882 */ /* 0x000fe20000000000 */
[----:B------:R-:W-:Y:S01]  /*cd90*/  UMOV UR5, 0x380fffff ;  /* 0x380fffff00057882 */ /* 0x000fe20000000000 */
[----:B------:R-:W0:Y:S01]  /*cda0*/  F2F.F32.F64 R0, R16 ;  /* 0x0000001000007310 */ /* 0x000e220000301000 */
[----:B------:R-:W-:-:S14]  /*cdb0*/  DSETP.GEU.AND P0, PT, |R16|, UR4, PT ;  /* 0x0000000410007e2a */ /* 0x000fdc000bf0e200 */
[----:B0-----:R-:W-:-:S05]  /*cdc0*/  @!P0 FMUL R0, R0, 1.175494350822287508e-38 ;  /* 0x0080000000008820 */ /* 0x001fca0000400000 */
[----:B------:R-:W-:-:S05]  /*cdd0*/  F2FP.F16.F32.PACK_AB R0, RZ, R0 ;  /* 0x00000000ff00723e */ /* 0x000fca00000000ff */
[----:B------:R-:W-:Y:S01]  /*cde0*/  STG.E.U16 desc[UR36][R2.64], R0 ;  /* 0x0000000002007986 */ /* 0x000fe2000c101524 */
[----:B------:R-:W-:Y:S05]  /*cdf0*/  EXIT ;  /* 0x000000000000794d */ /* 0x000fea0003800000 */
.L_x_3522:
        /* <DEDUP_REMOVED lines=12> */
[----:B------:R-:W-:Y:S01]  /*cec0*/  STG.E.64 desc[UR36][R2.64], R4 ;  /* 0x0000000402007986 */ /* 0x000fe2000c101b24 */
[----:B------:R-:W-:Y:S05]  /*ced0*/  EXIT ;  /* 0x000000000000794d */ /* 0x000fea0003800000 */
.L_x_3525:
[----:B------:R-:W-:Y:S01]  /*cee0*/  UMOV UR4, 0xf0000000 ;  /* 0xf000000000047882 */ /* 0x000fe20000000000 */
[----:B------:R-:W-:Y:S01]  /*cef0*/  UMOV UR5, 0x380fffff ;  /* 0x380fffff00057882 */ /* 0x000fe20000000000 */
[----:B------:R-:W0:Y:S01]  /*cf00*/  F2F.F32.F64 R0, R16 ;  /* 0x0000001000007310 */ /* 0x000e220000301000 */
[----:B------:R-:W-:-:S14]  /*cf10*/  DSETP.GEU.AND P0, PT, |R16|, UR4, PT ;  /* 0x0000000410007e2a */ /* 0x000fdc000bf0e200 */
[----:B0-----:R-:W-:-:S05]  /*cf20*/  @!P0 FMUL R0, R0, 1.175494350822287508e-38 ;  /* 0x0080000000008820 */ /* 0x001fca0000400000 */
[----:B------:R-:W-:-:S04]  /*cf30*/  F2FP.F16.F32.PACK_AB R5, RZ, R0 ;  /* 0x00000000ff05723e */ /* 0x000fc800000000ff */
[----:B------:R-:W-:-:S05]  /*cf40*/  PRMT R5, R5, 0x5410, RZ ;  /* 0x0000541005057816 */ /* 0x000fca00000000ff */
[----:B------:R-:W-:Y:S01]  /*cf50*/  STG.E desc[UR36][R2.64], R5 ;  /* 0x0000000502007986 */ /* 0x000fe2000c101924 */
[----:B------:R-:W-:Y:S05]  /*cf60*/  EXIT ;  /* 0x000000000000794d */ /* 0x000fea0003800000 */
.L_x_3524:
[----:B------:R-:W-:Y:S01]  /*cf70*/  STG.E.64 desc[UR36][R2.64], R16 ;  /* 0x0000001002007986 */ /* 0x000fe2000c101b24 */
[----:B------:R-:W-:Y:S05]  /*cf80*/  EXIT ;  /* 0x000000000000794d */ /* 0x000fea0003800000 */
.L_x_3515:
        /* <DEDUP_REMOVED lines=10> */
[----:B------:R-:W-:Y:S01]  /*d030*/  STG.E.U8 desc[UR36][R2.64], R5 ;  /* 0x0000000502007986 */ /* 0x000fe2000c101124 */
[----:B------:R-:W-:Y:S05]  /*d040*/  EXIT ;  /* 0x000000000000794d */ /* 0x000fea0003800000 */
.L_x_3528:
[----:B------:R-:W-:-:S05]  /*d050*/  CS2R R18, SRZ ;  /* 0x0000000000127805 */ /* 0x000fca000001ff00 */
[----:B------:R-:W-:Y:S01]  /*d060*/  STG.E.128 desc[UR36][R2.64], R16 ;  /* 0x0000001002007986 */ /* 0x000fe2000c101d24 */
[----:B------:R-:W-:Y:S05]  /*d070*/  EXIT ;  /* 0x000000000000794d */ /* 0x000fea0003800000 */
.L_x_3527:
        /* <DEDUP_REMOVED lines=25> */
.L_x_3532:
[----:B------:R-:W-:Y:S05]  /*d210*/  BSYNC B0 ;  /* 0x0000000000007941 */ /* 0x000fea0003800000 */
.L_x_3531:
[----:B------:R-:W-:-:S05]  /*d220*/  LOP3.LUT R5, R0, R5, RZ, 0xfc, !PT ;  /* 0x0000000500057212 */ /* 0x000fca00078efcff */
[----:B------:R-:W-:Y:S01]  /*d230*/  STG.E.U8 desc[UR36][R2.64], R5 ;  /* 0x0000000502007986 */ /* 0x000fe2000c101124 */
[----:B------:R-:W-:Y:S05]  /*d240*/  EXIT ;  /* 0x000000000000794d */ /* 0x000fea0003800000 */
.L_x_3530:
        /* <DEDUP_REMOVED lines=17> */
.L_x_3534:
[----:B------:R-:W-:Y:S01]  /*d360*/  IMAD.MOV.U32 R0, RZ, RZ, 0x7f ;  /* 0x0000007fff007424 */ /* 0x000fe200078e00ff */
[----:B------:R-:W-:-:S04]  /*d370*/  ISETP.GT.U32.AND P0, PT, R4, 0x7f800000, PT ;  /* 0x7f8000000400780c */ /* 0x000fc80003f04070 */
[----:B------:R-:W-:-:S09]  /*d380*/  SEL R0, R0, 0x7c, P0 ;  /* 0x0000007c00007807 */ /* 0x000fd20000000000 */
.L_x_3535:
[----:B------:R-:W-:Y:S05]  /*d390*/  BSYNC B0 ;  /* 0x0000000000007941 */ /* 0x000fea0003800000 */
.L_x_3533:
[----:B------:R-:W-:-:S04]  /*d3a0*/  LOP3.LUT R4, R5, 0x80000000, RZ, 0xc0, !PT ;  /* 0x8000000005047812 */ /* 0x000fc800078ec0ff */
[----:B------:R-:W-:-:S04]  /*d3b0*/  SHF.R.U32.HI R5, RZ, 0x18, R4 ;  /* 0x00000018ff057819 */ /* 0x000fc80000011604 */
[----:B------:R-:W-:-:S05]  /*d3c0*/  LOP3.LUT R5, R0, R5, RZ, 0xfc, !PT ;  /* 0x0000000500057212 */ /* 0x000fca00078efcff */
[----:B------:R-:W-:Y:S01]  /*d3d0*/  STG.E.U8 desc[UR36][R2.64], R5 ;  /* 0x0000000502007986 */ /* 0x000fe2000c101124 */
[----:B------:R-:W-:Y:S05]  /*d3e0*/  EXIT ;  /* 0x000000000000794d */ /* 0x000fea0003800000 */
.L_x_3529:
[----:B------:R-:W-:Y:S01]  /*d3f0*/  UMOV UR4, 0xf0000000 ;  /* 0xf000000000047882 */ /* 0x000fe20000000000 */
[----:B------:R-:W-:Y:S01]  /*d400*/  UMOV UR5, 0x380fffff ;  /* 0x380fffff00057882 */ /* 0x000fe20000000000 */
[----:B------:R-:W0:Y:S01]  /*d410*/  F2F.F32.F64 R0, R16 ;  /* 0x0000001000007310 */ /* 0x000e220000301000 */
[----:B------:R-:W-:-:S14]  /*d420*/  DSETP.GEU.AND P0, PT, |R16|, UR4, PT ;  /* 0x0000000410007e2a */ /* 0x000fdc000bf0e200 */
[----:B0-----:R-:W-:-:S05]  /*d430*/  @!P0 FMUL R0, R0, 1.175494350822287508e-38 ;  /* 0x0080000000008820 */ /* 0x001fca0000400000 */
[----:B------:R-:W-:-:S05]  /*d440*/  F2FP.BF16.F32.PACK_AB R0, RZ, R0 ;  /* 0x00000000ff00723e */ /* 0x000fca00000010ff */
[----:B------:R-:W-:Y:S01]  /*d450*/  STG.E.U16 desc[UR36][R2.64], R0 ;  /* 0x0000000002007986 */ /* 0x000fe2000c101524 */
[----:B------:R-:W-:Y:S05]  /*d460*/  EXIT ;  /* 0x000000000000794d */ /* 0x000fea0003800000 */
.L_x_3526:
        /* <DEDUP_REMOVED lines=9> */
[----:B0-----:R-:W-:Y:S01]  /*d500*/  STG.E.U16 desc[UR36][R2.64], R17 ;  /* 0x0000001102007986 */ /* 0x001fe2000c101524 */
[----:B------:R-:W-:Y:S05]  /*d510*/  EXIT ;  /* 0x000000000000794d */ /* 0x000fea0003800000 */
.L_x_3538:
        /* <DEDUP_REMOVED lines=21> */
.L_x_3541:
[----:B------:R-:W-:-:S04]  /*d670*/  LOP3.LUT R0, R7, 0x80000000, RZ, 0xc0, !PT ;  /* 0x8000000007007812 */ /* 0x000fc800078ec0ff */
[----:B------:R-:W-:-:S04]  /*d680*/  SHF.R.U32.HI R5, RZ, 0x18, R0 ;  /* 0x00000018ff057819 */ /* 0x000fc80000011600 */
[----:B------:R-:W-:-:S04]  /*d690*/  LOP3.LUT R4, R4, R5, RZ, 0xfc, !PT ;  /* 0x0000000504047212 */ /* 0x000fc800078efcff */
[----:B------:R-:W-:-:S07]  /*d6a0*/  PRMT R0, R4, 0x7610, R0 ;  /* 0x0000761004007816 */ /* 0x000fce0000000000 */
.L_x_3540:
[----:B------:R-:W-:Y:S05]  /*d6b0*/  BSYNC B0 ;  /* 0x0000000000007941 */ /* 0x000fea0003800000 */
.L_x_3539:
[----:B------:R-:W-:Y:S01]  /*d6c0*/  STG.E.U8 desc[UR36][R2.64], R0 ;  /* 0x0000000002007986 */ /* 0x000fe2000c101124 */
[----:B------:R-:W-:Y:S05]  /*d6d0*/  EXIT ;  /* 0x000000000000794d */ /* 0x000fea0003800000 */
.L_x_3537:
        /* <DEDUP_REMOVED lines=21> */
.L_x_3544:
[----:B------:R-:W-:-:S04]  /*d830*/  LOP3.LUT R0, R7, 0x80000000, RZ, 0xc0, !PT ;  /* 0x8000000007007812 */ /* 0x000fc800078ec0ff */
[----:B------:R-:W-:-:S04]  /*d840*/  SHF.R.U32.HI R5, RZ, 0x18, R0 ;  /* 0x00000018ff057819 */ /* 0x000fc80000011600 */
[----:B------:R-:W-:-:S04]  /*d850*/  LOP3.LUT R4, R4, R5, RZ, 0xfc, !PT ;  /* 0x0000000504047212 */ /* 0x000fc800078efcff */
[----:B------:R-:W-:-:S07]  /*d860*/  PRMT R0, R4, 0x7610, R0 ;  /* 0x0000761004007816 */ /* 0x000fce0000000000 */
.L_x_3543:
[----:B------:R-:W-:Y:S05]  /*d870*/  BSYNC B0 ;  /* 0x0000000000007941 */ /* 0x000fea0003800000 */
.L_x_3542:
[----:B------:R-:W-:Y:S01]  /*d880*/  STG.E.U8 desc[UR36][R2.64], R0 ;  /* 0x0000000002007986 */ /* 0x000fe2000c101124 */
[----:B------:R-:W-:Y:S05]  /*d890*/  EXIT ;  /* 0x000000000000794d */ /* 0x000fea0003800000 */
.L_x_3536:
        /* <DEDUP_REMOVED lines=26> */
.L_x_3519:
        /* <DEDUP_REMOVED lines=16> */
.L_x_3547:
[----:B------:R-:W-:Y:S05]  /*db40*/  EXIT ;  /* 0x000000000000794d */ /* 0x000fea0003800000 */
.L_x_3546:
[----:B------:R-:W0:Y:S02]  /*db50*/  F2I.U64.F64.TRUNC R16, R16 ;  /* 0x0000001000107311 */ /* 0x000e24000030d800 */
[----:B0-----:R-:W-:Y:S01]  /*db60*/  STG.E.64 desc[UR36][R2.64], R16 ;  /* 0x0000001002007986 */ /* 0x001fe2000c101b24 */
[----:B------:R-:W-:Y:S05]  /*db70*/  EXIT ;  /* 0x000000000000794d */ /* 0x000fea0003800000 */
.L_x_3545:
[----:B------:R-:W0:Y:S02]  /*db80*/  F2I.U32.F64.TRUNC R17, R16 ;  /* 0x0000001000117311 */ /* 0x000e24000030d000 */
[----:B0-----:R-:W-:Y:S01]  /*db90*/  STG.E desc[UR36][R2.64], R17 ;  /* 0x0000001102007986 */ /* 0x001fe2000c101924 */
[----:B------:R-:W-:Y:S05]  /*dba0*/  EXIT ;  /* 0x000000000000794d */ /* 0x000fea0003800000 */
        .weak           $__internal_1_$__cuda_sm20_div_rn_f64_full
        .type           $__internal_1_$__cuda_sm20_div_rn_f64_full,@function
        .size           $__internal_1_$__cuda_sm20_div_rn_f64_full,(.L_x_7891 - $__internal_1_$__cuda_sm20_div_rn_f64_full)
$__internal_1_$__cuda_sm20_div_rn_f64_full:
[C---:B------:R-:W-:Y:S01]  /*dbb0*/  FSETP.GEU.AND P0, PT, |R7|.reuse, 1.469367938527859385e-39, PT ;  /* 0x001000000700780b */ /* 0x040fe20003f0e200 */
[--C-:B------:R-:W-:Y:S01]  /*dbc0*/  IMAD.MOV.U32 R6, RZ, RZ, R4.reuse ;  /* 0x000000ffff067224 */ /* 0x100fe200078e0004 */
[C---:B------:R-:W-:Y:S01]  /*dbd0*/  LOP3.LUT R8, R7.reuse, 0x800fffff, RZ, 0xc0, !PT ;  /* 0x800fffff07087812 */ /* 0x040fe200078ec0ff */
[----:B------:R-:W-:Y:S01]  /*dbe0*/  IMAD.MOV.U32 R5, RZ, RZ, R13 ;  /* 0x000000ffff057224 */ /* 0x000fe200078e000d */
[----:B------:R-:W-:Y:S01]  /*dbf0*/  LOP3.LUT R37, R7, 0x7ff00000, RZ, 0xc0, !PT ;  /* 0x7ff0000007257812 */ /* 0x000fe200078ec0ff */
[----:B------:R-:W-:Y:S01]  /*dc00*/  IMAD.MOV.U32 R31, RZ, RZ, 0x1ca00000 ;  /* 0x1ca00000ff1f7424 */ /* 0x000fe200078e00ff */
[----:B------:R-:W-:Y:S01]  /*dc10*/  LOP3.LUT R9, R8, 0x3ff00000, RZ, 0xfc, !PT ;  /* 0x3ff0000008097812 */ /* 0x000fe200078efcff */
[----:B------:R-:W-:Y:S01]  /*dc20*/  IMAD.MOV.U32 R8, RZ, RZ, R4 ;  /* 0x000000ffff087224 */ /* 0x000fe200078e0004 */
[C---:B------:R-:W-:Y:S01]  /*dc30*/  FSETP.GEU.AND P2, PT, |R5|.reuse, 1.469367938527859385e-39, PT ;  /* 0x001000000500780b */ /* 0x040fe20003f4e200 */
[----:B------:R-:W-:Y:S01]  /*dc40*/  IMAD.MOV.U32 R4, RZ, RZ, R10 ;  /* 0x000000ffff047224 */ /* 0x000fe200078e000a */
[----:B------:R-:W-:Y:S01]  /*dc50*/  LOP3.LUT R30, R5, 0x7ff00000, RZ, 0xc0, !PT ;  /* 0x7ff00000051e7812 */ /* 0x000fe200078ec0ff */
[----:B------:R-:W-:Y:S01]  /*dc60*/  IMAD.MOV.U32 R10, RZ, RZ, 0x1 ;  /* 0x00000001ff0a7424 */ /* 0x000fe200078e00ff */
[----:B------:R-:W-:Y:S01]  /*dc70*/  BSSY B2, `(.L_x_3548) ;  /* 0x000004e000027945 */ /* 0x000fe20003800000 */
[----:B------:R-:W-:Y:S01]  /*dc80*/  @!P0 DMUL R8, R6, 8.98846567431157953865e+307 ;  /* 0x7fe0000006088828 */ /* 0x000fe20000000000 */
[----:B------:R-:W-:Y:S01]  /*dc90*/  ISETP.GE.U32.AND P1, PT, R30, R37, PT ;  /* 0x000000251e00720c */ /* 0x000fe20003f26070 */
[----:B------:R-:W-:-:S04]  /*dca0*/  IMAD.MOV.U32 R34, RZ, RZ, R30 ;  /* 0x000000ffff227224 */ /* 0x000fc800078e001e */
[----:B------:R-:W0:Y:S02]  /*dcb0*/  MUFU.RCP64H R11, R9 ;  /* 0x00000009000b7308 */ /* 0x000e240000001800 */
[----:B------:R-:W-:Y:S02]  /*dcc0*/  @!P2 LOP3.LUT R15, R7, 0x7ff00000, RZ, 0xc0, !PT ;  /* 0x7ff00000070fa812 */ /* 0x000fe400078ec0ff */
[----:B------:R-:W-:Y:S02]  /*dcd0*/  @!P0 LOP3.LUT R37, R9, 0x7ff00000, RZ, 0xc0, !PT ;  /* 0x7ff0000009258812 */ /* 0x000fe400078ec0ff */
[----:B------:R-:W-:-:S04]  /*dce0*/  @!P2 ISETP.GE.U32.AND P3, PT, R30, R15, PT ;  /* 0x0000000f1e00a20c */ /* 0x000fc80003f66070 */
[----:B------:R-:W-:-:S04]  /*dcf0*/  @!P2 SEL R15, R31, 0x63400000, !P3 ;  /* 0x634000001f0fa807 */ /* 0x000fc80005800000 */
[----:B------:R-:W-:Y:S01]  /*dd00*/  @!P2 LOP3.LUT R20, R15, 0x80000000, R5, 0xf8, !PT ;  /* 0x800000000f14a812 */ /* 0x000fe200078ef805 */
[----:B0-----:R-:W-:-:S03]  /*dd10*/  DFMA R12, R10, -R8, 1 ;  /* 0x3ff000000a0c742b */ /* 0x001fc60000000808 */
[----:B------:R-:W-:Y:S01]  /*dd20*/  @!P2 LOP3.LUT R21, R20, 0x100000, RZ, 0xfc, !PT ;  /* 0x001000001415a812 */ /* 0x000fe200078efcff */
[----:B------:R-:W-:-:S04]  /*dd30*/  @!P2 IMAD.MOV.U32 R20, RZ, RZ, RZ ;  /* 0x000000ffff14a224 */ /* 0x000fc800078e00ff */
[----:B------:R-:W-:-:S08]  /*dd40*/  DFMA R12, R12, R12, R12 ;  /* 0x0000000c0c0c722b */ /* 0x000fd0000000000c */
[----:B------:R-:W-:Y:S01]  /*dd50*/  DFMA R12, R10, R12, R10 ;  /* 0x0000000c0a0c722b */ /* 0x000fe2000000000a */
[----:B------:R-:W-:Y:S01]  /*dd60*/  SEL R11, R31, 0x63400000, !P1 ;  /* 0x634000001f0b7807 */ /* 0x000fe20004800000 */
[----:B------:R-:W-:-:S03]  /*dd70*/  IMAD.MOV.U32 R10, RZ, RZ, R4 ;  /* 0x000000ffff0a7224 */ /* 0x000fc600078e0004 */
[----:B------:R-:W-:-:S03]  /*dd80*/  LOP3.LUT R11, R11, 0x800fffff, R5, 0xf8, !PT ;  /* 0x800fffff0b0b7812 */ /* 0x000fc600078ef805 */
[----:B------:R-:W-:-:S03]  /*dd90*/  DFMA R14, R12, -R8, 1 ;  /* 0x3ff000000c0e742b */ /* 0x000fc60000000808 */
[----:B------:R-:W-:-:S05]  /*dda0*/  @!P2 DFMA R10, R10, 2, -R20 ;  /* 0x400000000a0aa82b */ /* 0x000fca0000000814 */
[----:B------:R-:W-:-:S05]  /*ddb0*/  DFMA R14, R12, R14, R12 ;  /* 0x0000000e0c0e722b */ /* 0x000fca000000000c */
[----:B------:R-:W-:-:S03]  /*ddc0*/  @!P2 LOP3.LUT R34, R11, 0x7ff00000, RZ, 0xc0, !PT ;  /* 0x7ff000000b22a812 */ /* 0x000fc600078ec0ff */
[----:B------:R-:W-:Y:S02]  /*ddd0*/  DMUL R12, R14, R10 ;  /* 0x0000000a0e0c7228 */ /* 0x000fe40000000000 */
[----:B------:R-:W-:-:S05]  /*dde0*/  VIADD R36, R34, 0xffffffff ;  /* 0xffffffff22247836 */ /* 0x000fca0000000000 */
[----:B------:R-:W-:Y:S01]  /*ddf0*/  ISETP.GT.U32.AND P0, PT, R36, 0x7feffffe, PT ;  /* 0x7feffffe2400780c */ /* 0x000fe20003f04070 */
[----:B------:R-:W-:Y:S01]  /*de00*/  VIADD R36, R37, 0xffffffff ;  /* 0xffffffff25247836 */ /* 0x000fe20000000000 */
[----:B------:R-:W-:-:S04]  /*de10*/  DFMA R20, R12, -R8, R10 ;  /* 0x800000080c14722b */ /* 0x000fc8000000000a */
[----:B------:R-:W-:-:S04]  /*de20*/  ISETP.GT.U32.OR P0, PT, R36, 0x7feffffe, P0 ;  /* 0x7feffffe2400780c */ /* 0x000fc80000704470 */
[----:B------:R-:W-:-:S09]  /*de30*/  DFMA R20, R14, R20, R12 ;  /* 0x000000140e14722b */ /* 0x000fd2000000000c */
        /* <DEDUP_REMOVED lines=28> */
.L_x_3549:
        /* <DEDUP_REMOVED lines=16> */
.L_x_3552:
[----:B------:R-:W-:Y:S01]  /*e100*/  LOP3.LUT R13, R7, 0x80000, RZ, 0xfc, !PT ;  /* 0x00080000070d7812 */ /* 0x000fe200078efcff */
[----:B------:R-:W-:Y:S01]  /*e110*/  IMAD.MOV.U32 R12, RZ, RZ, R6 ;  /* 0x000000ffff0c7224 */ /* 0x000fe200078e0006 */
[----:B------:R-:W-:Y:S06]  /*e120*/  BRA `(.L_x_3550) ;  /* 0x0000000000087947 */ /* 0x000fec0003800000 */
.L_x_3551:
[----:B------:R-:W-:Y:S01]  /*e130*/  LOP3.LUT R13, R5, 0x80000, RZ, 0xfc, !PT ;  /* 0x00080000050d7812 */ /* 0x000fe200078efcff */
[----:B------:R-:W-:-:S07]  /*e140*/  IMAD.MOV.U32 R12, RZ, RZ, R4 ;  /* 0x000000ffff0c7224 */ /* 0x000fce00078e0004 */
.L_x_3550:
[----:B------:R-:W-:Y:S05]  /*e150*/  BSYNC B2 ;  /* 0x0000000000027941 */ /* 0x000fea0003800000 */
.L_x_3548:
[----:B------:R-:W-:Y:S02]  /*e160*/  IMAD.MOV.U32 R4, RZ, RZ, R0 ;  /* 0x000000ffff047224 */ /* 0x000fe400078e0000 */
[----:B------:R-:W-:-:S04]  /*e170*/  IMAD.MOV.U32 R5, RZ, RZ, 0x0 ;  /* 0x00000000ff057424 */ /* 0x000fc800078e00ff */
[----:B------:R-:W-:Y:S05]  /*e180*/  RET.REL.NODEC R4 `(_ZN2at6native27unrolled_elementwise_kernelIZZZNS0_65_GLOBAL__N__cd49fe81_27_ActivationSoftplusKernel_cu_f5210f67_354524softplus_backward_kernelERNS_18TensorIteratorBaseERKN3c106ScalarES8_ENKUlvE_clEvENKUlvE_clEvEUlddE_St5arrayIPcLm3EELi4E23TrivialOffsetCalculatorILi2EjESF_ILi1EjENS0_6memory12LoadWithCastILi2EEENSI_13StoreWithCastILi1EEEEEviT_T0_T2_T3_T4_T5_) ;  /* 0xffffff1c049c7950 */ /* 0x000fea0003c3ffff */
.L_x_3553:
        /* <DEDUP_REMOVED lines=15> */
.L_x_7891:


//--------------------- .text._ZN2at6native18elementwise_kernelILi128ELi2EZNS0_22gpu_kernel_impl_nocastIZZZNS0_65_GLOBAL__N__cd49fe81_27_ActivationSoftplusKernel_cu_f5210f67_354524softplus_backward_kernelERNS_18TensorIteratorBaseERKN3c106ScalarES9_ENKUlvE_clEvENKUlvE_clEvEUlddE_EEvS5_RKT_EUliE_EEviT1_ --------------------------
	.section	.text._ZN2at6native18elementwise_kernelILi128ELi2EZNS0_22gpu_kernel_impl_nocastIZZZNS0_65_GLOBAL__N__cd49fe81_27_ActivationSoftplusKernel_cu_f5210f67_354524softplus_backward_kernelERNS_18TensorIteratorBaseERKN3c106ScalarES9_ENKUlvE_clEvENKUlvE_clEvEUlddE_EEvS5_RKT_EUliE_EEviT1_,"ax",@progbits
	.align	128
        .global         _ZN2at6native18elementwise_kernelILi128ELi2EZNS0_22gpu_kernel_impl_nocastIZZZNS0_65_GLOBAL__N__cd49fe81_27_ActivationSoftplusKernel_cu_f5210f67_354524softplus_backward_kernelERNS_18TensorIteratorBaseERKN3c106ScalarES9_ENKUlvE_clEvENKUlvE_clEvEUlddE_EEvS5_RKT_EUliE_EEviT1_
        .type           _ZN2at6native18elementwise_kernelILi128ELi2EZNS0_22gpu_kernel_impl_nocastIZZZNS0_65_GLOBAL__N__cd49fe81_27_ActivationSoftplusKernel_cu_f5210f67_354524softplus_backward_kernelERNS_18TensorIteratorBaseERKN3c106ScalarES9_ENKUlvE_clEvENKUlvE_clEvEUlddE_EEvS5_RKT_EUliE_EEviT1_,@function
        .size           _ZN2at6native18elementwise_kernelILi128ELi2EZNS0_22gpu_kernel_impl_nocastIZZZNS0_65_GLOBAL__N__cd49fe81_27_ActivationSoftplusKernel_cu_f5210f67_354524softplus_backward_kernelERNS_18TensorIteratorBaseERKN3c106ScalarES9_ENKUlvE_clEvENKUlvE_clEvEUlddE_EEvS5_RKT_EUliE_EEviT1_,(.L_x_7892 - _ZN2at6native18elementwise_kernelILi128ELi2EZNS0_22gpu_kernel_impl_nocastIZZZNS0_65_GLOBAL__N__cd49fe81_27_ActivationSoftplusKernel_cu_f5210f67_354524softplus_backward_kernelERNS_18TensorIteratorBaseERKN3c106ScalarES9_ENKUlvE_clEvENKUlvE_clEvEUlddE_EEvS5_RKT_EUliE_EEviT1_)
        .other          _ZN2at6native18elementwise_kernelILi128ELi2EZNS0_22gpu_kernel_impl_nocastIZZZNS0_65_GLOBAL__N__cd49fe81_27_ActivationSoftplusKernel_cu_f5210f67_354524softplus_backward_kernelERNS_18TensorIteratorBaseERKN3c106ScalarES9_ENKUlvE_clEvENKUlvE_clEvEUlddE_EEvS5_RKT_EUliE_EEviT1_,@"STO_CUDA_ENTRY STV_DEFAULT"
_ZN2at6native18elementwise_kernelILi128ELi2EZNS0_22gpu_kernel_impl_nocastIZZZNS0_65_GLOBAL__N__cd49fe81_27_ActivationSoftplusKernel_cu_f5210f67_354524softplus_backward_kernelERNS_18TensorIteratorBaseERKN3c106ScalarES9_ENKUlvE_clEvENKUlvE_clEvEUlddE_EEvS5_RKT_EUliE_EEviT1_:
.text._ZN2at6native18elementwise_kernelILi128ELi2EZNS0_22gpu_kernel_impl_nocastIZZZNS0_65_GLOBAL__N__cd49fe81_27_ActivationSoftplusKernel_cu_f5210f67_354524softplus_backward_kernelERNS_18TensorIteratorBaseERKN3c106ScalarES9_ENKUlvE_clEvENKUlvE_clEvEUlddE_EEvS5_RKT_EUliE_EEviT1_:
[----:B------:R-:W-:Y:S01]  /*0000*/  LDC R1, c[0x0][0x28] ;  /* 0x00000a00ff017b82 */ /* 0x000fe20000000800 */
[----:B------:R-:W0:Y:S01]  /*0010*/  S2R R0, SR_CTAID.X ;  /* 0x0000000000007919 */ /* 0x000e220000002500 */
[----:B------:R-:W-:Y:S01]  /*0020*/  ULDC UR4, c[0x0][0x210] ;  /* 0x0000840000047ab9 */ /* 0x000fe20000000800 */
[----:B------:R-:W-:Y:S01]  /*0030*/  BSSY B0, `(.L_x_3554) ;  /* 0x00001cf000007945 */ /* 0x000fe20003800000 */
[----:B------:R-:W0:Y:S02]  /*0040*/  S2R R9, SR_TID.X ;  /* 0x0000000000097919 */ /* 0x000e240000002100 */
[----:B0-----:R-:W-:-:S04]  /*0050*/  LEA R9, R0, R9, 0x8 ;  /* 0x0000000900097211 */ /* 0x001fc800078e40ff */
[----:B------:R-:W-:Y:S01]  /*0060*/  ISETP.GE.AND P0, PT, R9, UR4, PT ;  /* 0x0000000409007c0c */ /* 0x000fe2000bf06270 */
[----:B------:R-:W-:-:S12]  /*0070*/  ULDC.64 UR4, c[0x0][0x208] ;  /* 0x0000820000047ab9 */ /* 0x000fd80000000a00 */
[----:B------:R-:W-:Y:S05]  /*0080*/  @P0 BRA `(.L_x_3555) ;  /* 0x0000001c00240947 */ /* 0x000fea0003800000 */
[----:B------:R-:W0:Y:S01]  /*0090*/  LDC R4, c[0x0][0x218] ;  /* 0x00008600ff047b82 */ /* 0x000e220000000800 */
[----:B------:R-:W-:Y:S01]  /*00a0*/  HFMA2.MMA R5, -RZ, RZ, 0, 0 ;  /* 0x00000000ff057435 */ /* 0x000fe200000001ff */
[----:B------:R-:W-:Y:S02]  /*00b0*/  CS2R R2, SRZ ;  /* 0x0000000000027805 */ /* 0x000fe4000001ff00 */
[----:B0-----:R-:W-:-:S13]  /*00c0*/  ISETP.NE.AND P0, PT, R4, RZ, PT ;  /* 0x000000ff0400720c */ /* 0x001fda0003f05270 */
[----:B------:R-:W-:Y:S05]  /*00d0*/  @!P0 BRA `(.L_x_3556) ;  /* 0x0000001400708947 */ /* 0x000fea0003800000 */
[----:B------:R-:W-:Y:S01]  /*00e0*/  MOV R2, RZ ;  /* 0x000000ff00027202 */ /* 0x000fe20000000f00 */
[----:B------:R-:W-:Y:S01]  /*00f0*/  IMAD.MOV.U32 R3, RZ, RZ, R9 ;  /* 0x000000ffff037224 */ /* 0x000fe200078e0009 */
[----:B------:R-:W-:Y:S01]  /*0100*/  ULDC.64 UR6, c[0x0][0x220] ;  /* 0x0000880000067ab9 */ /* 0x000fe20000000a00 */
[----:B------:R-:W-:Y:S01]  /*0110*/  ISETP.NE.AND P0, PT, R4, 0x1, PT ;  /* 0x000000010400780c */ /* 0x000fe20003f05270 */
[----:B------:R-:W-:Y:S01]  /*0120*/  ULDC UR8, c[0x0][0x350] ;  /* 0x0000d40000087ab9 */ /* 0x000fe20000000800 */
        /* <DEDUP_REMOVED lines=337> */
[----:B------:R-:W-:-:S05]  /*1640*/  @P0 SHF.R.U32.HI R4, RZ, R13, R4 ;  /* 0x0000000dff040219 */ /* 0x000fca0000011604 */
[----:B------:R-:W-:-:S04]  /*1650*/  @P0 IMAD.MOV R10, RZ, RZ, -R4 ;  /* 0x000000ffff0a0224 */ /* 0x000fc800078e0a04 */
[----:B-1----:R-:W-:-:S04]  /*1660*/  @P0 IMAD R10, R10, R15, R11 ;  /* 0x0000000f0a0a0224 */ /* 0x002fc800078e020b */
[C---:B--2---:R-:W-:Y:S02]  /*1670*/  @P0 IMAD R5, R10.reuse, R8, R5 ;  /* 0x000000080a050224 */ /* 0x044fe400078e0205 */
[C---:B------:R-:W-:Y:S02]  /*1680*/  @P0 IMAD R2, R10.reuse, R9, R2 ;  /* 0x000000090a020224 */ /* 0x040fe400078e0202 */
[----:B---3--:R-:W-:-:S07]  /*1690*/  @P0 IMAD R3, R10, R14, R3 ;  /* 0x0000000e0a030224 */ /* 0x008fce00078e0203 */
.L_x_3556:
[----:B------:R-:W-:Y:S02]  /*16a0*/  ULDC.64 UR6, c[0x0][0x488] ;  /* 0x0001220000067ab9 */ /* 0x000fe40000000a00 */
[----:B------:R-:W-:-:S04]  /*16b0*/  IADD3 R12, P0, R3, UR6, RZ ;  /* 0x00000006030c7c10 */ /* 0x000fc8000ff1e0ff */
[----:B------:R-:W-:Y:S01]  /*16c0*/  IADD3.X R13, RZ, UR7, RZ, P0, !PT ;  /* 0x00000007ff0d7c10 */ /* 0x000fe200087fe4ff */
[----:B------:R-:W-:-:S04]  /*16d0*/  ULDC.64 UR6, c[0x0][0x480] ;  /* 0x0001200000067ab9 */ /* 0x000fc80000000a00 */
[----:B------:R-:W2:Y:S01]  /*16e0*/  LDG.E.64 R6, desc[UR4][R12.64] ;  /* 0x000000040c067981 */ /* 0x000ea2000c1e1b00 */
[----:B------:R-:W-:-:S04]  /*16f0*/  IADD3 R2, P0, R2, UR6, RZ ;  /* 0x0000000602027c10 */ /* 0x000fc8000ff1e0ff */
[----:B------:R-:W-:Y:S01]  /*1700*/  IADD3.X R3, RZ, UR7, RZ, P0, !PT ;  /* 0x00000007ff037c10 */ /* 0x000fe200087fe4ff */
[----:B------:R-:W-:-:S05]  /*1710*/  ULDC.64 UR6, c[0x0][0x490] ;  /* 0x0001240000067ab9 */ /* 0x000fca0000000a00 */
[----:B------:R-:W5:Y:S01]  /*1720*/  LDG.E.64 R2, desc[UR4][R2.64] ;  /* 0x0000000402027981 */ /* 0x000f62000c1e1b00 */
[----:B------:R-:W-:Y:S01]  /*1730*/  MOV R8, 0x652b82fe ;  /* 0x652b82fe00087802 */ /* 0x000fe20000000f00 */
[----:B------:R-:W-:Y:S01]  /*1740*/  IMAD.MOV.U32 R9, RZ, RZ, 0x3ff71547 ;  /* 0x3ff71547ff097424 */ /* 0x000fe200078e00ff */
[----:B------:R-:W-:Y:S01]  /*1750*/  BSSY B1, `(.L_x_3557) ;  /* 0x000003d000017945 */ /* 0x000fe20003800000 */
[----:B--2---:R-:W-:Y:S01]  /*1760*/  DMUL R6, R6, UR6 ;  /* 0x0000000606067c28 */ /* 0x004fe20008000000 */
[----:B------:R-:W-:Y:S01]  /*1770*/  UMOV UR6, 0xfefa39ef ;  /* 0xfefa39ef00067882 */ /* 0x000fe20000000000 */
[----:B------:R-:W-:-:S06]  /*1780*/  UMOV UR7, 0x3fe62e42 ;  /* 0x3fe62e4200077882 */ /* 0x000fcc0000000000 */
[----:B------:R-:W-:Y:S02]  /*1790*/  DFMA R8, R6, R8, 6.75539944105574400000e+15 ;  /* 0x433800000608742b */ /* 0x000fe40000000008 */
[----:B------:R-:W-:-:S06]  /*17a0*/  FSETP.GEU.FTZ.AND P0, PT, |R7|, 4.1917929649353027344, PT ;  /* 0x4086232b0700780b */ /* 0x000fcc0003f1e200 */
[----:B------:R-:W-:-:S08]  /*17b0*/  DADD R10, R8, -6.75539944105574400000e+15 ;  /* 0xc3380000080a7429 */ /* 0x000fd00000000000 */
[----:B------:R-:W-:Y:S01]  /*17c0*/  DFMA R12, R10, -UR6, R6 ;  /* 0x800000060a0c7c2b */ /* 0x000fe20008000006 */
[----:B------:R-:W-:Y:S01]  /*17d0*/  UMOV UR6, 0x3b39803f ;  /* 0x3b39803f00067882 */ /* 0x000fe20000000000 */
[----:B------:R-:W-:-:S06]  /*17e0*/  UMOV UR7, 0x3c7abc9e ;  /* 0x3c7abc9e00077882 */ /* 0x000fcc0000000000 */
[----:B------:R-:W-:Y:S01]  /*17f0*/  DFMA R10, R10, -UR6, R12 ;  /* 0x800000060a0a7c2b */ /* 0x000fe2000800000c */
[----:B------:R-:W-:Y:S01]  /*1800*/  UMOV UR6, 0x69ce2bdf ;  /* 0x69ce2bdf00067882 */ /* 0x000fe20000000000 */
[----:B------:R-:W-:Y:S01]  /*1810*/  MOV R12, 0xfca213ea ;  /* 0xfca213ea000c7802 */ /* 0x000fe20000000f00 */
[----:B------:R-:W-:Y:S01]  /*1820*/  UMOV UR7, 0x3e5ade15 ;  /* 0x3e5ade1500077882 */ /* 0x000fe20000000000 */
[----:B------:R-:W-:-:S06]  /*1830*/  MOV R13, 0x3e928af3 ;  /* 0x3e928af3000d7802 */ /* 0x000fcc0000000f00 */
        /* <DEDUP_REMOVED lines=25> */
[----:B------:R-:W-:Y:S02]  /*19d0*/  ULDC.64 UR6, c[0x0][0x478] ;  /* 0x00011e0000067ab9 */ /* 0x000fe40000000a00 */
[----:B------:R-:W-:-:S05]  /*19e0*/  IADD3 R4, P1, R5, UR6, RZ ;  /* 0x0000000605047c10 */ /* 0x000fca000ff3e0ff */
[----:B------:R-:W-:Y:S01]  /*19f0*/  DFMA R12, R10, R12, 1 ;  /* 0x3ff000000a0c742b */ /* 0x000fe2000000000c */
[----:B------:R-:W-:-:S07]  /*1a00*/  IMAD.X R5, RZ, RZ, UR7, P1 ;  /* 0x00000007ff057e24 */ /* 0x000fce00088e06ff */
[----:B------:R-:W-:-:S10]  /*1a10*/  DFMA R12, R10, R12, 1 ;  /* 0x3ff000000a0c742b */ /* 0x000fd4000000000c */
[----:B------:R-:W-:Y:S02]  /*1a20*/  LEA R11, R8, R13, 0x14 ;  /* 0x0000000d080b7211 */ /* 0x000fe400078ea0ff */
[----:B------:R-:W-:Y:S01]  /*1a30*/  MOV R10, R12 ;  /* 0x0000000c000a7202 */ /* 0x000fe20000000f00 */
[----:B------:R-:W-:Y:S06]  /*1a40*/  @!P0 BRA `(.L_x_3558) ;  /* 0x0000000000348947 */ /* 0x000fec0003800000 */
[----:B------:R-:W-:Y:S01]  /*1a50*/  FSETP.GEU.FTZ.AND P0, PT, |R7|, 4.2275390625, PT ;  /* 0x408748000700780b */ /* 0x000fe20003f1e200 */
[C---:B------:R-:W-:Y:S02]  /*1a60*/  DADD R10, R6.reuse, +INF ;  /* 0x7ff00000060a7429 */ /* 0x040fe40000000000 */
[----:B------:R-:W-:-:S08]  /*1a70*/  DSETP.GEU.AND P1, PT, R6, RZ, PT ;  /* 0x000000ff0600722a */ /* 0x000fd00003f2e000 */
[----:B------:R-:W-:Y:S02]  /*1a80*/  FSEL R10, R10, RZ, P1 ;  /* 0x000000ff0a0a7208 */ /* 0x000fe40000800000 */
[----:B------:R-:W-:Y:S02]  /*1a90*/  @!P0 LEA.HI R9, R8, R8, RZ, 0x1 ;  /* 0x0000000808098211 */ /* 0x000fe400078f08ff */
[----:B------:R-:W-:Y:S02]  /*1aa0*/  FSEL R11, R11, RZ, P1 ;  /* 0x000000ff0b0b7208 */ /* 0x000fe40000800000 */
[----:B------:R-:W-:-:S04]  /*1ab0*/  @!P0 SHF.R.S32.HI R9, RZ, 0x1, R9 ;  /* 0x00000001ff098819 */ /* 0x000fc80000011409 */
[----:B------:R-:W-:Y:S02]  /*1ac0*/  @!P0 IADD3 R8, R8, -R9, RZ ;  /* 0x8000000908088210 */ /* 0x000fe40007ffe0ff */
[----:B------:R-:W-:Y:S02]  /*1ad0*/  @!P0 LEA R9, R9, R13, 0x14 ;  /* 0x0000000d09098211 */ /* 0x000fe400078ea0ff */
[----:B------:R-:W-:Y:S01]  /*1ae0*/  @!P0 LEA R13, R8, 0x3ff00000, 0x14 ;  /* 0x3ff00000080d8811 */ /* 0x000fe200078ea0ff */
[----:B------:R-:W-:Y:S01]  /*1af0*/  @!P0 IMAD.MOV.U32 R8, RZ, RZ, R12 ;  /* 0x000000ffff088224 */ /* 0x000fe200078e000c */
[----:B------:R-:W-:-:S06]  /*1b00*/  @!P0 MOV R12, RZ ;  /* 0x000000ff000c8202 */ /* 0x000fcc0000000f00 */
[----:B------:R-:W-:-:S11]  /*1b10*/  @!P0 DMUL R10, R8, R12 ;  /* 0x0000000c080a8228 */ /* 0x000fd60000000000 */
.L_x_3558:
[----:B------:R-:W-:Y:S05]  /*1b20*/  BSYNC B1 ;  /* 0x0000000000017941 */ /* 0x000fea0003800000 */
.L_x_3557:
[----:B------:R-:W-:Y:S01]  /*1b30*/  ULDC.64 UR6, c[0x0][0x498] ;  /* 0x0001260000067ab9 */ /* 0x000fe20000000a00 */
[----:B------:R-:W-:Y:S01]  /*1b40*/  BSSY B1, `(.L_x_3559) ;  /* 0x0000019000017945 */ /* 0x000fe20003800000 */
[----:B------:R-:W-:-:S14]  /*1b50*/  DSETP.GT.AND P0, PT, R6, UR6, PT ;  /* 0x0000000606007e2a */ /* 0x000fdc000bf04000 */
[----:B------:R-:W-:Y:S05]  /*1b60*/  @P0 BRA `(.L_x_3560) ;  /* 0x0000000000580947 */ /* 0x000fea0003800000 */
[----:B------:R-:W-:Y:S01]  /*1b70*/  DADD R6, R10, 1 ;  /* 0x3ff000000a067429 */ /* 0x000fe20000000000 */
[----:B------:R-:W-:Y:S01]  /*1b80*/  MOV R8, 0x1 ;  /* 0x0000000100087802 */ /* 0x000fe20000000f00 */
[----:B-----5:R-:W-:Y:S01]  /*1b90*/  DMUL R14, R2, R10 ;  /* 0x0000000a020e7228 */ /* 0x020fe20000000000 */
        /* <DEDUP_REMOVED lines=14> */
[----:B------:R-:W-:Y:S01]  /*1c80*/  MOV R8, R6 ;  /* 0x0000000600087202 */ /* 0x000fe20000000f00 */
[----:B------:R-:W-:Y:S01]  /*1c90*/  IMAD.MOV.U32 R9, RZ, RZ, R7 ;  /* 0x000000ffff097224 */ /* 0x000fe200078e0007 */
[----:B------:R-:W-:-:S07]  /*1ca0*/  MOV R12, 0x1cc0 ;  /* 0x00001cc0000c7802 */ /* 0x000fce0000000f00 */
[----:B------:R-:W-:Y:S05]  /*1cb0*/  CALL.REL.NOINC `($__internal_2_$__cuda_sm20_div_rn_f64_full) ;  /* 0x0000001c00487944 */ /* 0x000fea0003c00000 */
.L_x_3561:
[----:B------:R-:W-:Y:S05]  /*1cc0*/  BSYNC B2 ;  /* 0x0000000000027941 */ /* 0x000fea0003800000 */
.L_x_3560:
[----:B------:R-:W-:Y:S05]  /*1cd0*/  BSYNC B1 ;  /* 0x0000000000017941 */ /* 0x000fea0003800000 */
.L_x_3559:
[----:B------:R-:W0:Y:S01]  /*1ce0*/  S2R R7, SR_TID.X ;  /* 0x0000000000077919 */ /* 0x000e220000002100 */
[----:B-----5:R1:W-:Y:S01]  /*1cf0*/  STG.E.64 desc[UR4][R4.64], R2 ;  /* 0x0000000204007986 */ /* 0x0203e2000c101b04 */
[----:B0-----:R-:W-:-:S04]  /*1d00*/  LEA R7, R0, R7, 0x8 ;  /* 0x0000000700077211 */ /* 0x001fc800078e40ff */
[----:B-1----:R-:W-:-:S07]  /*1d10*/  IADD3 R9, R7, 0x80, RZ ;  /* 0x0000008007097810 */ /* 0x002fce0007ffe0ff */
.L_x_3555:
[----:B------:R-:W-:Y:S05]  /*1d20*/  BSYNC B0 ;  /* 0x0000000000007941 */ /* 0x000fea0003800000 */
.L_x_3554:
[----:B------:R-:W-:Y:S02]  /*1d30*/  ULDC UR6, c[0x0][0x210] ;  /* 0x0000840000067ab9 */ /* 0x000fe40000000800 */
[----:B------:R-:W-:-:S13]  /*1d40*/  ISETP.GE.AND P0, PT, R9, UR6, PT ;  /* 0x0000000609007c0c */ /* 0x000fda000bf06270 */
[----:B------:R-:W-:Y:S05]  /*1d50*/  @P0 EXIT ;  /* 0x000000000000094d */ /* 0x000fea0003800000 */
[----:B------:R-:W0:Y:S01]  /*1d60*/  LDC R4, c[0x0][0x218] ;  /* 0x00008600ff047b82 */ /* 0x000e220000000800 */
[----:B------:R-:W-:Y:S01]  /*1d70*/  HFMA2.MMA R5, -RZ, RZ, 0, 0 ;  /* 0x00000000ff057435 */ /* 0x000fe200000001ff */
[----:B------:R-:W-:Y:S01]  /*1d80*/  MOV R2, RZ ;  /* 0x000000ff00027202 */ /* 0x000fe20000000f00 */
[----:B------:R-:W-:Y:S01]  /*1d90*/  IMAD.MOV.U32 R0, RZ, RZ, RZ ;  /* 0x000000ffff007224 */ /* 0x000fe200078e00ff */
[----:B0-----:R-:W-:-:S13]  /*1da0*/  ISETP.NE.AND P0, PT, R4, RZ, PT ;  /* 0x000000ff0400720c */ /* 0x001fda0003f05270 */
[----:B------:R-:W-:Y:S05]  /*1db0*/  @!P0 BRA `(.L_x_3562) ;  /* 0x0000001400708947 */ /* 0x000fea0003800000 */
[----:B------:R-:W-:Y:S01]  /*1dc0*/  MOV R2, RZ ;  /* 0x000000ff00027202 */ /* 0x000fe20000000f00 */
[----:B------:R-:W-:Y:S01]  /*1dd0*/  ULDC.64 UR6, c[0x0][0x220] ;  /* 0x0000880000067ab9 */ /* 0x000fe20000000a00 */
[----:B------:R-:W-:Y:S01]  /*1de0*/  MOV R3, R9 ;  /* 0x0000000900037202 */ /* 0x000fe20000000f00 */
[----:B------:R-:W-:Y:S01]  /*1df0*/  ULDC UR8, c[0x0][0x350] ;  /* 0x0000d40000087ab9 */ /* 0x000fe20000000800 */
[----:B------:R-:W-:Y:S01]  /*1e00*/  ISETP.NE.AND P0, PT, R4, 0x1, PT ;  /* 0x000000010400780c */ /* 0x000fe20003f05270 */
        /* <DEDUP_REMOVED lines=343> */
.L_x_3562:
        /* <DEDUP_REMOVED lines=72> */
.L_x_3564:
[----:B------:R-:W-:Y:S05]  /*3800*/  BSYNC B0 ;  /* 0x0000000000007941 */ /* 0x000fea0003800000 */
.L_x_3563:
        /* <DEDUP_REMOVED lines=25> */
.L_x_3567:
[----:B------:R-:W-:Y:S05]  /*39a0*/  BSYNC B1 ;  /* 0x0000000000017941 */ /* 0x000fea0003800000 */
.L_x_3566:
[----:B------:R-:W-:Y:S05]  /*39b0*/  BSYNC B0 ;  /* 0x0000000000007941 */ /* 0x000fea0003800000 */
.L_x_3565:
[----:B-----5:R-:W-:Y:S01]  /*39c0*/  STG.E.64 desc[UR4][R4.64], R2 ;  /* 0x0000000204007986 */ /* 0x020fe2000c101b04 */
[----:B------:R-:W-:Y:S05]  /*39d0*/  EXIT ;  /* 0x000000000000794d */ /* 0x000fea0003800000 */
        .weak           $__internal_2_$__cuda_sm20_div_rn_f64_full
        .type           $__internal_2_$__cuda_sm20_div_rn_f64_full,@function
        .size           $__internal_2_$__cuda_sm20_div_rn_f64_full,(.L_x_7892 - $__internal_2_$__cuda_sm20_div_rn_f64_full)
$__internal_2_$__cuda_sm20_div_rn_f64_full:
[C---:B------:R-:W-:Y:S01]  /*39e0*/  FSETP.GEU.AND P0, PT, |R9|.reuse, 1.469367938527859385e-39, PT ;  /* 0x001000000900780b */ /* 0x040fe20003f0e200 */
[----:B------:R-:W-:Y:S01]  /*39f0*/  IMAD.MOV.U32 R16, RZ, RZ, 0x1 ;  /* 0x00000001ff107424 */ /* 0x000fe200078e00ff */
[----:B------:R-:W-:Y:S01]  /*3a00*/  LOP3.LUT R6, R9, 0x800fffff, RZ, 0xc0, !PT ;  /* 0x800fffff09067812 */ /* 0x000fe200078ec0ff */
[----:B------:R-:W-:Y:S01]  /*3a10*/  BSSY B3, `(.L_x_3568) ;  /* 0x0000057000037945 */ /* 0x000fe20003800000 */
[----:B------:R-:W-:Y:S02]  /*3a20*/  MOV R11, R15 ;  /* 0x0000000f000b7202 */ /* 0x000fe40000000f00 */
[----:B------:R-:W-:Y:S02]  /*3a30*/  LOP3.LUT R7, R6, 0x3ff00000, RZ, 0xfc, !PT ;  /* 0x3ff0000006077812 */ /* 0x000fe400078efcff */
[----:B------:R-:W-:Y:S02]  /*3a40*/  MOV R6, R8 ;  /* 0x0000000800067202 */ /* 0x000fe40000000f00 */
[----:B------:R-:W-:-:S02]  /*3a50*/  FSETP.GEU.AND P2, PT, |R11|, 1.469367938527859385e-39, PT ;  /* 0x001000000b00780b */ /* 0x000fc40003f4e200 */
[----:B------:R-:W-:Y:S01]  /*3a60*/  MOV R10, R14 ;  /* 0x0000000e000a7202 */ /* 0x000fe20000000f00 */
[----:B------:R-:W-:Y:S01]  /*3a70*/  @!P0 DMUL R6, R8, 8.98846567431157953865e+307 ;  /* 0x7fe0000008068828 */ /* 0x000fe20000000000 */
[----:B------:R-:W-:Y:S02]  /*3a80*/  LOP3.LUT R14, R11, 0x7ff00000, RZ, 0xc0, !PT ;  /* 0x7ff000000b0e7812 */ /* 0x000fe400078ec0ff */
[----:B------:R-:W-:-:S03]  /*3a90*/  LOP3.LUT R15, R9, 0x7ff00000, RZ, 0xc0, !PT ;  /* 0x7ff00000090f7812 */ /* 0x000fc600078ec0ff */
[----:B------:R-:W0:Y:S01]  /*3aa0*/  MUFU.RCP64H R17, R7 ;  /* 0x0000000700117308 */ /* 0x000e220000001800 */
[CC--:B------:R-:W-:Y:S01]  /*3ab0*/  ISETP.GE.U32.AND P1, PT, R14.reuse, R15.reuse, PT ;  /* 0x0000000f0e00720c */ /* 0x0c0fe20003f26070 */
[----:B------:R-:W-:Y:S01]  /*3ac0*/  IMAD.MOV.U32 R22, RZ, RZ, R14 ;  /* 0x000000ffff167224 */ /* 0x000fe200078e000e */
[----:B------:R-:W-:Y:S02]  /*3ad0*/  MOV R23, R15 ;  /* 0x0000000f00177202 */ /* 0x000fe40000000f00 */
[----:B------:R-:W-:Y:S02]  /*3ae0*/  @!P2 LOP3.LUT R13, R9, 0x7ff00000, RZ, 0xc0, !PT ;  /* 0x7ff00000090da812 */ /* 0x000fe400078ec0ff */
[----:B------:R-:W-:Y:S02]  /*3af0*/  @!P0 LOP3.LUT R23, R7, 0x7ff00000, RZ, 0xc0, !PT ;  /* 0x7ff0000007178812 */ /* 0x000fe400078ec0ff */
[----:B------:R-:W-:Y:S02]  /*3b00*/  @!P2 ISETP.GE.U32.AND P3, PT, R14, R13, PT ;  /* 0x0000000d0e00a20c */ /* 0x000fe40003f66070 */
[----:B------:R-:W-:-:S02]  /*3b10*/  MOV R13, 0x1ca00000 ;  /* 0x1ca00000000d7802 */ /* 0x000fc40000000f00 */
[----:B------:R-:W-:Y:S02]  /*3b20*/  IADD3 R24, R23, -0x1, RZ ;  /* 0xffffffff17187810 */ /* 0x000fe40007ffe0ff */
[----:B------:R-:W-:Y:S01]  /*3b30*/  @!P2 SEL R19, R13, 0x63400000, !P3 ;  /* 0x634000000d13a807 */ /* 0x000fe20005800000 */
[----:B0-----:R-:W-:-:S03]  /*3b40*/  DFMA R2, R16, -R6, 1 ;  /* 0x3ff000001002742b */ /* 0x001fc60000000806 */
[----:B------:R-:W-:-:S04]  /*3b50*/  @!P2 LOP3.LUT R20, R19, 0x80000000, R11, 0xf8, !PT ;  /* 0x800000001314a812 */ /* 0x000fc800078ef80b */
[----:B------:R-:W-:Y:S01]  /*3b60*/  @!P2 LOP3.LUT R21, R20, 0x100000, RZ, 0xfc, !PT ;  /* 0x001000001415a812 */ /* 0x000fe200078efcff */
[----:B------:R-:W-:Y:S01]  /*3b70*/  DFMA R2, R2, R2, R2 ;  /* 0x000000020202722b */ /* 0x000fe20000000002 */
[----:B------:R-:W-:-:S07]  /*3b80*/  @!P2 MOV R20, RZ ;  /* 0x000000ff0014a202 */ /* 0x000fce0000000f00 */
[----:B------:R-:W-:Y:S01]  /*3b90*/  DFMA R16, R16, R2, R16 ;  /* 0x000000021010722b */ /* 0x000fe20000000010 */
[----:B------:R-:W-:Y:S02]  /*3ba0*/  SEL R3, R13, 0x63400000, !P1 ;  /* 0x634000000d037807 */ /* 0x000fe40004800000 */
[----:B------:R-:W-:Y:S02]  /*3bb0*/  MOV R2, R10 ;  /* 0x0000000a00027202 */ /* 0x000fe40000000f00 */
[----:B------:R-:W-:-:S03]  /*3bc0*/  LOP3.LUT R3, R3, 0x800fffff, R11, 0xf8, !PT ;  /* 0x800fffff03037812 */ /* 0x000fc600078ef80b */
[----:B------:R-:W-:-:S03]  /*3bd0*/  DFMA R18, R16, -R6, 1 ;  /* 0x3ff000001012742b */ /* 0x000fc60000000806 */
[----:B------:R-:W-:-:S05]  /*3be0*/  @!P2 DFMA R2, R2, 2, -R20 ;  /* 0x400000000202a82b */ /* 0x000fca0000000814 */
[----:B------:R-:W-:-:S05]  /*3bf0*/  DFMA R16, R16, R18, R16 ;  /* 0x000000121010722b */ /* 0x000fca0000000010 */
[----:B------:R-:W-:-:S03]  /*3c00*/  @!P2 LOP3.LUT R22, R3, 0x7ff00000, RZ, 0xc0, !PT ;  /* 0x7ff000000316a812 */ /* 0x000fc600078ec0ff */
[----:B------:R-:W-:Y:S01]  /*3c10*/  DMUL R18, R16, R2 ;  /* 0x0000000210127228 */ /* 0x000fe20000000000 */
[----:B------:R-:W-:-:S04]  /*3c20*/  IADD3 R15, R22, -0x1, RZ ;  /* 0xffffffff160f7810 */ /* 0x000fc80007ffe0ff */
[----:B------:R-:W-:-:S03]  /*3c30*/  ISETP.GT.U32.AND P0, PT, R15, 0x7feffffe, PT ;  /* 0x7feffffe0f00780c */ /* 0x000fc60003f04070 */
[----:B------:R-:W-:Y:S01]  /*3c40*/  DFMA R20, R18, -R6, R2 ;  /* 0x800000061214722b */ /* 0x000fe20000000002 */
[----:B------:R-:W-:-:S07]  /*3c50*/  ISETP.GT.U32.OR P0, PT, R24, 0x7feffffe, P0 ;  /* 0x7feffffe1800780c */ /* 0x000fce0000704470 */
[----:B------:R-:W-:-:S06]  /*3c60*/  DFMA R16, R16, R20, R18 ;  /* 0x000000141010722b */ /* 0x000fcc0000000012 */
[----:B------:R-:W-:Y:S05]  /*3c70*/  @P0 BRA `(.L_x_3569) ;  /* 0x00000000006c0947 */ /* 0x000fea0003800000 */
[----:B------:R-:W-:Y:S02]  /*3c80*/  LOP3.LUT R11, R9, 0x7ff00000, RZ, 0xc0, !PT ;  /* 0x7ff00000090b7812 */ /* 0x000fe400078ec0ff */
[----:B------:R-:W-:Y:S02]  /*3c90*/  MOV R18, RZ ;  /* 0x000000ff00127202 */ /* 0x000fe40000000f00 */
[CC--:B------:R-:W-:Y:S02]  /*3ca0*/  VIADDMNMX R10, R14.reuse, -R11.reuse, 0xb9600000, !PT ;  /* 0xb96000000e0a7446 */ /* 0x0c0fe4000780090b */
[----:B------:R-:W-:Y:S02]  /*3cb0*/  ISETP.GE.U32.AND P0, PT, R14, R11, PT ;  /* 0x0000000b0e00720c */ /* 0x000fe40003f06070 */
[----:B------:R-:W-:Y:S02]  /*3cc0*/  VIMNMX R10, R10, 0x46a00000, PT ;  /* 0x46a000000a0a7848 */ /* 0x000fe40003fe0100 */
[----:B------:R-:W-:-:S05]  /*3cd0*/  SEL R13, R13, 0x63400000, !P0 ;  /* 0x634000000d0d7807 */ /* 0x000fca0004000000 */
[----:B------:R-:W-:-:S05]  /*3ce0*/  IMAD.IADD R10, R10, 0x1, -R13 ;  /* 0x000000010a0a7824 */ /* 0x000fca00078e0a0d */
[----:B------:R-:W-:-:S06]  /*3cf0*/  IADD3 R19, R10, 0x7fe00000, RZ ;  /* 0x7fe000000a137810 */ /* 0x000fcc0007ffe0ff */
[----:B------:R-:W-:-:S10]  /*3d00*/  DMUL R14, R16, R18 ;  /* 0x00000012100e7228 */ /* 0x000fd40000000000 */
[----:B------:R-:W-:-:S13]  /*3d10*/  FSETP.GTU.AND P0, PT, |R15|, 1.469367938527859385e-39, PT ;  /* 0x001000000f00780b */ /* 0x000fda0003f0c200 */
[----:B------:R-:W-:Y:S05]  /*3d20*/  @P0 BRA `(.L_x_3570) ;  /* 0x0000000000940947 */ /* 0x000fea0003800000 */
[----:B------:R-:W-:Y:S01]  /*3d30*/  DFMA R2, R16, -R6, R2 ;  /* 0x800000061002722b */ /* 0x000fe20000000002 */
[----:B------:R-:W-:-:S09]  /*3d40*/  MOV R18, RZ ;  /* 0x000000ff00127202 */ /* 0x000fd20000000f00 */
[C---:B------:R-:W-:Y:S02]  /*3d50*/  FSETP.NEU.AND P0, PT, R3.reuse, RZ, PT ;  /* 0x000000ff0300720b */ /* 0x040fe40003f0d000 */
[----:B------:R-:W-:-:S04]  /*3d60*/  LOP3.LUT R9, R3, 0x80000000, R9, 0x48, !PT ;  /* 0x8000000003097812 */ /* 0x000fc800078e4809 */
[----:B------:R-:W-:-:S07]  /*3d70*/  LOP3.LUT R19, R9, R19, RZ, 0xfc, !PT ;  /* 0x0000001309137212 */ /* 0x000fce00078efcff */
[----:B------:R-:W-:Y:S05]  /*3d80*/  @!P0 BRA `(.L_x_3570) ;  /* 0x00000000007c8947 */ /* 0x000fea0003800000 */
[----:B------:R-:W-:Y:S01]  /*3d90*/  IMAD.MOV R3, RZ, RZ, -R10 ;  /* 0x000000ffff037224 */ /* 0x000fe200078e0a0a */
[----:B------:R-:W-:-:S06]  /*3da0*/  MOV R2, RZ ;  /* 0x000000ff00027202 */ /* 0x000fcc0000000f00 */
[----:B------:R-:W-:Y:S02]  /*3db0*/  DFMA R2, R14, -R2, R16 ;  /* 0x800000020e02722b */ /* 0x000fe40000000010 */
[----:B------:R-:W-:-:S04]  /*3dc0*/  DMUL.RP R16, R16, R18 ;  /* 0x0000001210107228 */ /* 0x000fc80000008000 */
[----:B------:R-:W-:-:S04]  /*3dd0*/  IADD3 R2, -R10, -0x43300000, RZ ;  /* 0xbcd000000a027810 */ /* 0x000fc80007ffe1ff */
[----:B------:R-:W-:Y:S02]  /*3de0*/  FSETP.NEU.AND P0, PT, |R3|, R2, PT ;  /* 0x000000020300720b */ /* 0x000fe40003f0d200 */
[----:B------:R-:W-:Y:S02]  /*3df0*/  LOP3.LUT R9, R17, R9, RZ, 0x3c, !PT ;  /* 0x0000000911097212 */ /* 0x000fe400078e3cff */
[----:B------:R-:W-:Y:S02]  /*3e00*/  FSEL R14, R16, R14, !P0 ;  /* 0x0000000e100e7208 */ /* 0x000fe40004000000 */
[----:B------:R-:W-:Y:S01]  /*3e10*/  FSEL R15, R9, R15, !P0 ;  /* 0x0000000f090f7208 */ /* 0x000fe20004000000 */
[----:B------:R-:W-:Y:S06]  /*3e20*/  BRA `(.L_x_3570) ;  /* 0x0000000000547947 */ /* 0x000fec0003800000 */
.L_x_3569:
[----:B------:R-:W-:-:S14]  /*3e30*/  DSETP.NAN.AND P0, PT, R10, R10, PT ;  /* 0x0000000a0a00722a */ /* 0x000fdc0003f08000 */
[----:B------:R-:W-:Y:S05]  /*3e40*/  @P0 BRA `(.L_x_3571) ;  /* 0x0000000000440947 */ /* 0x000fea0003800000 */
[----:B------:R-:W-:-:S14]  /*3e50*/  DSETP.NAN.AND P0, PT, R8, R8, PT ;  /* 0x000000080800722a */ /* 0x000fdc0003f08000 */
[----:B------:R-:W-:Y:S05]  /*3e60*/  @P0 BRA `(.L_x_3572) ;  /* 0x0000000000300947 */ /* 0x000fea0003800000 */
[----:B------:R-:W-:Y:S02]  /*3e70*/  ISETP.NE.AND P0, PT, R22, R23, PT ;  /* 0x000000171600720c */ /* 0x000fe40003f05270 */
[----:B------:R-:W-:Y:S02]  /*3e80*/  MOV R14, 0x0 ;  /* 0x00000000000e7802 */ /* 0x000fe40000000f00 */
[----:B------:R-:W-:-:S09]  /*3e90*/  MOV R15, 0xfff80000 ;  /* 0xfff80000000f7802 */ /* 0x000fd20000000f00 */
[----:B------:R-:W-:Y:S05]  /*3ea0*/  @!P0 BRA `(.L_x_3570) ;  /* 0x0000000000348947 */ /* 0x000fea0003800000 */
[----:B------:R-:W-:Y:S02]  /*3eb0*/  ISETP.NE.AND P0, PT, R22, 0x7ff00000, PT ;  /* 0x7ff000001600780c */ /* 0x000fe40003f05270 */
[----:B------:R-:W-:Y:S02]  /*3ec0*/  LOP3.LUT R15, R11, 0x80000000, R9, 0x48, !PT ;  /* 0x800000000b0f7812 */ /* 0x000fe400078e4809 */
[----:B------:R-:W-:-:S13]  /*3ed0*/  ISETP.EQ.OR P0, PT, R23, RZ, !P0 ;  /* 0x000000ff1700720c */ /* 0x000fda0004702670 */
[----:B------:R-:W-:Y:S01]  /*3ee0*/  @P0 LOP3.LUT R2, R15, 0x7ff00000, RZ, 0xfc, !PT ;  /* 0x7ff000000f020812 */ /* 0x000fe200078efcff */
[----:B------:R-:W-:Y:S01]  /*3ef0*/  @!P0 IMAD.MOV.U32 R14, RZ, RZ, RZ ;  /* 0x000000ffff0e8224 */ /* 0x000fe200078e00ff */
[----:B------:R-:W-:Y:S02]  /*3f00*/  @P0 MOV R14, RZ ;  /* 0x000000ff000e0202 */ /* 0x000fe40000000f00 */
[----:B------:R-:W-:Y:S01]  /*3f10*/  @P0 MOV R15, R2 ;  /* 0x00000002000f0202 */ /* 0x000fe20000000f00 */
[----:B------:R-:W-:Y:S06]  /*3f20*/  BRA `(.L_x_3570) ;  /* 0x0000000000147947 */ /* 0x000fec0003800000 */
.L_x_3572:
[----:B------:R-:W-:Y:S02]  /*3f30*/  LOP3.LUT R15, R9, 0x80000, RZ, 0xfc, !PT ;  /* 0x00080000090f7812 */ /* 0x000fe400078efcff */
[----:B------:R-:W-:Y:S01]  /*3f40*/  MOV R14, R8 ;  /* 0x00000008000e7202 */ /* 0x000fe20000000f00 */
[----:B------:R-:W-:Y:S06]  /*3f50*/  BRA `(.L_x_3570) ;  /* 0x0000000000087947 */ /* 0x000fec0003800000 */
.L_x_3571:
[----:B------:R-:W-:Y:S01]  /*3f60*/  LOP3.LUT R15, R11, 0x80000, RZ, 0xfc, !PT ;  /* 0x000800000b0f7812 */ /* 0x000fe200078efcff */
[----:B------:R-:W-:-:S07]  /*3f70*/  IMAD.MOV.U32 R14, RZ, RZ, R10 ;  /* 0x000000ffff0e7224 */ /* 0x000fce00078e000a */
.L_x_3570:
[----:B------:R-:W-:Y:S05]  /*3f80*/  BSYNC B3 ;  /* 0x0000000000037941 */ /* 0x000fea0003800000 */
.L_x_3568:
[----:B------:R-:W-:Y:S01]  /*3f90*/  HFMA2.MMA R13, -RZ, RZ, 0, 0 ;  /* 0x00000000ff0d7435 */ /* 0x000fe200000001ff */
[----:B------:R-:W-:Y:S02]  /*3fa0*/  MOV R2, R14 ;  /* 0x0000000e00027202 */ /* 0x000fe40000000f00 */
[----:B------:R-:W-:-:S03]  /*3fb0*/  MOV R3, R15 ;  /* 0x0000000f00037202 */ /* 0x000fc60000000f00 */
[----:B------:R-:W-:Y:S05]  /*3fc0*/  RET.REL.NODEC R12 `(_ZN2at6native18elementwise_kernelILi128ELi2EZNS0_22gpu_kernel_impl_nocastIZZZNS0_65_GLOBAL__N__cd49fe81_27_ActivationSoftplusKernel_cu_f5210f67_354524softplus_backward_kernelERNS_18TensorIteratorBaseERKN3c106ScalarES9_ENKUlvE_clEvENKUlvE_clEvEUlddE_EEvS5_RKT_EUliE_EEviT1_) ;  /* 0xffffffc00c0c7950 */ /* 0x000fea0003c3ffff */
.L_x_3573:
        /* <DEDUP_REMOVED lines=11> */
.L_x_7892:


//--------------------- .text._ZN2at6native27unrolled_elementwise_kernelIZZZNS0_65_GLOBAL__N__cd49fe81_27_ActivationSoftplusKernel_cu_f5210f67_354524softplus_backward_kernelERNS_18TensorIteratorBaseERKN3c106ScalarES8_ENKUlvE_clEvENKUlvE_clEvEUlddE_St5arrayIPcLm3EELi4E23TrivialOffsetCalculatorILi2EjESF_ILi1EjENS0_6memory15LoadWithoutCastENSI_16StoreWithoutCastEEEviT_T0_T2_T3_T4_T5_ --------------------------
	.section	.text._ZN2at6native27unrolled_elementwise_kernelIZZZNS0_65_GLOBAL__N__cd49fe81_27_ActivationSoftplusKernel_cu_f5210f67_354524softplus_backward_kernelERNS_18TensorIteratorBaseERKN3c106ScalarES8_ENKUlvE_clEvENKUlvE_clEvEUlddE_St5arrayIPcLm3EELi4E23TrivialOffsetCalculatorILi2EjESF_ILi1EjENS0_6memory15LoadWithoutCastENSI_16StoreWithoutCastEEEviT_T0_T2_T3_T4_T5_,"ax",@progbits
	.align	128
        .global         _ZN2at6native27unrolled_elementwise_kernelIZZZNS0_65_GLOBAL__N__cd49fe81_27_ActivationSoftplusKernel_cu_f5210f67_354524softplus_backward_kernelERNS_18TensorIteratorBaseERKN3c106ScalarES8_ENKUlvE_clEvENKUlvE_clEvEUlddE_St5arrayIPcLm3EELi4E23TrivialOffsetCalculatorILi2EjESF_ILi1EjENS0_6memory15LoadWithoutCastENSI_16StoreWithoutCastEEEviT_T0_T2_T3_T4_T5_
        .type           _ZN2at6native27unrolled_elementwise_kernelIZZZNS0_65_GLOBAL__N__cd49fe81_27_ActivationSoftplusKernel_cu_f5210f67_354524softplus_backward_kernelERNS_18TensorIteratorBaseERKN3c106ScalarES8_ENKUlvE_clEvENKUlvE_clEvEUlddE_St5arrayIPcLm3EELi4E23TrivialOffsetCalculatorILi2EjESF_ILi1EjENS0_6memory15LoadWithoutCastENSI_16StoreWithoutCastEEEviT_T0_T2_T3_T4_T5_,@function
        .size           _ZN2at6native27unrolled_elementwise_kernelIZZZNS0_65_GLOBAL__N__cd49fe81_27_ActivationSoftplusKernel_cu_f5210f67_354524softplus_backward_kernelERNS_18TensorIteratorBaseERKN3c106ScalarES8_ENKUlvE_clEvENKUlvE_clEvEUlddE_St5arrayIPcLm3EELi4E23TrivialOffsetCalculatorILi2EjESF_ILi1EjENS0_6memory15LoadWithoutCastENSI_16StoreWithoutCastEEEviT_T0_T2_T3_T4_T5_,(.L_x_7893 - _ZN2at6native27unrolled_elementwise_kernelIZZZNS0_65_GLOBAL__N__cd49fe81_27_ActivationSoftplusKernel_cu_f5210f67_354524softplus_backward_kernelERNS_18TensorIteratorBaseERKN3c106ScalarES8_ENKUlvE_clEvENKUlvE_clEvEUlddE_St5arrayIPcLm3EELi4E23TrivialOffsetCalculatorILi2EjESF_ILi1EjENS0_6memory15LoadWithoutCastENSI_16StoreWithoutCastEEEviT_T0_T2_T3_T4_T5_)
        .other          _ZN2at6native27unrolled_elementwise_kernelIZZZNS0_65_GLOBAL__N__cd49fe81_27_ActivationSoftplusKernel_cu_f5210f67_354524softplus_backward_kernelERNS_18TensorIteratorBaseERKN3c106ScalarES8_ENKUlvE_clEvENKUlvE_clEvEUlddE_St5arrayIPcLm3EELi4E23TrivialOffsetCalculatorILi2EjESF_ILi1EjENS0_6memory15LoadWithoutCastENSI_16StoreWithoutCastEEEviT_T0_T2_T3_T4_T5_,@"STO_CUDA_ENTRY STV_DEFAULT"
_ZN2at6native27unrolled_elementwise_kernelIZZZNS0_65_GLOBAL__N__cd49fe81_27_ActivationSoftplusKernel_cu_f5210f67_354524softplus_backward_kernelERNS_18TensorIteratorBaseERKN3c106ScalarES8_ENKUlvE_clEvENKUlvE_clEvEUlddE_St5arrayIPcLm3EELi4E23TrivialOffsetCalculatorILi2EjESF_ILi1EjENS0_6memory15LoadWithoutCastENSI_16StoreWithoutCastEEEviT_T0_T2_T3_T4_T5_:
.text._ZN2at6native27unrolled_elementwise_kernelIZZZNS0_65_GLOBAL__N__cd49fe81_27_ActivationSoftplusKernel_cu_f5210f67_354524softplus_backward_kernelERNS_18TensorIteratorBaseERKN3c106ScalarES8_ENKUlvE_clEvENKUlvE_clEvEUlddE_St5arrayIPcLm3EELi4E23TrivialOffsetCalculatorILi2EjESF_ILi1EjENS0_6memory15LoadWithoutCastENSI_16StoreWithoutCastEEEviT_T0_T2_T3_T4_T5_:
[----:B------:R-:W-:Y:S01]  /*0000*/  LDC R1, c[0x0][0x28] ;  /* 0x00000a00ff017b82 */ /* 0x000fe20000000800 */
[----:B------:R-:W0:Y:S07]  /*0010*/  S2R R20, SR_CTAID.X ;  /* 0x0000000000147919 */ /* 0x000e2e0000002500 */
[----:B------:R-:W0:Y:S01]  /*0020*/  LDC R3, c[0x0][0x210] ;  /* 0x00008400ff037b82 */ /* 0x000e220000000800 */
[----:B------:R-:W-:Y:S02]  /*0030*/  CS2R R16, SRZ ;  /* 0x0000000000107805 */ /* 0x000fe4000001ff00 */
[----:B------:R-:W-:Y:S01]  /*0040*/  CS2R R6, SRZ ;  /* 0x0000000000067805 */ /* 0x000fe2000001ff00 */
[----:B------:R-:W1:Y:S01]  /*0050*/  S2R R25, SR_TID.X ;  /* 0x0000000000197919 */ /* 0x000e620000002100 */
[----:B------:R-:W-:Y:S01]  /*0060*/  ULDC.64 UR4, c[0x0][0x208] ;  /* 0x0000820000047ab9 */ /* 0x000fe20000000a00 */
[----:B0-----:R-:W-:-:S05]  /*0070*/  IMAD R0, R20, -0x200, R3 ;  /* 0xfffffe0014007824 */ /* 0x001fca00078e0203 */
[----:B-1----:R-:W-:-:S13]  /*0080*/  ISETP.GE.AND P2, PT, R25, R0, PT ;  /* 0x000000001900720c */ /* 0x002fda0003f46270 */
[----:B------:R-:W-:Y:S01]  /*0090*/  @!P2 IMAD R21, R20, 0x200, R25 ;  /* 0x000002001415a824 */ /* 0x000fe200078e0219 */
[----:B------:R-:W0:Y:S01]  /*00a0*/  @!P2 LDC.64 R14, c[0x0][0x238] ;  /* 0x00008e00ff0eab82 */ /* 0x000e220000000a00 */
[----:B------:R-:W-:-:S05]  /*00b0*/  @!P2 VIADD R25, R25, 0x80 ;  /* 0x000000801919a836 */ /* 0x000fca0000000000 */
[C---:B------:R-:W-:Y:S02]  /*00c0*/  ISETP.GE.AND P0, PT, R25.reuse, R0, PT ;  /* 0x000000001900720c */ /* 0x040fe40003f06270 */
[----:B------:R-:W1:Y:S11]  /*00d0*/  @!P2 LDC.64 R12, c[0x0][0x240] ;  /* 0x00009000ff0cab82 */ /* 0x000e760000000a00 */
[----:B------:R-:W-:Y:S01]  /*00e0*/  @!P0 IMAD R31, R20, 0x200, R25 ;  /* 0x00000200141f8824 */ /* 0x000fe200078e0219 */
[----:B------:R-:W2:Y:S01]  /*00f0*/  @!P0 LDC.64 R22, c[0x0][0x238] ;  /* 0x00008e00ff168b82 */ /* 0x000ea20000000a00 */
[----:B------:R-:W-:-:S05]  /*0100*/  @!P0 VIADD R25, R25, 0x80 ;  /* 0x0000008019198836 */ /* 0x000fca0000000000 */
[C---:B------:R-:W-:Y:S02]  /*0110*/  ISETP.GE.AND P3, PT, R25.reuse, R0, PT ;  /* 0x000000001900720c */ /* 0x040fe40003f66270 */
[----:B------:R-:W3:Y:S11]  /*0120*/  @!P0 LDC.64 R4, c[0x0][0x240] ;  /* 0x00009000ff048b82 */ /* 0x000ef60000000a00 */
[----:B------:R-:W-:Y:S01]  /*0130*/  @!P3 IMAD R27, R20, 0x200, R25 ;  /* 0x00000200141bb824 */ /* 0x000fe200078e0219 */
[----:B------:R-:W4:Y:S01]  /*0140*/  @!P3 LDC.64 R18, c[0x0][0x238] ;  /* 0x00008e00ff12bb82 */ /* 0x000f220000000a00 */
[----:B------:R-:W-:-:S02]  /*0150*/  @!P3 VIADD R25, R25, 0x80 ;  /* 0x000000801919b836 */ /* 0x000fc40000000000 */
[----:B--2---:R-:W-:-:S03]  /*0160*/  @!P0 IMAD.WIDE.U32 R22, R31, 0x8, R22 ;  /* 0x000000081f168825 */ /* 0x004fc600078e0016 */
[----:B------:R-:W-:Y:S02]  /*0170*/  ISETP.GE.AND P1, PT, R25, R0, PT ;  /* 0x000000001900720c */ /* 0x000fe40003f26270 */
[----:B------:R-:W2:Y:S01]  /*0180*/  @!P3 LDC.64 R2, c[0x0][0x240] ;  /* 0x00009000ff02bb82 */ /* 0x000ea20000000a00 */
[----:B---3--:R-:W-:Y:S01]  /*0190*/  @!P0 IMAD.WIDE.U32 R30, R31, 0x8, R4 ;  /* 0x000000081f1e8825 */ /* 0x008fe200078e0004 */
[----:B------:R-:W-:-:S04]  /*01a0*/  CS2R R4, SRZ ;  /* 0x0000000000047805 */ /* 0x000fc8000001ff00 */
[----:B------:R3:W5:Y:S05]  /*01b0*/  @!P0 LDG.E.64 R16, desc[UR4][R30.64] ;  /* 0x000000041e108981 */ /* 0x00076a000c1e1b00 */
[----:B------:R-:W3:Y:S01]  /*01c0*/  @!P1 LDC.64 R10, c[0x0][0x238] ;  /* 0x00008e00ff0a9b82 */ /* 0x000ee20000000a00 */
[----:B------:R-:W-:Y:S01]  /*01d0*/  @!P1 IMAD R29, R20, 0x200, R25 ;  /* 0x00000200141d9824 */ /* 0x000fe200078e0219 */
[----:B------:R1:W5:Y:S01]  /*01e0*/  @!P0 LDG.E.64 R4, desc[UR4][R22.64] ;  /* 0x0000000416048981 */ /* 0x000362000c1e1b00 */
[----:B----4-:R-:W-:-:S05]  /*01f0*/  @!P3 IMAD.WIDE.U32 R32, R27, 0x8, R18 ;  /* 0x000000081b20b825 */ /* 0x010fca00078e0012 */
[----:B------:R-:W4:Y:S01]  /*0200*/  @!P1 LDC.64 R8, c[0x0][0x240] ;  /* 0x00009000ff089b82 */ /* 0x000f220000000a00 */
[----:B0-----:R-:W-:Y:S01]  /*0210*/  @!P2 IMAD.WIDE.U32 R18, R21, 0x8, R14 ;  /* 0x000000081512a825 */ /* 0x001fe200078e000e */
[----:B------:R-:W-:Y:S01]  /*0220*/  CS2R R14, SRZ ;  /* 0x00000000000e7805 */ /* 0x000fe2000001ff00 */
[----:B------:R0:W5:Y:S02]  /*0230*/  @!P3 LDG.E.64 R6, desc[UR4][R32.64] ;  /* 0x000000042006b981 */ /* 0x000164000c1e1b00 */
[----:B--2---:R-:W-:-:S04]  /*0240*/  @!P3 IMAD.WIDE.U32 R2, R27, 0x8, R2 ;  /* 0x000000081b02b825 */ /* 0x004fc800078e0002 */
[----:B-1----:R-:W-:Y:S01]  /*0250*/  @!P2 IMAD.WIDE.U32 R24, R21, 0x8, R12 ;  /* 0x000000081518a825 */ /* 0x002fe200078e000c */
[----:B------:R-:W-:Y:S02]  /*0260*/  CS2R R20, SRZ ;  /* 0x0000000000147805 */ /* 0x000fe4000001ff00 */
[----:B------:R-:W-:Y:S01]  /*0270*/  CS2R R12, SRZ ;  /* 0x00000000000c7805 */ /* 0x000fe2000001ff00 */
[----:B------:R0:W5:Y:S01]  /*0280*/  @!P3 LDG.E.64 R14, desc[UR4][R2.64] ;  /* 0x00000004020eb981 */ /* 0x000162000c1e1b00 */
[C---:B---3--:R-:W-:Y:S01]  /*0290*/  @!P1 IMAD.WIDE.U32 R26, R29.reuse, 0x8, R10 ;  /* 0x000000081d1a9825 */ /* 0x048fe200078e000a */
[----:B------:R-:W-:Y:S02]  /*02a0*/  CS2R R10, SRZ ;  /* 0x00000000000a7805 */ /* 0x000fe4000001ff00 */
[----:B------:R0:W5:Y:S04]  /*02b0*/  @!P2 LDG.E.64 R20, desc[UR4][R24.64] ;  /* 0x000000041814a981 */ /* 0x000168000c1e1b00 */
[----:B------:R0:W5:Y:S01]  /*02c0*/  @!P1 LDG.E.64 R10, desc[UR4][R26.64] ;  /* 0x000000041a0a9981 */ /* 0x000162000c1e1b00 */
[----:B----4-:R-:W-:Y:S01]  /*02d0*/  @!P1 IMAD.WIDE.U32 R28, R29, 0x8, R8 ;  /* 0x000000081d1c9825 */ /* 0x010fe200078e0008 */
[----:B------:R-:W-:-:S04]  /*02e0*/  CS2R R8, SRZ ;  /* 0x0000000000087805 */ /* 0x000fc8000001ff00 */
[----:B------:R0:W5:Y:S04]  /*02f0*/  @!P1 LDG.E.64 R12, desc[UR4][R28.64] ;  /* 0x000000041c0c9981 */ /* 0x000168000c1e1b00 */
[----:B------:R0:W5:Y:S01]  /*0300*/  @!P2 LDG.E.64 R8, desc[UR4][R18.64] ;  /* 0x000000041208a981 */ /* 0x000162000c1e1b00 */
[----:B------:R-:W-:Y:S04]  /*0310*/  BSSY B0, `(.L_x_3574) ;  /* 0x000005b000007945 */ /* 0x000fe80003800000 */
[----:B------:R-:W-:Y:S05]  /*0320*/  @P2 BRA `(.L_x_3575) ;  /* 0x0000000400642947 */ /* 0x000fea0003800000 */
[----:B------:R-:W-:Y:S01]  /*0330*/  ULDC.64 UR6, c[0x0][0x218] ;  /* 0x0000860000067ab9 */ /* 0x000fe20000000a00 */
[----:B0-----:R-:W-:Y:S01]  /*0340*/  IMAD.MOV.U32 R18, RZ, RZ, 0x652b82fe ;  /* 0x652b82feff127424 */ /* 0x001fe200078e00ff */
[----:B-----5:R-:W-:Y:S01]  /*0350*/  DMUL R2, R20, UR6 ;  /* 0x0000000614027c28 */ /* 0x020fe20008000000 */
[----:B------:R-:W-:Y:S01]  /*0360*/  MOV R19, 0x3ff71547 ;  /* 0x3ff7154700137802 */ /* 0x000fe20000000f00 */
        /* <DEDUP_REMOVED lines=54> */
[----:B------:R-:W-:Y:S01]  /*06d0*/  @!P0 IMAD.MOV.U32 R18, RZ, RZ, R22 ;  /* 0x000000ffff128224 */ /* 0x000fe200078e0016 */
[----:B------:R-:W-:-:S06]  /*06e0*/  @!P0 MOV R22, RZ ;  /* 0x000000ff00168202 */ /* 0x000fcc0000000f00 */
[----:B------:R-:W-:-:S11]  /*06f0*/  @!P0 DMUL R20, R18, R22 ;  /* 0x0000001612148228 */ /* 0x000fd60000000000 */
.L_x_3577:
[----:B------:R-:W-:Y:S05]  /*0700*/  BSYNC B1 ;  /* 0x0000000000017941 */ /* 0x000fea0003800000 */
.L_x_3576:
        /* <DEDUP_REMOVED lines=23> */
[----:B------:R-:W-:Y:S05]  /*0880*/  CALL.REL.NOINC `($__internal_3_$__cuda_sm20_div_rn_f64_full) ;  /* 0x00000014000c7944 */ /* 0x000fea0003c00000 */
.L_x_3579:
[----:B------:R-:W-:Y:S05]  /*0890*/  BSYNC B1 ;  /* 0x0000000000017941 */ /* 0x000fea0003800000 */
.L_x_3578:
[----:B------:R-:W-:Y:S02]  /*08a0*/  IMAD.MOV.U32 R8, RZ, RZ, R2 ;  /* 0x000000ffff087224 */ /* 0x000fe400078e0002 */
[----:B------:R-:W-:-:S07]  /*08b0*/  IMAD.MOV.U32 R9, RZ, RZ, R3 ;  /* 0x000000ffff097224 */ /* 0x000fce00078e0003 */
.L_x_3575:
[----:B------:R-:W-:Y:S05]  /*08c0*/  BSYNC B0 ;  /* 0x0000000000007941 */ /* 0x000fea0003800000 */
.L_x_3574:
[----:B0-----:R-:W0:Y:S01]  /*08d0*/  S2R R3, SR_TID.X ;  /* 0x0000000000037919 */ /* 0x001e220000002100 */
[----:B------:R-:W-:Y:S01]  /*08e0*/  BSSY B0, `(.L_x_3580) ;  /* 0x000005f000007945 */ /* 0x000fe20003800000 */
[----:B0-----:R-:W-:-:S05]  /*08f0*/  VIADD R3, R3, 0x80 ;  /* 0x0000008003037836 */ /* 0x001fca0000000000 */
[----:B------:R-:W-:-:S13]  /*0900*/  ISETP.GE.AND P0, PT, R3, R0, PT ;  /* 0x000000000300720c */ /* 0x000fda0003f06270 */
[----:B------:R-:W-:Y:S05]  /*0910*/  @P0 BRA `(.L_x_3581) ;  /* 0x00000004006c0947 */ /* 0x000fea0003800000 */
[----:B------:R-:W-:Y:S01]  /*0920*/  ULDC.64 UR6, c[0x0][0x218] ;  /* 0x0000860000067ab9 */ /* 0x000fe20000000a00 */
[----:B------:R-:W-:Y:S01]  /*0930*/  IMAD.MOV.U32 R2, RZ, RZ, 0x652b82fe ;  /* 0x652b82feff027424 */ /* 0x000fe200078e00ff */
        /* <DEDUP_REMOVED lines=59> */
.L_x_3583:
[----:B------:R-:W-:Y:S05]  /*0cf0*/  BSYNC B1 ;  /* 0x0000000000017941 */ /* 0x000fea0003800000 */
.L_x_3582:
        /* <DEDUP_REMOVED lines=25> */
[----:B------:R-:W-:Y:S05]  /*0e90*/  CALL.REL.NOINC `($__internal_3_$__cuda_sm20_div_rn_f64_full) ;  /* 0x0000000c00887944 */ /* 0x000fea0003c00000 */
.L_x_3585:
[----:B------:R-:W-:Y:S05]  /*0ea0*/  BSYNC B1 ;  /* 0x0000000000017941 */ /* 0x000fea0003800000 */
.L_x_3584:
[----:B------:R-:W-:Y:S02]  /*0eb0*/  IMAD.MOV.U32 R4, RZ, RZ, R2 ;  /* 0x000000ffff047224 */ /* 0x000fe400078e0002 */
[----:B------:R-:W-:-:S07]  /*0ec0*/  IMAD.MOV.U32 R5, RZ, RZ, R3 ;  /* 0x000000ffff057224 */ /* 0x000fce00078e0003 */
.L_x_3581:
[----:B------:R-:W-:Y:S05]  /*0ed0*/  BSYNC B0 ;  /* 0x0000000000007941 */ /* 0x000fea0003800000 */
.L_x_3580:
[----:B------:R-:W0:Y:S01]  /*0ee0*/  S2R R3, SR_TID.X ;  /* 0x0000000000037919 */ /* 0x000e220000002100 */
[----:B------:R-:W-:Y:S01]  /*0ef0*/  BSSY B0, `(.L_x_3586) ;  /* 0x000005d000007945 */ /* 0x000fe20003800000 */
[----:B0-----:R-:W-:-:S04]  /*0f00*/  IADD3 R3, R3, 0x100, RZ ;  /* 0x0000010003037810 */ /* 0x001fc80007ffe0ff */
[----:B------:R-:W-:-:S13]  /*0f10*/  ISETP.GE.AND P0, PT, R3, R0, PT ;  /* 0x000000000300720c */ /* 0x000fda0003f06270 */
[----:B------:R-:W-:Y:S05]  /*0f20*/  @P0 BRA `(.L_x_3587) ;  /* 0x0000000400640947 */ /* 0x000fea0003800000 */
[----:B------:R-:W-:Y:S01]  /*0f30*/  ULDC.64 UR6, c[0x0][0x218] ;  /* 0x0000860000067ab9 */ /* 0x000fe20000000a00 */
[----:B------:R-:W-:Y:S01]  /*0f40*/  IMAD.MOV.U32 R2, RZ, RZ, 0x652b82fe ;  /* 0x652b82feff027424 */ /* 0x000fe200078e00ff */
        /* <DEDUP_REMOVED lines=59> */
.L_x_3589:
[----:B------:R-:W-:Y:S05]  /*1300*/  BSYNC B1 ;  /* 0x0000000000017941 */ /* 0x000fea0003800000 */
.L_x_3588:
        /* <DEDUP_REMOVED lines=24> */
.L_x_3591:
[----:B------:R-:W-:Y:S05]  /*1490*/  BSYNC B1 ;  /* 0x0000000000017941 */ /* 0x000fea0003800000 */
.L_x_3590:
[----:B------:R-:W-:Y:S02]  /*14a0*/  IMAD.MOV.U32 R6, RZ, RZ, R2 ;  /* 0x000000ffff067224 */ /* 0x000fe400078e0002 */
[----:B------:R-:W-:-:S07]  /*14b0*/  IMAD.MOV.U32 R7, RZ, RZ, R3 ;  /* 0x000000ffff077224 */ /* 0x000fce00078e0003 */
.L_x_3587:
[----:B------:R-:W-:Y:S05]  /*14c0*/  BSYNC B0 ;  /* 0x0000000000007941 */ /* 0x000fea0003800000 */
.L_x_3586:
        /* <DEDUP_REMOVED lines=60> */
[----:B------:R-:W-:Y:S01]  /*1890*/  @!P0 IADD3 R2, R2, -R3, RZ ;  /* 0x8000000302028210 */ /* 0x000fe20007ffe0ff */
[----:B------:R-:W-:-:S03]  /*18a0*/  @!P0 IMAD R3, R3, 0x100000, R17 ;  /* 0x0010000003038824 */ /* 0x000fc600078e0211 */
[----:B------:R-:W-:Y:S01]  /*18b0*/  @!P0 LEA R17, R2, 0x3ff00000, 0x14 ;  /* 0x3ff0000002118811 */ /* 0x000fe200078ea0ff */
[----:B------:R-:W-:Y:S02]  /*18c0*/  @!P0 IMAD.MOV.U32 R2, RZ, RZ, R16 ;  /* 0x000000ffff028224 */ /* 0x000fe400078e0010 */
[----:B------:R-:W-:-:S06]  /*18d0*/  @!P0 IMAD.MOV.U32 R16, RZ, RZ, RZ ;  /* 0x000000ffff108224 */ /* 0x000fcc00078e00ff */
[----:B------:R-:W-:-:S11]  /*18e0*/  @!P0 DMUL R14, R2, R16 ;  /* 0x00000010020e8228 */ /* 0x000fd60000000000 */
.L_x_3595:
[----:B------:R-:W-:Y:S05]  /*18f0*/  BSYNC B1 ;  /* 0x0000000000017941 */ /* 0x000fea0003800000 */
.L_x_3594:
        /* <DEDUP_REMOVED lines=24> */
.L_x_3597:
[----:B------:R-:W-:Y:S05]  /*1a80*/  BSYNC B1 ;  /* 0x0000000000017941 */ /* 0x000fea0003800000 */
.L_x_3596:
[----:B------:R-:W-:Y:S01]  /*1a90*/  MOV R10, R2 ;  /* 0x00000002000a7202 */ /* 0x000fe20000000f00 */
[----:B------:R-:W-:-:S07]  /*1aa0*/  IMAD.MOV.U32 R11, RZ, RZ, R3 ;  /* 0x000000ffff0b7224 */ /* 0x000fce00078e0003 */
.L_x_3593:
[----:B------:R-:W-:Y:S05]  /*1ab0*/  BSYNC B0 ;  /* 0x0000000000007941 */ /* 0x000fea0003800000 */
.L_x_3592:
[----:B-----5:R-:W0:Y:S01]  /*1ac0*/  S2R R15, SR_TID.X ;  /* 0x00000000000f7919 */ /* 0x020e220000002100 */
[----:B------:R-:W-:Y:S01]  /*1ad0*/  BSSY B0, `(.L_x_3598) ;  /* 0x0000016000007945 */ /* 0x000fe20003800000 */
[----:B0-----:R-:W-:Y:S01]  /*1ae0*/  ISETP.GE.AND P1, PT, R15, R0, PT ;  /* 0x000000000f00720c */ /* 0x001fe20003f26270 */
[----:B------:R-:W-:-:S12]  /*1af0*/  IMAD.MOV.U32 R13, RZ, RZ, R15 ;  /* 0x000000ffff0d7224 */ /* 0x000fd800078e000f */
[----:B------:R-:W0:Y:S01]  /*1b00*/  @!P1 S2R R12, SR_CTAID.X ;  /* 0x00000000000c9919 */ /* 0x000e220000002500 */
[----:B------:R-:W1:Y:S01]  /*1b10*/  @!P1 LDC.64 R2, c[0x0][0x230] ;  /* 0x00008c00ff029b82 */ /* 0x000e620000000a00 */
[----:B------:R-:W-:-:S05]  /*1b20*/  @!P1 VIADD R13, R15, 0x80 ;  /* 0x000000800f0d9836 */ /* 0x000fca0000000000 */
[----:B------:R-:W-:Y:S01]  /*1b30*/  ISETP.GE.AND P0, PT, R13, R0, PT ;  /* 0x000000000d00720c */ /* 0x000fe20003f06270 */
[----:B0-----:R-:W-:-:S04]  /*1b40*/  @!P1 IMAD R15, R12, 0x200, R15 ;  /* 0x000002000c0f9824 */ /* 0x001fc800078e020f */
[----:B-1----:R-:W-:-:S05]  /*1b50*/  @!P1 IMAD.WIDE.U32 R2, R15, 0x8, R2 ;  /* 0x000000080f029825 */ /* 0x002fca00078e0002 */
[----:B------:R0:W-:Y:S03]  /*1b60*/  @!P1 STG.E.64 desc[UR4][R2.64], R8 ;  /* 0x0000000802009986 */ /* 0x0001e6000c101b04 */
[----:B------:R-:W-:Y:S05]  /*1b70*/  @P0 BRA `(.L_x_3599) ;  /* 0x00000000002c0947 */ /* 0x000fea0003800000 */
[----:B0-----:R-:W0:Y:S01]  /*1b80*/  S2R R2, SR_CTAID.X ;  /* 0x0000000000027919 */ /* 0x001e220000002500 */
[----:B------:R-:W1:Y:S01]  /*1b90*/  LDC.64 R8, c[0x0][0x230] ;  /* 0x00008c00ff087b82 */ /* 0x000e620000000a00 */
[----:B0-----:R-:W-:Y:S02]  /*1ba0*/  IMAD R3, R2, 0x200, R13 ;  /* 0x0000020002037824 */ /* 0x001fe400078e020d */
[----:B------:R-:W-:-:S05]  /*1bb0*/  VIADD R13, R13, 0x80 ;  /* 0x000000800d0d7836 */ /* 0x000fca0000000000 */
[----:B------:R-:W-:-:S13]  /*1bc0*/  ISETP.GE.AND P0, PT, R13, R0, PT ;  /* 0x000000000d00720c */ /* 0x000fda0003f06270 */
[----:B------:R-:W-:Y:S01]  /*1bd0*/  @!P0 LEA R15, R2, R13, 0x9 ;  /* 0x0000000d020f8211 */ /* 0x000fe200078e48ff */
[----:B-1----:R-:W-:-:S04]  /*1be0*/  IMAD.WIDE.U32 R2, R3, 0x8, R8 ;  /* 0x0000000803027825 */ /* 0x002fc800078e0008 */
[----:B------:R-:W-:Y:S01]  /*1bf0*/  @!P0 IMAD.WIDE.U32 R8, R15, 0x8, R8 ;  /* 0x000000080f088825 */ /* 0x000fe200078e0008 */
[----:B------:R1:W-:Y:S03]  /*1c00*/  STG.E.64 desc[UR4][R2.64], R4 ;  /* 0x0000000402007986 */ /* 0x0003e6000c101b04 */
[----:B------:R-:W-:Y:S01]  /*1c10*/  @!P0 VIADD R13, R13, 0x80 ;  /* 0x000000800d0d8836 */ /* 0x000fe20000000000 */
[----:B------:R1:W-:Y:S06]  /*1c20*/  @!P0 STG.E.64 desc[UR4][R8.64], R6 ;  /* 0x0000000608008986 */ /* 0x0003ec000c101b04 */
.L_x_3599:
[----:B------:R-:W-:Y:S05]  /*1c30*/  BSYNC B0 ;  /* 0x0000000000007941 */ /* 0x000fea0003800000 */
.L_x_3598:
[----:B------:R-:W-:-:S13]  /*1c40*/  ISETP.GE.AND P0, PT, R13, R0, PT ;  /* 0x000000000d00720c */ /* 0x000fda0003f06270 */
[----:B------:R-:W-:Y:S05]  /*1c50*/  @P0 EXIT ;  /* 0x000000000000094d */ /* 0x000fea0003800000 */
[----:B------:R-:W2:Y:S01]  /*1c60*/  S2R R0, SR_CTAID.X ;  /* 0x0000000000007919 */ /* 0x000ea20000002500 */
[----:B01----:R-:W0:Y:S01]  /*1c70*/  LDC.64 R2, c[0x0][0x230] ;  /* 0x00008c00ff027b82 */ /* 0x003e220000000a00 */
[----:B--2---:R-:W-:-:S04]  /*1c80*/  IMAD R13, R0, 0x200, R13 ;  /* 0x00000200000d7824 */ /* 0x004fc800078e020d */
[----:B0-----:R-:W-:-:S05]  /*1c90*/  IMAD.WIDE.U32 R2, R13, 0x8, R2 ;  /* 0x000000080d027825 */ /* 0x001fca00078e0002 */
[----:B------:R-:W-:Y:S01]  /*1ca0*/  STG.E.64 desc[UR4][R2.64], R10 ;  /* 0x0000000a02007986 */ /* 0x000fe2000c101b04 */
[----:B------:R-:W-:Y:S05]  /*1cb0*/  EXIT ;  /* 0x000000000000794d */ /* 0x000fea0003800000 */
        .weak           $__internal_3_$__cuda_sm20_div_rn_f64_full
        .type           $__internal_3_$__cuda_sm20_div_rn_f64_full,@function
        .size           $__internal_3_$__cuda_sm20_div_rn_f64_full,(.L_x_7893 - $__internal_3_$__cuda_sm20_div_rn_f64_full)
$__internal_3_$__cuda_sm20_div_rn_f64_full:
[C---:B------:R-:W-:Y:S01]  /*1cc0*/  FSETP.GEU.AND P0, PT, |R19|.reuse, 1.469367938527859385e-39, PT ;  /* 0x001000001300780b */ /* 0x040fe20003f0e200 */
[----:B------:R-:W-:Y:S01]  /*1cd0*/  IMAD.MOV.U32 R28, RZ, RZ, 0x1 ;  /* 0x00000001ff1c7424 */ /* 0x000fe200078e00ff */
[----:B------:R-:W-:Y:S01]  /*1ce0*/  LOP3.LUT R2, R19, 0x800fffff, RZ, 0xc0, !PT ;  /* 0x800fffff13027812 */ /* 0x000fe200078ec0ff */
[----:B------:R-:W-:Y:S01]  /*1cf0*/  BSSY B2, `(.L_x_3600) ;  /* 0x0000054000027945 */ /* 0x000fe20003800000 */
[C---:B------:R-:W-:Y:S02]  /*1d00*/  FSETP.GEU.AND P2, PT, |R21|.reuse, 1.469367938527859385e-39, PT ;  /* 0x001000001500780b */ /* 0x040fe40003f4e200 */
[----:B------:R-:W-:Y:S01]  /*1d10*/  LOP3.LUT R3, R2, 0x3ff00000, RZ, 0xfc, !PT ;  /* 0x3ff0000002037812 */ /* 0x000fe200078efcff */
[----:B------:R-:W-:Y:S01]  /*1d20*/  IMAD.MOV.U32 R2, RZ, RZ, R18 ;  /* 0x000000ffff027224 */ /* 0x000fe200078e0012 */
[----:B------:R-:W-:Y:S02]  /*1d30*/  LOP3.LUT R25, R21, 0x7ff00000, RZ, 0xc0, !PT ;  /* 0x7ff0000015197812 */ /* 0x000fe400078ec0ff */
[----:B------:R-:W-:-:S03]  /*1d40*/  LOP3.LUT R34, R19, 0x7ff00000, RZ, 0xc0, !PT ;  /* 0x7ff0000013227812 */ /* 0x000fc600078ec0ff */
[----:B------:R-:W-:Y:S01]  /*1d50*/  @!P0 DMUL R2, R18, 8.98846567431157953865e+307 ;  /* 0x7fe0000012028828 */ /* 0x000fe20000000000 */
[----:B------:R-:W-:-:S03]  /*1d60*/  ISETP.GE.U32.AND P1, PT, R25, R34, PT ;  /* 0x000000221900720c */ /* 0x000fc60003f26070 */
[----:B------:R-:W-:Y:S02]  /*1d70*/  @!P2 LOP3.LUT R26, R19, 0x7ff00000, RZ, 0xc0, !PT ;  /* 0x7ff00000131aa812 */ /* 0x000fe400078ec0ff */
[----:B------:R-:W0:Y:S01]  /*1d80*/  MUFU.RCP64H R29, R3 ;  /* 0x00000003001d7308 */ /* 0x000e220000001800 */
[----:B------:R-:W-:Y:S02]  /*1d90*/  @!P2 MOV R32, RZ ;  /* 0x000000ff0020a202 */ /* 0x000fe40000000f00 */
[----:B------:R-:W-:Y:S01]  /*1da0*/  @!P2 ISETP.GE.U32.AND P3, PT, R25, R26, PT ;  /* 0x0000001a1900a20c */ /* 0x000fe20003f66070 */
[----:B------:R-:W-:Y:S01]  /*1db0*/  IMAD.MOV.U32 R26, RZ, RZ, 0x1ca00000 ;  /* 0x1ca00000ff1a7424 */ /* 0x000fe200078e00ff */
[----:B------:R-:W-:-:S04]  /*1dc0*/  @!P0 LOP3.LUT R34, R3, 0x7ff00000, RZ, 0xc0, !PT ;  /* 0x7ff0000003228812 */ /* 0x000fc800078ec0ff */
[----:B------:R-:W-:-:S04]  /*1dd0*/  @!P2 SEL R27, R26, 0x63400000, !P3 ;  /* 0x634000001a1ba807 */ /* 0x000fc80005800000 */
[----:B------:R-:W-:Y:S01]  /*1de0*/  @!P2 LOP3.LUT R27, R27, 0x80000000, R21, 0xf8, !PT ;  /* 0x800000001b1ba812 */ /* 0x000fe200078ef815 */
[----:B0-----:R-:W-:-:S03]  /*1df0*/  DFMA R22, R28, -R2, 1 ;  /* 0x3ff000001c16742b */ /* 0x001fc60000000802 */
[----:B------:R-:W-:Y:S01]  /*1e00*/  @!P2 LOP3.LUT R33, R27, 0x100000, RZ, 0xfc, !PT ;  /* 0x001000001b21a812 */ /* 0x000fe200078efcff */
[----:B------:R-:W-:-:S04]  /*1e10*/  IMAD.MOV.U32 R27, RZ, RZ, R25 ;  /* 0x000000ffff1b7224 */ /* 0x000fc800078e0019 */
        /* <DEDUP_REMOVED lines=21> */
[----:B------:R-:W-:Y:S01]  /*1f70*/  SEL R21, R26, 0x63400000, !P0 ;  /* 0x634000001a157807 */ /* 0x000fe20004000000 */
[----:B------:R-:W-:-:S04]  /*1f80*/  IMAD.MOV.U32 R26, RZ, RZ, RZ ;  /* 0x000000ffff1a7224 */ /* 0x000fc800078e00ff */
[----:B------:R-:W-:-:S04]  /*1f90*/  IMAD.IADD R20, R20, 0x1, -R21 ;  /* 0x0000000114147824 */ /* 0x000fc800078e0a15 */
[----:B------:R-:W-:-:S06]  /*1fa0*/  VIADD R27, R20, 0x7fe00000 ;  /* 0x7fe00000141b7836 */ /* 0x000fcc0000000000 */
        /* <DEDUP_REMOVED lines=19> */
.L_x_3601:
        /* <DEDUP_REMOVED lines=13> */
[----:B------:R-:W-:Y:S01]  /*21b0*/  @P0 IMAD.MOV.U32 R28, RZ, RZ, RZ ;  /* 0x000000ffff1c0224 */ /* 0x000fe200078e00ff */
[----:B------:R-:W-:Y:S01]  /*21c0*/  @P0 MOV R29, R2 ;  /* 0x00000002001d0202 */ /* 0x000fe20000000f00 */
[----:B------:R-:W-:Y:S06]  /*21d0*/  BRA `(.L_x_3602) ;  /* 0x0000000000147947 */ /* 0x000fec0003800000 */
.L_x_3604:
[----:B------:R-:W-:Y:S01]  /*21e0*/  LOP3.LUT R29, R19, 0x80000, RZ, 0xfc, !PT ;  /* 0x00080000131d7812 */ /* 0x000fe200078efcff */
[----:B------:R-:W-:Y:S01]  /*21f0*/  IMAD.MOV.U32 R28, RZ, RZ, R18 ;  /* 0x000000ffff1c7224 */ /* 0x000fe200078e0012 */
[----:B------:R-:W-:Y:S06]  /*2200*/  BRA `(.L_x_3602) ;  /* 0x0000000000087947 */ /* 0x000fec0003800000 */
.L_x_3603:
[----:B------:R-:W-:Y:S01]  /*2210*/  LOP3.LUT R29, R21, 0x80000, RZ, 0xfc, !PT ;  /* 0x00080000151d7812 */ /* 0x000fe200078efcff */
[----:B------:R-:W-:-:S07]  /*2220*/  IMAD.MOV.U32 R28, RZ, RZ, R20 ;  /* 0x000000ffff1c7224 */ /* 0x000fce00078e0014 */
.L_x_3602:
[----:B------:R-:W-:Y:S05]  /*2230*/  BSYNC B2 ;  /* 0x0000000000027941 */ /* 0x000fea0003800000 */
.L_x_3600:
[----:B------:R-:W-:Y:S02]  /*2240*/  IMAD.MOV.U32 R25, RZ, RZ, 0x0 ;  /* 0x00000000ff197424 */ /* 0x000fe400078e00ff */
[----:B------:R-:W-:Y:S02]  /*2250*/  IMAD.MOV.U32 R2, RZ, RZ, R28 ;  /* 0x000000ffff027224 */ /* 0x000fe400078e001c */
[----:B------:R-:W-:Y:S01]  /*2260*/  IMAD.MOV.U32 R3, RZ, RZ, R29 ;  /* 0x000000ffff037224 */ /* 0x000fe200078e001d */
[----:B------:R-:W-:Y:S06]  /*2270*/  RET.REL.NODEC R24 `(_ZN2at6native27unrolled_elementwise_kernelIZZZNS0_65_GLOBAL__N__cd49fe81_27_ActivationSoftplusKernel_cu_f5210f67_354524softplus_backward_kernelERNS_18TensorIteratorBaseERKN3c106ScalarES8_ENKUlvE_clEvENKUlvE_clEvEUlddE_St5arrayIPcLm3EELi4E23TrivialOffsetCalculatorILi2EjESF_ILi1EjENS0_6memory15LoadWithoutCastENSI_16StoreWithoutCastEEEviT_T0_T2_T3_T4_T5_) ;  /* 0xffffffdc18607950 */ /* 0x000fec0003c3ffff */
.L_x_3605:
        /* <DEDUP_REMOVED lines=16> */
.L_x_7893:


//--------------------- .text._ZN2at6native29vectorized_elementwise_kernelILi2EZZZNS0_65_GLOBAL__N__cd49fe81_27_ActivationSoftplusKernel_cu_f5210f67_354524softplus_backward_kernelERNS_18TensorIteratorBaseERKN3c106ScalarES8_ENKUlvE_clEvENKUlvE_clEvEUlddE_St5arrayIPcLm3EEEEviT0_T1_ --------------------------
	.section	.text._ZN2at6native29vectorized_elementwise_kernelILi2EZZZNS0_65_GLOBAL__N__cd49fe81_27_ActivationSoftplusKernel_cu_f5210f67_354524softplus_backward_kernelERNS_18TensorIteratorBaseERKN3c106ScalarES8_ENKUlvE_clEvENKUlvE_clEvEUlddE_St5arrayIPcLm3EEEEviT0_T1_,"ax",@progbits
	.align	128
        .global         _ZN2at6native29vectorized_elementwise_kernelILi2EZZZNS0_65_GLOBAL__N__cd49fe81_27_ActivationSoftplusKernel_cu_f5210f67_354524softplus_backward_kernelERNS_18TensorIteratorBaseERKN3c106ScalarES8_ENKUlvE_clEvENKUlvE_clEvEUlddE_St5arrayIPcLm3EEEEviT0_T1_
        .type           _ZN2at6native29vectorized_elementwise_kernelILi2EZZZNS0_65_GLOBAL__N__cd49fe81_27_ActivationSoftplusKernel_cu_f5210f67_354524softplus_backward_kernelERNS_18TensorIteratorBaseERKN3c106ScalarES8_ENKUlvE_clEvENKUlvE_clEvEUlddE_St5arrayIPcLm3EEEEviT0_T1_,@function
        .size           _ZN2at6native29vectorized_elementwise_kernelILi2EZZZNS0_65_GLOBAL__N__cd49fe81_27_ActivationSoftplusKernel_cu_f5210f67_354524softplus_backward_kernelERNS_18TensorIteratorBaseERKN3c106ScalarES8_ENKUlvE_clEvENKUlvE_clEvEUlddE_St5arrayIPcLm3EEEEviT0_T1_,(.L_x_7894 - _ZN2at6native29vectorized_elementwise_kernelILi2EZZZNS0_65_GLOBAL__N__cd49fe81_27_ActivationSoftplusKernel_cu_f5210f67_354524softplus_backward_kernelERNS_18TensorIteratorBaseERKN3c106ScalarES8_ENKUlvE_clEvENKUlvE_clEvEUlddE_St5arrayIPcLm3EEEEviT0_T1_)
        .other          _ZN2at6native29vectorized_elementwise_kernelILi2EZZZNS0_65_GLOBAL__N__cd49fe81_27_ActivationSoftplusKernel_cu_f5210f67_354524softplus_backward_kernelERNS_18TensorIteratorBaseERKN3c106ScalarES8_ENKUlvE_clEvENKUlvE_clEvEUlddE_St5arrayIPcLm3EEEEviT0_T1_,@"STO_CUDA_ENTRY STV_DEFAULT"
_ZN2at6native29vectorized_elementwise_kernelILi2EZZZNS0_65_GLOBAL__N__cd49fe81_27_ActivationSoftplusKernel_cu_f5210f67_354524softplus_backward_kernelERNS_18TensorIteratorBaseERKN3c106ScalarES8_ENKUlvE_clEvENKUlvE_clEvEUlddE_St5arrayIPcLm3EEEEviT0_T1_:
.text._ZN2at6native29vectorized_elementwise_kernelILi2EZZZNS0_65_GLOBAL__N__cd49fe81_27_ActivationSoftplusKernel_cu_f5210f67_354524softplus_backward_kernelERNS_18TensorIteratorBaseERKN3c106ScalarES8_ENKUlvE_clEvENKUlvE_clEvEUlddE_St5arrayIPcLm3EEEEviT0_T1_:
[----:B------:R-:W-:Y:S01]  /*0000*/  LDC R1, c[0x0][0x28] ;  /* 0x00000a00ff017b82 */ /* 0x000fe20000000800 */
[----:B------:R-:W0:Y:S01]  /*0010*/  S2R R24, SR_CTAID.X ;  /* 0x0000000000187919 */ /* 0x000e220000002500 */
[----:B------:R-:W-:Y:S01]  /*0020*/  ULDC UR4, c[0x0][0x210] ;  /* 0x0000840000047ab9 */ /* 0x000fe20000000800 */
[----:B0-----:R-:W-:-:S05]  /*0030*/  IMAD.SHL.U32 R24, R24, 0x400, RZ ;  /* 0x0000040018187824 */ /* 0x001fca00078e00ff */
        /* <DEDUP_REMOVED lines=11> */
[----:B------:R-:W5:Y:S04]  /*00f0*/  LDG.E.128 R16, desc[UR4][R38.64+0x800] ;  /* 0x0008000426107981 */ /* 0x000f68000c1e1d00 */
[----:B------:R-:W5:Y:S04]  /*0100*/  LDG.E.128 R12, desc[UR4][R38.64+0x1000] ;  /* 0x00100004260c7981 */ /* 0x000f68000c1e1d00 */
[----:B------:R-:W5:Y:S01]  /*0110*/  LDG.E.128 R8, desc[UR4][R38.64+0x1800] ;  /* 0x0018000426087981 */ /* 0x000f62000c1e1d00 */
[----:B0-----:R-:W-:-:S04]  /*0120*/  IMAD.WIDE R24, R24, 0x8, R2 ;  /* 0x0000000818187825 */ /* 0x001fc800078e0202 */
[----:B------:R-:W-:Y:S02]  /*0130*/  IMAD.MOV.U32 R2, RZ, RZ, 0x652b82fe ;  /* 0x652b82feff027424 */ /* 0x000fe400078e00ff */
[----:B------:R-:W-:Y:S02]  /*0140*/  IMAD.MOV.U32 R3, RZ, RZ, 0x3ff71547 ;  /* 0x3ff71547ff037424 */ /* 0x000fe400078e00ff */
[----:B------:R-:W-:-:S05]  /*0150*/  IMAD.WIDE.U32 R36, R37, 0x10, R24 ;  /* 0x0000001025247825 */ /* 0x000fca00078e0018 */
[----:B------:R-:W5:Y:S04]  /*0160*/  LDG.E.128 R32, desc[UR4][R36.64] ;  /* 0x0000000424207981 */ /* 0x000f68000c1e1d00 */
[----:B------:R-:W5:Y:S04]  /*0170*/  LDG.E.128 R28, desc[UR4][R36.64+0x800] ;  /* 0x00080004241c7981 */ /* 0x000f68000c1e1d00 */
[----:B------:R-:W5:Y:S04]  /*0180*/  LDG.E.128 R24, desc[UR4][R36.64+0x1000] ;  /* 0x0010000424187981 */ /* 0x000f68000c1e1d00 */
[----:B------:R0:W5:Y:S01]  /*0190*/  LDG.E.128 R20, desc[UR4][R36.64+0x1800] ;  /* 0x0018000424147981 */ /* 0x000162000c1e1d00 */
[----:B------:R-:W-:Y:S01]  /*01a0*/  BSSY B0, `(.L_x_3607) ;  /* 0x0000039000007945 */ /* 0x000fe20003800000 */
[----:B--2---:R-:W-:-:S08]  /*01b0*/  DMUL R4, R4, UR6 ;  /* 0x0000000604047c28 */ /* 0x004fd00008000000 */
[----:B------:R-:W-:Y:S01]  /*01c0*/  DFMA R2, R4, R2, 6.75539944105574400000e+15 ;  /* 0x433800000402742b */ /* 0x000fe20000000002 */
[----:B------:R-:W-:Y:S01]  /*01d0*/  UMOV UR6, 0xfefa39ef ;  /* 0xfefa39ef00067882 */ /* 0x000fe20000000000 */
[----:B------:R-:W-:-:S06]  /*01e0*/  UMOV UR7, 0x3fe62e42 ;  /* 0x3fe62e4200077882 */ /* 0x000fcc0000000000 */
[----:B------:R-:W-:-:S08]  /*01f0*/  DADD R40, R2, -6.75539944105574400000e+15 ;  /* 0xc338000002287429 */ /* 0x000fd00000000000 */
[----:B------:R-:W-:Y:S01]  /*0200*/  DFMA R42, R40, -UR6, R4 ;  /* 0x80000006282a7c2b */ /* 0x000fe20008000004 */
[----:B------:R-:W-:Y:S01]  /*0210*/  UMOV UR6, 0x3b39803f ;  /* 0x3b39803f00067882 */ /* 0x000fe20000000000 */
[----:B------:R-:W-:-:S06]  /*0220*/  UMOV UR7, 0x3c7abc9e ;  /* 0x3c7abc9e00077882 */ /* 0x000fcc0000000000 */
[----:B0-----:R-:W-:Y:S01]  /*0230*/  DFMA R36, R40, -UR6, R42 ;  /* 0x8000000628247c2b */ /* 0x001fe2000800002a */
[----:B------:R-:W-:Y:S02]  /*0240*/  IMAD.MOV.U32 R40, RZ, RZ, -0x35dec16 ;  /* 0xfca213eaff287424 */ /* 0x000fe400078e00ff */
[----:B------:R-:W-:Y:S01]  /*0250*/  IMAD.MOV.U32 R41, RZ, RZ, 0x3e928af3 ;  /* 0x3e928af3ff297424 */ /* 0x000fe200078e00ff */
[----:B------:R-:W-:Y:S01]  /*0260*/  UMOV UR6, 0x69ce2bdf ;  /* 0x69ce2bdf00067882 */ /* 0x000fe20000000000 */
[----:B------:R-:W-:-:S04]  /*0270*/  UMOV UR7, 0x3e5ade15 ;  /* 0x3e5ade1500077882 */ /* 0x000fc80000000000 */
        /* <DEDUP_REMOVED lines=25> */
[----:B------:R-:W-:-:S07]  /*0410*/  FSETP.GEU.FTZ.AND P0, PT, |R5|, 4.1917929649353027344, PT ;  /* 0x4086232b0500780b */ /* 0x000fce0003f1e200 */
[----:B------:R-:W-:-:S08]  /*0420*/  DFMA R38, R36, R38, 1 ;  /* 0x3ff000002426742b */ /* 0x000fd00000000026 */
[----:B------:R-:W-:-:S10]  /*0430*/  DFMA R38, R36, R38, 1 ;  /* 0x3ff000002426742b */ /* 0x000fd40000000026 */
[----:B------:R-:W-:Y:S01]  /*0440*/  LEA R37, R2, R39, 0x14 ;  /* 0x0000002702257211 */ /* 0x000fe200078ea0ff */
        /* <DEDUP_REMOVED lines=12> */
[----:B------:R-:W-:-:S06]  /*0510*/  @!P0 IMAD.MOV.U32 R2, RZ, RZ, RZ ;  /* 0x000000ffff028224 */ /* 0x000fcc00078e00ff */
[----:B------:R-:W-:-:S11]  /*0520*/  @!P0 DMUL R36, R38, R2 ;  /* 0x0000000226248228 */ /* 0x000fd60000000000 */
.L_x_3608:
[----:B------:R-:W-:Y:S05]  /*0530*/  BSYNC B0 ;  /* 0x0000000000007941 */ /* 0x000fea0003800000 */
.L_x_3607:
[----:B------:R-:W-:Y:S01]  /*0540*/  ULDC.64 UR6, c[0x0][0x220] ;  /* 0x0000880000067ab9 */ /* 0x000fe20000000a00 */
[----:B------:R-:W-:Y:S01]  /*0550*/  BSSY B1, `(.L_x_3609) ;  /* 0x000001b000017945 */ /* 0x000fe20003800000 */
[----:B------:R-:W-:-:S14]  /*0560*/  DSETP.GT.AND P0, PT, R4, UR6, PT ;  /* 0x0000000604007e2a */ /* 0x000fdc000bf04000 */
[----:B------:R-:W-:Y:S05]  /*0570*/  @P0 BRA `(.L_x_3610) ;  /* 0x0000000000600947 */ /* 0x000fea0003800000 */
[----:B------:R-:W-:Y:S01]  /*0580*/  DADD R40, R36, 1 ;  /* 0x3ff0000024287429 */ /* 0x000fe20000000000 */
[----:B------:R-:W-:Y:S01]  /*0590*/  IMAD.MOV.U32 R2, RZ, RZ, 0x1 ;  /* 0x00000001ff027424 */ /* 0x000fe200078e00ff */
        /* <DEDUP_REMOVED lines=18> */
[----:B------:R-:W-:Y:S05]  /*06c0*/  CALL.REL.NOINC `($__internal_4_$__cuda_sm20_div_rn_f64_full) ;  /* 0x00000060003c7944 */ /* 0x000fea0003c00000 */
.L_x_3612:
[----:B------:R-:W-:Y:S05]  /*06d0*/  BSYNC B2 ;  /* 0x0000000000027941 */ /* 0x000fea0003800000 */
.L_x_3611:
[----:B------:R-:W-:Y:S02]  /*06e0*/  IMAD.MOV.U32 R32, RZ, RZ, R2 ;  /* 0x000000ffff207224 */ /* 0x000fe400078e0002 */
[----:B------:R-:W-:-:S07]  /*06f0*/  IMAD.MOV.U32 R33, RZ, RZ, R3 ;  /* 0x000000ffff217224 */ /* 0x000fce00078e0003 */
.L_x_3610:
[----:B------:R-:W-:Y:S05]  /*0700*/  BSYNC B1 ;  /* 0x0000000000017941 */ /* 0x000fea0003800000 */
.L_x_3609:
[----:B------:R-:W-:Y:S01]  /*0710*/  ULDC.64 UR6, c[0x0][0x218] ;  /* 0x0000860000067ab9 */ /* 0x000fe20000000a00 */
[----:B------:R-:W-:Y:S01]  /*0720*/  IMAD.MOV.U32 R2, RZ, RZ, 0x652b82fe ;  /* 0x652b82feff027424 */ /* 0x000fe200078e00ff */
[----:B------:R-:W-:Y:S01]  /*0730*/  DMUL R6, R6, UR6 ;  /* 0x0000000606067c28 */ /* 0x000fe20008000000 */
        /* <DEDUP_REMOVED lines=13> */
[----:B------:R-:W-:Y:S01]  /*0810*/  IMAD.MOV.U32 R37, RZ, RZ, 0x3e928af3 ;  /* 0x3e928af3ff257424 */ /* 0x000fe200078e00ff */
[----:B------:R-:W-:-:S05]  /*0820*/  UMOV UR7, 0x3e5ade15 ;  /* 0x3e5ade1500077882 */ /* 0x000fca0000000000 */
        /* <DEDUP_REMOVED lines=39> */
[----:B------:R-:W-:Y:S02]  /*0aa0*/  @!P0 LEA R3, R2, 0x3ff00000, 0x14 ;  /* 0x3ff0000002038811 */ /* 0x000fe400078ea0ff */
[----:B------:R-:W-:-:S06]  /*0ab0*/  @!P0 MOV R2, RZ ;  /* 0x000000ff00028202 */ /* 0x000fcc0000000f00 */
[----:B------:R-:W-:-:S11]  /*0ac0*/  @!P0 DMUL R4, R36, R2 ;  /* 0x0000000224048228 */ /* 0x000fd60000000000 */
.L_x_3614:
[----:B------:R-:W-:Y:S05]  /*0ad0*/  BSYNC B0 ;  /* 0x0000000000007941 */ /* 0x000fea0003800000 */
.L_x_3613:
        /* <DEDUP_REMOVED lines=24> */
[----:B------:R-:W-:Y:S05]  /*0c60*/  CALL.REL.NOINC `($__internal_4_$__cuda_sm20_div_rn_f64_full) ;  /* 0x0000005800d47944 */ /* 0x000fea0003c00000 */
.L_x_3618:
[----:B------:R-:W-:Y:S05]  /*0c70*/  BSYNC B2 ;  /* 0x0000000000027941 */ /* 0x000fea0003800000 */
.L_x_3617:
[----:B------:R-:W-:Y:S02]  /*0c80*/  IMAD.MOV.U32 R34, RZ, RZ, R2 ;  /* 0x000000ffff227224 */ /* 0x000fe400078e0002 */
[----:B------:R-:W-:-:S07]  /*0c90*/  IMAD.MOV.U32 R35, RZ, RZ, R3 ;  /* 0x000000ffff237224 */ /* 0x000fce00078e0003 */
.L_x_3616:
[----:B------:R-:W-:Y:S05]  /*0ca0*/  BSYNC B1 ;  /* 0x0000000000017941 */ /* 0x000fea0003800000 */
.L_x_3615:
[----:B------:R-:W-:Y:S01]  /*0cb0*/  ULDC.64 UR6, c[0x0][0x218] ;  /* 0x0000860000067ab9 */ /* 0x000fe20000000a00 */
[----:B------:R-:W-:Y:S01]  /*0cc0*/  MOV R2, 0x652b82fe ;  /* 0x652b82fe00027802 */ /* 0x000fe20000000f00 */
        /* <DEDUP_REMOVED lines=56> */
[----:B------:R-:W-:-:S06]  /*1050*/  @!P0 IMAD.MOV.U32 R2, RZ, RZ, RZ ;  /* 0x000000ffff028224 */ /* 0x000fcc00078e00ff */
[----:B------:R-:W-:-:S11]  /*1060*/  @!P0 DMUL R4, R6, R2 ;  /* 0x0000000206048228 */ /* 0x000fd60000000000 */
.L_x_3620:
[----:B------:R-:W-:Y:S05]  /*1070*/  BSYNC B0 ;  /* 0x0000000000007941 */ /* 0x000fea0003800000 */
.L_x_3619:
[----:B------:R-:W-:Y:S01]  /*1080*/  ULDC.64 UR6, c[0x0][0x220] ;  /* 0x0000880000067ab9 */ /* 0x000fe20000000a00 */
[----:B------:R-:W-:Y:S01]  /*1090*/  BSSY B1, `(.L_x_3621) ;  /* 0x000001b000017945 */ /* 0x000fe20003800000 */
        /* <DEDUP_REMOVED lines=23> */
.L_x_3624:
[----:B------:R-:W-:Y:S05]  /*1210*/  BSYNC B2 ;  /* 0x0000000000027941 */ /* 0x000fea0003800000 */
.L_x_3623:
[----:B------:R-:W-:Y:S01]  /*1220*/  MOV R28, R2 ;  /* 0x00000002001c7202 */ /* 0x000fe20000000f00 */
[----:B------:R-:W-:-:S07]  /*1230*/  IMAD.MOV.U32 R29, RZ, RZ, R3 ;  /* 0x000000ffff1d7224 */ /* 0x000fce00078e0003 */
.L_x_3622:
[----:B------:R-:W-:Y:S05]  /*1240*/  BSYNC B1 ;  /* 0x0000000000017941 */ /* 0x000fea0003800000 */
.L_x_3621:
        /* <DEDUP_REMOVED lines=60> */
.L_x_3626:
[----:B------:R-:W-:Y:S05]  /*1610*/  BSYNC B0 ;  /* 0x0000000000007941 */ /* 0x000fea0003800000 */
.L_x_3625:
        /* <DEDUP_REMOVED lines=25> */
.L_x_3630:
[----:B------:R-:W-:Y:S05]  /*17b0*/  BSYNC B2 ;  /* 0x0000000000027941 */ /* 0x000fea0003800000 */
.L_x_3629:
[----:B------:R-:W-:Y:S02]  /*17c0*/  IMAD.MOV.U32 R30, RZ, RZ, R2 ;  /* 0x000000ffff1e7224 */ /* 0x000fe400078e0002 */
[----:B------:R-:W-:-:S07]  /*17d0*/  IMAD.MOV.U32 R31, RZ, RZ, R3 ;  /* 0x000000ffff1f7224 */ /* 0x000fce00078e0003 */
.L_x_3628:
[----:B------:R-:W-:Y:S05]  /*17e0*/  BSYNC B1 ;  /* 0x0000000000017941 */ /* 0x000fea0003800000 */
.L_x_3627:
        /* <DEDUP_REMOVED lines=60> */
.L_x_3632:
[----:B------:R-:W-:Y:S05]  /*1bb0*/  BSYNC B0 ;  /* 0x0000000000007941 */ /* 0x000fea0003800000 */
.L_x_3631:
        /* <DEDUP_REMOVED lines=25> */
.L_x_3636:
[----:B------:R-:W-:Y:S05]  /*1d50*/  BSYNC B2 ;  /* 0x0000000000027941 */ /* 0x000fea0003800000 */
.L_x_3635:
[----:B------:R-:W-:Y:S02]  /*1d60*/  IMAD.MOV.U32 R24, RZ, RZ, R2 ;  /* 0x000000ffff187224 */ /* 0x000fe400078e0002 */
[----:B------:R-:W-:-:S07]  /*1d70*/  IMAD.MOV.U32 R25, RZ, RZ, R3 ;  /* 0x000000ffff197224 */ /* 0x000fce00078e0003 */
.L_x_3634:
[----:B------:R-:W-:Y:S05]  /*1d80*/  BSYNC B1 ;  /* 0x0000000000017941 */ /* 0x000fea0003800000 */
.L_x_3633:
[----:B------:R-:W-:Y:S01]  /*1d90*/  ULDC.64 UR6, c[0x0][0x218] ;  /* 0x0000860000067ab9 */ /* 0x000fe20000000a00 */
[----:B------:R-:W-:Y:S01]  /*1da0*/  MOV R2, 0x652b82fe ;  /* 0x652b82fe00027802 */ /* 0x000fe20000000f00 */
        /* <DEDUP_REMOVED lines=58> */
.L_x_3638:
[----:B------:R-:W-:Y:S05]  /*2150*/  BSYNC B0 ;  /* 0x0000000000007941 */ /* 0x000fea0003800000 */
.L_x_3637:
        /* <DEDUP_REMOVED lines=25> */
.L_x_3642:
[----:B------:R-:W-:Y:S05]  /*22f0*/  BSYNC B2 ;  /* 0x0000000000027941 */ /* 0x000fea0003800000 */
.L_x_3641:
[----:B------:R-:W-:Y:S01]  /*2300*/  MOV R26, R2 ;  /* 0x00000002001a7202 */ /* 0x000fe20000000f00 */
[----:B------:R-:W-:-:S07]  /*2310*/  IMAD.MOV.U32 R27, RZ, RZ, R3 ;  /* 0x000000ffff1b7224 */ /* 0x000fce00078e0003 */
.L_x_3640:
[----:B------:R-:W-:Y:S05]  /*2320*/  BSYNC B1 ;  /* 0x0000000000017941 */ /* 0x000fea0003800000 */
.L_x_3639:
        /* <DEDUP_REMOVED lines=60> */
.L_x_3644:
[----:B------:R-:W-:Y:S05]  /*26f0*/  BSYNC B0 ;  /* 0x0000000000007941 */ /* 0x000fea0003800000 */
.L_x_3643:
        /* <DEDUP_REMOVED lines=25> */
.L_x_3648:
[----:B------:R-:W-:Y:S05]  /*2890*/  BSYNC B2 ;  /* 0x0000000000027941 */ /* 0x000fea0003800000 */
.L_x_3647:
[----:B------:R-:W-:Y:S02]  /*28a0*/  IMAD.MOV.U32 R20, RZ, RZ, R2 ;  /* 0x000000ffff147224 */ /* 0x000fe400078e0002 */
[----:B------:R-:W-:-:S07]  /*28b0*/  IMAD.MOV.U32 R21, RZ, RZ, R3 ;  /* 0x000000ffff157224 */ /* 0x000fce00078e0003 */
.L_x_3646:
[----:B------:R-:W-:Y:S05]  /*28c0*/  BSYNC B1 ;  /* 0x0000000000017941 */ /* 0x000fea0003800000 */
.L_x_3645:
        /* <DEDUP_REMOVED lines=60> */
.L_x_3650:
[----:B------:R-:W-:Y:S05]  /*2c90*/  BSYNC B0 ;  /* 0x0000000000007941 */ /* 0x000fea0003800000 */
.L_x_3649:
        /* <DEDUP_REMOVED lines=25> */
.L_x_3654:
[----:B------:R-:W-:Y:S05]  /*2e30*/  BSYNC B2 ;  /* 0x0000000000027941 */ /* 0x000fea0003800000 */
.L_x_3653:
[----:B------:R-:W-:Y:S02]  /*2e40*/  IMAD.MOV.U32 R22, RZ, RZ, R2 ;  /* 0x000000ffff167224 */ /* 0x000fe400078e0002 */
[----:B------:R-:W-:-:S07]  /*2e50*/  IMAD.MOV.U32 R23, RZ, RZ, R3 ;  /* 0x000000ffff177224 */ /* 0x000fce00078e0003 */
.L_x_3652:
[----:B------:R-:W-:Y:S05]  /*2e60*/  BSYNC B1 ;  /* 0x0000000000017941 */ /* 0x000fea0003800000 */
.L_x_3651:
[----:B------:R-:W0:Y:S01]  /*2e70*/  S2R R0, SR_CTAID.X ;  /* 0x0000000000007919 */ /* 0x000e220000002500 */
[----:B------:R-:W1:Y:S01]  /*2e80*/  LDC.64 R2, c[0x0][0x230] ;  /* 0x00008c00ff027b82 */ /* 0x000e620000000a00 */
[----:B------:R-:W2:Y:S01]  /*2e90*/  S2R R5, SR_TID.X ;  /* 0x0000000000057919 */ /* 0x000ea20000002100 */
[----:B0-----:R-:W-:-:S05]  /*2ea0*/  SHF.L.U32 R7, R0, 0xa, RZ ;  /* 0x0000000a00077819 */ /* 0x001fca00000006ff */
[----:B-1----:R-:W-:-:S04]  /*2eb0*/  IMAD.WIDE.U32 R2, R7, 0x8, R2 ;  /* 0x0000000807027825 */ /* 0x002fc800078e0002 */
[----:B--2---:R-:W-:-:S05]  /*2ec0*/  IMAD.WIDE R2, R5, 0x10, R2 ;  /* 0x0000001005027825 */ /* 0x004fca00078e0202 */
[----:B------:R-:W-:Y:S04]  /*2ed0*/  STG.E.128 desc[UR4][R2.64], R32 ;  /* 0x0000002002007986 */ /* 0x000fe8000c101d04 */
[----:B------:R-:W-:Y:S04]  /*2ee0*/  STG.E.128 desc[UR4][R2.64+0x800], R28 ;  /* 0x0008001c02007986 */ /* 0x000fe8000c101d04 */
[----:B------:R-:W-:Y:S04]  /*2ef0*/  STG.E.128 desc[UR4][R2.64+0x1000], R24 ;  /* 0x0010001802007986 */ /* 0x000fe8000c101d04 */
[----:B------:R-:W-:Y:S01]  /*2f00*/  STG.E.128 desc[UR4][R2.64+0x1800], R20 ;  /* 0x0018001402007986 */ /* 0x000fe2000c101d04 */
[----:B------:R-:W-:Y:S05]  /*2f10*/  EXIT ;  /* 0x000000000000794d */ /* 0x000fea0003800000 */
.L_x_3606:
[----:B------:R-:W0:Y:S01]  /*2f20*/  S2R R0, SR_TID.X ;  /* 0x0000000000007919 */ /* 0x000e220000002100 */
[----:B------:R-:W-:Y:S02]  /*2f30*/  CS2R R42, SRZ ;  /* 0x00000000002a7805 */ /* 0x000fe4000001ff00 */
[----:B------:R-:W-:Y:S02]  /*2f40*/  CS2R R32, SRZ ;  /* 0x0000000000207805 */ /* 0x000fe4000001ff00 */
[----:B0-----:R-:W-:-:S13]  /*2f50*/  ISETP.GE.AND P0, PT, R0, R25, PT ;  /* 0x000000190000720c */ /* 0x001fda0003f06270 */
[----:B------:R-:W-:Y:S01]  /*2f60*/  @!P0 IMAD.IADD R37, R24, 0x1, R0 ;  /* 0x0000000118258824 */ /* 0x000fe200078e0200 */
[----:B------:R-:W0:Y:S01]  /*2f70*/  @!P0 LDC.64 R34, c[0x0][0x240] ;  /* 0x00009000ff228b82 */ /* 0x000e220000000a00 */
[----:B------:R-:W-:-:S05]  /*2f80*/  @!P0 VIADD R0, R0, 0x80 ;  /* 0x0000008000008836 */ /* 0x000fca0000000000 */
[----:B------:R-:W-:-:S13]  /*2f90*/  ISETP.GE.AND P6, PT, R0, R25, PT ;  /* 0x000000190000720c */ /* 0x000fda0003fc6270 */
[----:B------:R-:W-:Y:S01]  /*2fa0*/  @!P6 IMAD.IADD R9, R24, 0x1, R0 ;  /* 0x000000011809e824 */ /* 0x000fe200078e0200 */
[----:B------:R-:W1:Y:S01]  /*2fb0*/  @!P6 LDC.64 R2, c[0x0][0x238] ;  /* 0x00008e00ff02eb82 */ /* 0x000e620000000a00 */
[----:B------:R-:W-:-:S05]  /*2fc0*/  @!P6 VIADD R0, R0, 0x80 ;  /* 0x000000800000e836 */ /* 0x000fca0000000000 */
[-C--:B------:R-:W-:Y:S02]  /*2fd0*/  ISETP.GE.AND P5, PT, R0, R25.reuse, PT ;  /* 0x000000190000720c */ /* 0x080fe40003fa6270 */
[----:B------:R-:W2:Y:S11]  /*2fe0*/  @!P6 LDC.64 R4, c[0x0][0x240] ;  /* 0x00009000ff04eb82 */ /* 0x000eb60000000a00 */
[----:B------:R-:W-:Y:S01]  /*2ff0*/  @!P5 IMAD.IADD R15, R24, 0x1, R0 ;  /* 0x00000001180fd824 */ /* 0x000fe200078e0200 */
[----:B------:R-:W-:Y:S01]  /*3000*/  @!P5 IADD3 R0, R0, 0x80, RZ ;  /* 0x000000800000d810 */ /* 0x000fe20007ffe0ff */
[----:B------:R-:W3:Y:S03]  /*3010*/  @!P5 LDC.64 R6, c[0x0][0x238] ;  /* 0x00008e00ff06db82 */ /* 0x000ee60000000a00 */
[----:B------:R-:W-:Y:S01]  /*3020*/  ISETP.GE.AND P4, PT, R0, R25, PT ;  /* 0x000000190000720c */ /* 0x000fe20003f86270 */
[----:B-1----:R-:W-:-:S04]  /*3030*/  @!P6 IMAD.WIDE.U32 R2, R9, 0x8, R2 ;  /* 0x000000080902e825 */ /* 0x002fc800078e0002 */
[----:B------:R-:W1:Y:S01]  /*3040*/  @!P5 LDC.64 R44, c[0x0][0x240] ;  /* 0x00009000ff2cdb82 */ /* 0x000e620000000a00 */
[----:B------:R-:W5:Y:S01]  /*3050*/  @!P6 LDG.E.64 R42, desc[UR4][R2.64] ;  /* 0x00000004022ae981 */ /* 0x000f62000c1e1b00 */
[----:B--2---:R-:W-:-:S06]  /*3060*/  @!P6 IMAD.WIDE.U32 R4, R9, 0x8, R4 ;  /* 0x000000080904e825 */ /* 0x004fcc00078e0004 */
[----:B------:R-:W-:Y:S01]  /*3070*/  @!P4 IMAD.IADD R17, R24, 0x1, R0 ;  /* 0x000000011811c824 */ /* 0x000fe200078e0200 */
[----:B------:R-:W2:Y:S01]  /*3080*/  @!P4 LDC.64 R46, c[0x0][0x238] ;  /* 0x00008e00ff2ecb82 */ /* 0x000ea20000000a00 */
[----:B------:R-:W-:Y:S01]  /*3090*/  @!P4 VIADD R0, R0, 0x80 ;  /* 0x000000800000c836 */ /* 0x000fe20000000000 */
[----:B------:R4:W5:Y:S04]  /*30a0*/  @!P6 LDG.E.64 R32, desc[UR4][R4.64] ;  /* 0x000000040420e981 */ /* 0x000968000c1e1b00 */
[----:B------:R-:W-:Y:S02]  /*30b0*/  ISETP.GE.AND P3, PT, R0, R25, PT ;  /* 0x000000190000720c */ /* 0x000fe40003f66270 */
[----:B------:R-:W0:Y:S01]  /*30c0*/  @!P4 LDC.64 R48, c[0x0][0x240] ;  /* 0x00009000ff30cb82 */ /* 0x000e220000000a00 */
[----:B---3--:R-:W-:-:S04]  /*30d0*/  @!P5 IMAD.WIDE.U32 R6, R15, 0x8, R6 ;  /* 0x000000080f06d825 */ /* 0x008fc800078e0006 */
[----:B-1----:R-:W-:-:S03]  /*30e0*/  @!P5 IMAD.WIDE.U32 R44, R15, 0x8, R44 ;  /* 0x000000080f2cd825 */ /* 0x002fc600078e002c */
[----:B----4-:R-:W1:Y:S03]  /*30f0*/  @!P0 LDC.64 R4, c[0x0][0x238] ;  /* 0x00008e00ff048b82 */ /* 0x010e660000000a00 */
[----:B------:R-:W-:Y:S02]  /*3100*/  @!P3 IMAD.IADD R21, R24, 0x1, R0 ;  /* 0x000000011815b824 */ /* 0x000fe400078e0200 */
[----:B------:R-:W-:Y:S02]  /*3110*/  @!P3 VIADD R0, R0, 0x80 ;  /* 0x000000800000b836 */ /* 0x000fe40000000000 */
[----:B--2---:R-:W-:Y:S01]  /*3120*/  @!P4 IMAD.WIDE.U32 R46, R17, 0x8, R46 ;  /* 0x00000008112ec825 */ /* 0x004fe200078e002e */
[----:B------:R-:W2:Y:S02]  /*3130*/  @!P3 LDC.64 R50, c[0x0][0x238] ;  /* 0x00008e00ff32bb82 */ /* 0x000ea40000000a00 */
[----:B------:R-:W-:-:S06]  /*3140*/  ISETP.GE.AND P2, PT, R0, R25, PT ;  /* 0x000000190000720c */ /* 0x000fcc0003f46270 */
[----:B------:R-:W3:Y:S07]  /*3150*/  @!P3 LDC.64 R40, c[0x0][0x240] ;  /* 0x00009000ff28bb82 */ /* 0x000eee0000000a00 */
[----:B------:R-:W-:Y:S01]  /*3160*/  @!P2 IADD3 R13, R24, R0, RZ ;  /* 0x00000000180da210 */ /* 0x000fe20007ffe0ff */
[----:B------:R-:W-:Y:S01]  /*3170*/  @!P2 VIADD R0, R0, 0x80 ;  /* 0x000000800000a836 */ /* 0x000fe20000000000 */
[----:B------:R-:W4:Y:S04]  /*3180*/  @!P2 LDC.64 R10, c[0x0][0x238] ;  /* 0x00008e00ff0aab82 */ /* 0x000f280000000a00 */
[----:B------:R-:W-:-:S04]  /*3190*/  ISETP.GE.AND P1, PT, R0, R25, PT ;  /* 0x000000190000720c */ /* 0x000fc80003f26270 */
[----:B------:R-:W1:Y:S09]  /*31a0*/  @!P2 LDC.64 R8, c[0x0][0x240] ;  /* 0x00009000ff08ab82 */ /* 0x000e720000000a00 */
[----:B------:R-:W-:Y:S01]  /*31b0*/  @!P1 IMAD.IADD R39, R24, 0x1, R0 ;  /* 0x0000000118279824 */ /* 0x000fe200078e0200 */
[----:B------:R-:W2:Y:S01]  /*31c0*/  @!P1 LDC.64 R2, c[0x0][0x238] ;  /* 0x00008e00ff029b82 */ /* 0x000ea20000000a00 */
[----:B------:R-:W-:-:S05]  /*31d0*/  @!P1 VIADD R0, R0, 0x80 ;  /* 0x0000008000009836 */ /* 0x000fca0000000000 */
[----:B------:R-:W-:Y:S01]  /*31e0*/  ISETP.GE.AND P6, PT, R0, R25, PT ;  /* 0x000000190000720c */ /* 0x000fe20003fc6270 */
[----:B0-----:R-:W-:Y:S01]  /*31f0*/  @!P4 IMAD.WIDE.U32 R48, R17, 0x8, R48 ;  /* 0x000000081130c825 */ /* 0x001fe200078e0030 */
[----:B------:R-:W0:Y:S01]  /*3200*/  @!P1 LDC.64 R14, c[0x0][0x240] ;  /* 0x00009000ff0e9b82 */ /* 0x000e220000000a00 */
[----:B------:R-:W-:Y:S02]  /*3210*/  CS2R R26, SRZ ;  /* 0x00000000001a7805 */ /* 0x000fe4000001ff00 */
[----:B------:R-:W-:Y:S01]  /*3220*/  CS2R R22, SRZ ;  /* 0x0000000000167805 */ /* 0x000fe2000001ff00 */
[C---:B----4-:R-:W-:Y:S01]  /*3230*/  @!P2 IMAD.WIDE.U32 R52, R13.reuse, 0x8, R10 ;  /* 0x000000080d34a825 */ /* 0x050fe200078e000a */
[----:B------:R-:W-:Y:S02]  /*3240*/  CS2R R30, SRZ ;  /* 0x00000000001e7805 */ /* 0x000fe4000001ff00 */
[----:B------:R1:W5:Y:S04]  /*3250*/  @!P5 LDG.E.64 R26, desc[UR4][R44.64] ;  /* 0x000000042c1ad981 */ /* 0x000368000c1e1b00 */
[----:B------:R-:W4:Y:S01]  /*3260*/  @!P6 LDC.64 R16, c[0x0][0x238] ;  /* 0x00008e00ff10eb82 */ /* 0x000f220000000a00 */
[----:B------:R-:W-:Y:S01]  /*3270*/  CS2R R28, SRZ ;  /* 0x00000000001c7805 */ /* 0x000fe2000001ff00 */
[----:B------:R3:W5:Y:S06]  /*3280*/  @!P4 LDG.E.64 R22, desc[UR4][R48.64] ;  /* 0x000000043016c981 */ /* 0x00076c000c1e1b00 */
[----:B------:R-:W4:Y:S01]  /*3290*/  @!P6 LDC.64 R18, c[0x0][0x240] ;  /* 0x00009000ff12eb82 */ /* 0x000f220000000a00 */
[----:B-1----:R-:W-:Y:S01]  /*32a0*/  @!P2 IMAD.WIDE.U32 R44, R13, 0x8, R8 ;  /* 0x000000080d2ca825 */ /* 0x002fe200078e0008 */
[----:B------:R-:W-:Y:S01]  /*32b0*/  CS2R R12, SRZ ;  /* 0x00000000000c7805 */ /* 0x000fe2000001ff00 */
[----:B------:R1:W5:Y:S02]  /*32c0*/  @!P4 LDG.E.64 R30, desc[UR4][R46.64] ;  /* 0x000000042e1ec981 */ /* 0x000364000c1e1b00 */
[----:B--2---:R-:W-:Y:S01]  /*32d0*/  @!P1 IMAD.WIDE.U32 R2, R39, 0x8, R2 ;  /* 0x0000000827029825 */ /* 0x004fe200078e0002 */
[----:B------:R-:W-:Y:S01]  /*32e0*/  CS2R R10, SRZ ;  /* 0x00000000000a7805 */ /* 0x000fe2000001ff00 */
[----:B------:R2:W5:Y:S02]  /*32f0*/  @!P5 LDG.E.64 R28, desc[UR4][R6.64] ;  /* 0x00000004061cd981 */ /* 0x000564000c1e1b00 */
[----:B---3--:R-:W-:-:S02]  /*3300*/  @!P6 IMAD.IADD R49, R24, 0x1, R0 ;  /* 0x000000011831e824 */ /* 0x008fc400078e0200 */
[----:B------:R0:W5:Y:S01]  /*3310*/  @!P1 LDG.E.64 R12, desc[UR4][R2.64] ;  /* 0x00000004020c9981 */ /* 0x000162000c1e1b00 */
[----:B------:R-:W-:Y:S01]  /*3320*/  @!P3 IMAD.WIDE.U32 R50, R21, 0x8, R50 ;  /* 0x000000081532b825 */ /* 0x000fe200078e0032 */
[----:B------:R-:W-:Y:S02]  /*3330*/  CS2R R8, SRZ ;  /* 0x0000000000087805 */ /* 0x000fe4000001ff00 */
[----:B------:R3:W5:Y:S01]  /*3340*/  @!P2 LDG.E.64 R10, desc[UR4][R44.64] ;  /* 0x000000042c0aa981 */ /* 0x000762000c1e1b00 */
[----:B-1----:R-:W-:Y:S01]  /*3350*/  @!P0 IMAD.WIDE.U32 R46, R37, 0x8, R4 ;  /* 0x00000008252e8825 */ /* 0x002fe200078e0004 */
[----:B--2---:R-:W-:Y:S02]  /*3360*/  CS2R R6, SRZ ;  /* 0x0000000000067805 */ /* 0x004fe4000001ff00 */
[----:B------:R-:W-:Y:S01]  /*3370*/  CS2R R4, SRZ ;  /* 0x0000000000047805 */ /* 0x000fe2000001ff00 */
[----:B0-----:R-:W-:Y:S01]  /*3380*/  @!P1 IMAD.WIDE.U32 R2, R39, 0x8, R14 ;  /* 0x0000000827029825 */ /* 0x001fe200078e000e */
[----:B------:R-:W-:-:S02]  /*3390*/  CS2R R14, SRZ ;  /* 0x00000000000e7805 */ /* 0x000fc4000001ff00 */
[----:B------:R3:W5:Y:S01]  /*33a0*/  @!P3 LDG.E.64 R6, desc[UR4][R50.64] ;  /* 0x000000043206b981 */ /* 0x000762000c1e1b00 */
[----:B----4-:R-:W-:Y:S01]  /*33b0*/  @!P6 IMAD.WIDE.U32 R38, R49, 0x8, R16 ;  /* 0x000000083126e825 */ /* 0x010fe200078e0010 */
[----:B------:R-:W-:Y:S02]  /*33c0*/  CS2R R16, SRZ ;  /* 0x0000000000107805 */ /* 0x000fe4000001ff00 */
[----:B------:R3:W5:Y:S01]  /*33d0*/  @!P1 LDG.E.64 R14, desc[UR4][R2.64] ;  /* 0x00000004020e9981 */ /* 0x000762000c1e1b00 */
[----:B------:R-:W-:Y:S01]  /*33e0*/  @!P3 IMAD.WIDE.U32 R40, R21, 0x8, R40 ;  /* 0x000000081528b825 */ /* 0x000fe200078e0028 */
[----:B------:R-:W-:Y:S02]  /*33f0*/  CS2R R20, SRZ ;  /* 0x0000000000147805 */ /* 0x000fe4000001ff00 */
[----:B------:R3:W5:Y:S01]  /*3400*/  @!P6 LDG.E.64 R16, desc[UR4][R38.64] ;  /* 0x000000042610e981 */ /* 0x000762000c1e1b00 */
[----:B------:R-:W-:Y:S01]  /*3410*/  @!P6 IMAD.WIDE.U32 R48, R49, 0x8, R18 ;  /* 0x000000083130e825 */ /* 0x000fe200078e0012 */
[----:B------:R-:W-:-:S02]  /*3420*/  CS2R R18, SRZ ;  /* 0x0000000000127805 */ /* 0x000fc4000001ff00 */
[----:B------:R3:W5:Y:S01]  /*3430*/  @!P3 LDG.E.64 R8, desc[UR4][R40.64] ;  /* 0x000000042808b981 */ /* 0x000762000c1e1b00 */
[----:B------:R-:W-:Y:S01]  /*3440*/  @!P0 IMAD.WIDE.U32 R36, R37, 0x8, R34 ;  /* 0x0000000825248825 */ /* 0x000fe200078e0022 */
[----:B------:R-:W-:Y:S02]  /*3450*/  CS2R R34, SRZ ;  /* 0x0000000000227805 */ /* 0x000fe4000001ff00 */
[----:B------:R3:W5:Y:S04]  /*3460*/  @!P2 LDG.E.64 R20, desc[UR4][R52.64] ;  /* 0x000000043414a981 */ /* 0x000768000c1e1b00 */
[----:B------:R3:W5:Y:S04]  /*3470*/  @!P6 LDG.E.64 R18, desc[UR4][R48.64] ;  /* 0x000000043012e981 */ /* 0x000768000c1e1b00 */
[----:B------:R3:W5:Y:S04]  /*3480*/  @!P0 LDG.E.64 R34, desc[UR4][R46.64] ;  /* 0x000000042e228981 */ /* 0x000768000c1e1b00 */
[----:B------:R3:W5:Y:S01]  /*3490*/  @!P0 LDG.E.64 R4, desc[UR4][R36.64] ;  /* 0x0000000424048981 */ /* 0x000762000c1e1b00 */
[----:B------:R-:W-:Y:S04]  /*34a0*/  BSSY B1, `(.L_x_3655) ;  /* 0x000005b000017945 */ /* 0x000fe80003800000 */
[----:B------:R-:W-:Y:S05]  /*34b0*/  @P0 BRA `(.L_x_3656) ;  /* 0x0000000400640947 */ /* 0x000fea0003800000 */
[----:B------:R-:W-:Y:S01]  /*34c0*/  ULDC.64 UR6, c[0x0][0x218] ;  /* 0x0000860000067ab9 */ /* 0x000fe20000000a00 */
[----:B------:R-:W-:Y:S01]  /*34d0*/  BSSY B0, `(.L_x_3657) ;  /* 0x000003c000007945 */ /* 0x000fe20003800000 */
[----:B---3-5:R-:W-:Y:S01]  /*34e0*/  DMUL R2, R4, UR6 ;  /* 0x0000000604027c28 */ /* 0x028fe20008000000 */
[----:B------:R-:W-:Y:S01]  /*34f0*/  UMOV UR6, 0xfefa39ef ;  /* 0xfefa39ef00067882 */ /* 0x000fe20000000000 */
[----:B------:R-:W-:Y:S01]  /*3500*/  MOV R4, 0x652b82fe ;  /* 0x652b82fe00047802 */ /* 0x000fe20000000f00 */
[----:B------:R-:W-:Y:S01]  /*3510*/  IMAD.MOV.U32 R5, RZ, RZ, 0x3ff71547 ;  /* 0x3ff71547ff057424 */ /* 0x000fe200078e00ff */
[----:B------:R-:W-:-:S05]  /*3520*/  UMOV UR7, 0x3fe62e42 ;  /* 0x3fe62e4200077882 */ /* 0x000fca0000000000 */
[----:B------:R-:W-:Y:S01]  /*3530*/  DFMA R4, R2, R4, 6.75539944105574400000e+15 ;  /* 0x433800000204742b */ /* 0x000fe20000000004 */
[----:B------:R-:W-:-:S07]  /*3540*/  FSETP.GEU.FTZ.AND P0, PT, |R3|, 4.1917929649353027344, PT ;  /* 0x4086232b0300780b */ /* 0x000fce0003f1e200 */
        /* <DEDUP_REMOVED lines=36> */
[----:B------:R-:W-:Y:S01]  /*3790*/  IMAD R37, R4, 0x100000, R39 ;  /* 0x0010000004257824 */ /* 0x000fe200078e0227 */
        /* <DEDUP_REMOVED lines=15> */
.L_x_3658:
[----:B------:R-:W-:Y:S05]  /*3890*/  BSYNC B0 ;  /* 0x0000000000007941 */ /* 0x000fea0003800000 */
.L_x_3657:
[----:B------:R-:W-:Y:S02]  /*38a0*/  ULDC.64 UR6, c[0x0][0x220] ;  /* 0x0000880000067ab9 */ /* 0x000fe40000000a00 */
[----:B------:R-:W-:-:S14]  /*38b0*/  DSETP.GT.AND P0, PT, R2, UR6, PT ;  /* 0x0000000602007e2a */ /* 0x000fdc000bf04000 */
[----:B------:R-:W-:Y:S05]  /*38c0*/  @P0 BRA `(.L_x_3656) ;  /* 0x0000000000600947 */ /* 0x000fea0003800000 */
[----:B------:R-:W-:Y:S01]  /*38d0*/  DADD R40, R36, 1 ;  /* 0x3ff0000024287429 */ /* 0x000fe20000000000 */
[----:B------:R-:W-:Y:S01]  /*38e0*/  MOV R2, 0x1 ;  /* 0x0000000100027802 */ /* 0x000fe20000000f00 */
        /* <DEDUP_REMOVED lines=19> */
.L_x_3660:
[----:B------:R-:W-:Y:S05]  /*3a20*/  BSYNC B2 ;  /* 0x0000000000027941 */ /* 0x000fea0003800000 */
.L_x_3659:
[----:B------:R-:W-:Y:S02]  /*3a30*/  IMAD.MOV.U32 R34, RZ, RZ, R2 ;  /* 0x000000ffff227224 */ /* 0x000fe400078e0002 */
[----:B------:R-:W-:-:S07]  /*3a40*/  IMAD.MOV.U32 R35, RZ, RZ, R3 ;  /* 0x000000ffff237224 */ /* 0x000fce00078e0003 */
.L_x_3656:
[----:B------:R-:W-:Y:S05]  /*3a50*/  BSYNC B1 ;  /* 0x0000000000017941 */ /* 0x000fea0003800000 */
.L_x_3655:
[----:B------:R-:W0:Y:S01]  /*3a60*/  S2R R0, SR_TID.X ;  /* 0x0000000000007919 */ /* 0x000e220000002100 */
[----:B------:R-:W-:Y:S01]  /*3a70*/  BSSY B1, `(.L_x_3661) ;  /* 0x000005d000017945 */ /* 0x000fe20003800000 */
[----:B0-----:R-:W-:-:S04]  /*3a80*/  IADD3 R0, R0, 0x80, RZ ;  /* 0x0000008000007810 */ /* 0x001fc80007ffe0ff */
        /* <DEDUP_REMOVED lines=63> */
.L_x_3664:
[----:B------:R-:W-:Y:S05]  /*3e80*/  BSYNC B0 ;  /* 0x0000000000007941 */ /* 0x000fea0003800000 */
.L_x_3663:
        /* <DEDUP_REMOVED lines=24> */
.L_x_3666:
[----:B------:R-:W-:Y:S05]  /*4010*/  BSYNC B2 ;  /* 0x0000000000027941 */ /* 0x000fea0003800000 */
.L_x_3665:
[----:B------:R-:W-:Y:S01]  /*4020*/  IMAD.MOV.U32 R42, RZ, RZ, R2 ;  /* 0x000000ffff2a7224 */ /* 0x000fe200078e0002 */
[----:B------:R-:W-:-:S07]  /*4030*/  MOV R43, R3 ;  /* 0x00000003002b7202 */ /* 0x000fce0000000f00 */
.L_x_3662:
[----:B------:R-:W-:Y:S05]  /*4040*/  BSYNC B1 ;  /* 0x0000000000017941 */ /* 0x000fea0003800000 */
.L_x_3661:
[----:B------:R-:W0:Y:S01]  /*4050*/  S2R R0, SR_TID.X ;  /* 0x0000000000007919 */ /* 0x000e220000002100 */
[----:B------:R-:W-:Y:S01]  /*4060*/  BSSY B1, `(.L_x_3667) ;  /* 0x000005d000017945 */ /* 0x000fe20003800000 */
[----:B0-----:R-:W-:-:S05]  /*4070*/  VIADD R0, R0, 0x100 ;  /* 0x0000010000007836 */ /* 0x001fca0000000000 */
        /* <DEDUP_REMOVED lines=18> */
[----:B------:R-:W-:Y:S01]  /*41a0*/  MOV R33, 0x3e928af3 ;  /* 0x3e928af300217802 */ /* 0x000fe20000000f00 */
        /* <DEDUP_REMOVED lines=41> */
[----:B------:R-:W-:Y:S01]  /*4440*/  @!P0 MOV R2, R32 ;  /* 0x0000002000028202 */ /* 0x000fe20000000f00 */
[----:B------:R-:W-:-:S06]  /*4450*/  @!P0 IMAD.MOV.U32 R32, RZ, RZ, RZ ;  /* 0x000000ffff208224 */ /* 0x000fcc00078e00ff */
[----:B------:R-:W-:-:S11]  /*4460*/  @!P0 DMUL R4, R2, R32 ;  /* 0x0000002002048228 */ /* 0x000fd60000000000 */
.L_x_3670:
[----:B------:R-:W-:Y:S05]  /*4470*/  BSYNC B0 ;  /* 0x0000000000007941 */ /* 0x000fea0003800000 */
.L_x_3669:
        /* <DEDUP_REMOVED lines=24> */
.L_x_3672:
[----:B------:R-:W-:Y:S05]  /*4600*/  BSYNC B2 ;  /* 0x0000000000027941 */ /* 0x000fea0003800000 */
.L_x_3671:
[----:B------:R-:W-:Y:S01]  /*4610*/  MOV R28, R2 ;  /* 0x00000002001c7202 */ /* 0x000fe20000000f00 */
[----:B------:R-:W-:-:S07]  /*4620*/  IMAD.MOV.U32 R29, RZ, RZ, R3 ;  /* 0x000000ffff1d7224 */ /* 0x000fce00078e0003 */
.L_x_3668:
[----:B------:R-:W-:Y:S05]  /*4630*/  BSYNC B1 ;  /* 0x0000000000017941 */ /* 0x000fea0003800000 */
.L_x_3667:
        /* <DEDUP_REMOVED lines=66> */
.L_x_3676:
[----:B------:R-:W-:Y:S05]  /*4a60*/  BSYNC B0 ;  /* 0x0000000000007941 */ /* 0x000fea0003800000 */
.L_x_3675:
        /* <DEDUP_REMOVED lines=21> */
[----:B------:R-:W-:Y:S02]  /*4bc0*/  MOV R3, R31 ;  /* 0x0000001f00037202 */ /* 0x000fe40000000f00 */
[----:B------:R-:W-:-:S07]  /*4bd0*/  MOV R0, 0x4bf0 ;  /* 0x00004bf000007802 */ /* 0x000fce0000000f00 */
[----:B------:R-:W-:Y:S05]  /*4be0*/  CALL.REL.NOINC `($__internal_4_$__cuda_sm20_div_rn_f64_full) ;  /* 0x0000001800f47944 */ /* 0x000fea0003c00000 */
.L_x_3678:
[----:B------:R-:W-:Y:S05]  /*4bf0*/  BSYNC B2 ;  /* 0x0000000000027941 */ /* 0x000fea0003800000 */
.L_x_3677:
[----:B------:R-:W-:Y:S02]  /*4c00*/  IMAD.MOV.U32 R30, RZ, RZ, R2 ;  /* 0x000000ffff1e7224 */ /* 0x000fe400078e0002 */
[----:B------:R-:W-:-:S07]  /*4c10*/  IMAD.MOV.U32 R31, RZ, RZ, R3 ;  /* 0x000000ffff1f7224 */ /* 0x000fce00078e0003 */
.L_x_3674:
[----:B------:R-:W-:Y:S05]  /*4c20*/  BSYNC B1 ;  /* 0x0000000000017941 */ /* 0x000fea0003800000 */
.L_x_3673:
        /* <DEDUP_REMOVED lines=66> */
.L_x_3682:
[----:B------:R-:W-:Y:S05]  /*5050*/  BSYNC B0 ;  /* 0x0000000000007941 */ /* 0x000fea0003800000 */
.L_x_3681:
        /* <DEDUP_REMOVED lines=24> */
.L_x_3684:
[----:B------:R-:W-:Y:S05]  /*51e0*/  BSYNC B2 ;  /* 0x0000000000027941 */ /* 0x000fea0003800000 */
.L_x_3683:
[----:B------:R-:W-:Y:S02]  /*51f0*/  IMAD.MOV.U32 R6, RZ, RZ, R2 ;  /* 0x000000ffff067224 */ /* 0x000fe400078e0002 */
[----:B------:R-:W-:-:S07]  /*5200*/  IMAD.MOV.U32 R7, RZ, RZ, R3 ;  /* 0x000000ffff077224 */ /* 0x000fce00078e0003 */
.L_x_3680:
[----:B------:R-:W-:Y:S05]  /*5210*/  BSYNC B1 ;  /* 0x0000000000017941 */ /* 0x000fea0003800000 */
.L_x_3679:
[----:B------:R-:W0:Y:S01]  /*5220*/  S2R R0, SR_TID.X ;  /* 0x0000000000007919 */ /* 0x000e220000002100 */
[----:B------:R-:W-:Y:S01]  /*5230*/  BSSY B1, `(.L_x_3685) ;  /* 0x000005d000017945 */ /* 0x000fe20003800000 */
[----:B0-----:R-:W-:-:S05]  /*5240*/  VIADD R0, R0, 0x280 ;  /* 0x0000028000007836 */ /* 0x001fca0000000000 */
[----:B------:R-:W-:-:S13]  /*5250*/  ISETP.GE.AND P0, PT, R0, R25, PT ;  /* 0x000000190000720c */ /* 0x000fda0003f06270 */
[----:B------:R-:W-:Y:S05]  /*5260*/  @P0 BRA `(.L_x_3686) ;  /* 0x0000000400640947 */ /* 0x000fea0003800000 */
[----:B------:R-:W-:Y:S01]  /*5270*/  ULDC.64 UR6, c[0x0][0x218] ;  /* 0x0000860000067ab9 */ /* 0x000fe20000000a00 */
[----:B---3--:R-:W-:Y:S01]  /*5280*/  MOV R2, 0x652b82fe ;  /* 0x652b82fe00027802 */ /* 0x008fe20000000f00 */
        /* <DEDUP_REMOVED lines=59> */
.L_x_3688:
[----:B------:R-:W-:Y:S05]  /*5640*/  BSYNC B0 ;  /* 0x0000000000007941 */ /* 0x000fea0003800000 */
.L_x_3687:
        /* <DEDUP_REMOVED lines=24> */
.L_x_3690:
[----:B------:R-:W-:Y:S05]  /*57d0*/  BSYNC B2 ;  /* 0x0000000000027941 */ /* 0x000fea0003800000 */
.L_x_3689:
[----:B------:R-:W-:Y:S02]  /*57e0*/  IMAD.MOV.U32 R20, RZ, RZ, R2 ;  /* 0x000000ffff147224 */ /* 0x000fe400078e0002 */
[----:B------:R-:W-:-:S07]  /*57f0*/  IMAD.MOV.U32 R21, RZ, RZ, R3 ;  /* 0x000000ffff157224 */ /* 0x000fce00078e0003 */
.L_x_3686:
[----:B------:R-:W-:Y:S05]  /*5800*/  BSYNC B1 ;  /* 0x0000000000017941 */ /* 0x000fea0003800000 */
.L_x_3685:
        /* <DEDUP_REMOVED lines=66> */
.L_x_3694:
[----:B------:R-:W-:Y:S05]  /*5c30*/  BSYNC B0 ;  /* 0x0000000000007941 */ /* 0x000fea0003800000 */
.L_x_3693:
        /* <DEDUP_REMOVED lines=24> */
.L_x_3696:
[----:B------:R-:W-:Y:S05]  /*5dc0*/  BSYNC B2 ;  /* 0x0000000000027941 */ /* 0x000fea0003800000 */
.L_x_3695:
[----:B------:R-:W-:Y:S01]  /*5dd0*/  IMAD.MOV.U32 R12, RZ, RZ, R2 ;  /* 0x000000ffff0c7224 */ /* 0x000fe200078e0002 */
[----:B------:R-:W-:-:S07]  /*5de0*/  MOV R13, R3 ;  /* 0x00000003000d7202 */ /* 0x000fce0000000f00 */
.L_x_3692:
[----:B------:R-:W-:Y:S05]  /*5df0*/  BSYNC B1 ;  /* 0x0000000000017941 */ /* 0x000fea0003800000 */
.L_x_3691:
        /* <DEDUP_REMOVED lines=66> */
.L_x_3700:
[----:B------:R-:W-:Y:S05]  /*6220*/  BSYNC B0 ;  /* 0x0000000000007941 */ /* 0x000fea0003800000 */
.L_x_3699:
        /* <DEDUP_REMOVED lines=24> */
.L_x_3702:
[----:B------:R-:W-:Y:S05]  /*63b0*/  BSYNC B2 ;  /* 0x0000000000027941 */ /* 0x000fea0003800000 */
.L_x_3701:
[----:B------:R-:W-:Y:S01]  /*63c0*/  MOV R16, R2 ;  /* 0x0000000200107202 */ /* 0x000fe20000000f00 */
[----:B------:R-:W-:-:S07]  /*63d0*/  IMAD.MOV.U32 R17, RZ, RZ, R3 ;  /* 0x000000ffff117224 */ /* 0x000fce00078e0003 */
.L_x_3698:
[----:B------:R-:W-:Y:S05]  /*63e0*/  BSYNC B1 ;  /* 0x0000000000017941 */ /* 0x000fea0003800000 */
.L_x_3697:
[----:B------:R-:W0:Y:S01]  /*63f0*/  S2R R0, SR_TID.X ;  /* 0x0000000000007919 */ /* 0x000e220000002100 */
[----:B------:R-:W-:Y:S04]  /*6400*/  BSSY B0, `(.L_x_3703) ;  /* 0x0000033000007945 */ /* 0x000fe80003800000 */
[----:B------:R-:W-:Y:S01]  /*6410*/  BSSY B1, `(.L_x_3704) ;  /* 0x000002b000017945 */ /* 0x000fe20003800000 */
[----:B0-----:R-:W-:-:S13]  /*6420*/  ISETP.GE.AND P0, PT, R0, R25, PT ;  /* 0x000000190000720c */ /* 0x001fda0003f06270 */
[----:B---3--:R-:W0:Y:S01]  /*6430*/  @!P0 LDC.64 R2, c[0x0][0x230] ;  /* 0x00008c00ff028b82 */ /* 0x008e220000000a00 */
[----:B-----5:R-:W-:Y:S02]  /*6440*/  @!P0 IMAD.IADD R5, R24, 0x1, R0 ;  /* 0x0000000118058824 */ /* 0x020fe400078e0200 */
[----:B------:R-:W-:Y:S02]  /*6450*/  @!P0 VIADD R0, R0, 0x80 ;  /* 0x0000008000008836 */ /* 0x000fe40000000000 */
[----:B0-----:R-:W-:-:S05]  /*6460*/  @!P0 IMAD.WIDE.U32 R2, R5, 0x8, R2 ;  /* 0x0000000805028825 */ /* 0x001fca00078e0002 */
[----:B------:R0:W-:Y:S01]  /*6470*/  @!P0 STG.E.64 desc[UR4][R2.64], R34 ;  /* 0x0000002202008986 */ /* 0x0001e2000c101b04 */
[----:B------:R-:W-:-:S13]  /*6480*/  ISETP.GE.AND P0, PT, R0, R25, PT ;  /* 0x000000190000720c */ /* 0x000fda0003f06270 */
[----:B0-----:R-:W-:Y:S05]  /*6490*/  @P0 BRA `(.L_x_3705) ;  /* 0x0000000000300947 */ /* 0x001fea0003800000 */
[----:B------:R-:W0:Y:S01]  /*64a0*/  LDC.64 R2, c[0x0][0x230] ;  /* 0x00008c00ff027b82 */ /* 0x000e220000000a00 */
[----:B------:R-:W-:Y:S01]  /*64b0*/  IMAD.IADD R5, R24, 0x1, R0 ;  /* 0x0000000118057824 */ /* 0x000fe200078e0200 */
[----:B------:R-:W-:-:S04]  /*64c0*/  IADD3 R0, R0, 0x80, RZ ;  /* 0x0000008000007810 */ /* 0x000fc80007ffe0ff */
[----:B------:R-:W-:Y:S01]  /*64d0*/  ISETP.GE.AND P0, PT, R0, R25, PT ;  /* 0x000000190000720c */ /* 0x000fe20003f06270 */
[----:B0-----:R-:W-:-:S05]  /*64e0*/  IMAD.WIDE.U32 R2, R5, 0x8, R2 ;  /* 0x0000000805027825 */ /* 0x001fca00078e0002 */
[----:B------:R0:W-:Y:S07]  /*64f0*/  STG.E.64 desc[UR4][R2.64], R42 ;  /* 0x0000002a02007986 */ /* 0x0001ee000c101b04 */
[----:B------:R-:W-:Y:S05]  /*6500*/  @P0 BRA `(.L_x_3706) ;  /* 0x0000000000300947 */ /* 0x000fea0003800000 */
[----:B0-----:R-:W0:Y:S01]  /*6510*/  LDC.64 R2, c[0x0][0x230] ;  /* 0x00008c00ff027b82 */ /* 0x001e220000000a00 */
[----:B------:R-:W-:Y:S02]  /*6520*/  IMAD.IADD R5, R24, 0x1, R0 ;  /* 0x0000000118057824 */ /* 0x000fe400078e0200 */
[----:B------:R-:W-:Y:S02]  /*6530*/  VIADD R0, R0, 0x80 ;  /* 0x0000008000007836 */ /* 0x000fe40000000000 */
[----:B0-----:R-:W-:-:S05]  /*6540*/  IMAD.WIDE.U32 R2, R5, 0x8, R2 ;  /* 0x0000000805027825 */ /* 0x001fca00078e0002 */
[----:B------:R0:W-:Y:S02]  /*6550*/  STG.E.64 desc[UR4][R2.64], R28 ;  /* 0x0000001c02007986 */ /* 0x0001e4000c101b04 */
.L_x_3705:
[----:B------:R-:W-:-:S13]  /*6560*/  ISETP.GE.AND P0, PT, R0, R25, PT ;  /* 0x000000190000720c */ /* 0x000fda0003f06270 */
[----:B------:R-:W-:Y:S05]  /*6570*/  @P0 BRA `(.L_x_3707) ;  /* 0x0000000000300947 */ /* 0x000fea0003800000 */
[----:B0-----:R-:W0:Y:S01]  /*6580*/  LDC.64 R2, c[0x0][0x230] ;  /* 0x00008c00ff027b82 */ /* 0x001e220000000a00 */
[----:B------:R-:W-:Y:S02]  /*6590*/  IMAD.IADD R5, R24, 0x1, R0 ;  /* 0x0000000118057824 */ /* 0x000fe400078e0200 */
[----:B------:R-:W-:Y:S02]  /*65a0*/  VIADD R0, R0, 0x80 ;  /* 0x0000008000007836 */ /* 0x000fe40000000000 */
[----:B0-----:R-:W-:-:S05]  /*65b0*/  IMAD.WIDE.U32 R2, R5, 0x8, R2 ;  /* 0x0000000805027825 */ /* 0x001fca00078e0002 */
[----:B------:R1:W-:Y:S02]  /*65c0*/  STG.E.64 desc[UR4][R2.64], R30 ;  /* 0x0000001e02007986 */ /* 0x0003e4000c101b04 */
.L_x_3706:
[----:B------:R-:W-:-:S13]  /*65d0*/  ISETP.GE.AND P0, PT, R0, R25, PT ;  /* 0x000000190000720c */ /* 0x000fda0003f06270 */
[----:B------:R-:W-:Y:S05]  /*65e0*/  @P0 BRA `(.L_x_3708) ;  /* 0x0000000000340947 */ /* 0x000fea0003800000 */
[----:B01----:R-:W0:Y:S01]  /*65f0*/  LDC.64 R2, c[0x0][0x230] ;  /* 0x00008c00ff027b82 */ /* 0x003e220000000a00 */
[----:B------:R-:W-:Y:S01]  /*6600*/  IADD3 R5, R24, R0, RZ ;  /* 0x0000000018057210 */ /* 0x000fe20007ffe0ff */
[----:B------:R-:W-:-:S04]  /*6610*/  VIADD R0, R0, 0x80 ;  /* 0x0000008000007836 */ /* 0x000fc80000000000 */
[----:B0-----:R-:W-:-:S05]  /*6620*/  IMAD.WIDE.U32 R2, R5, 0x8, R2 ;  /* 0x0000000805027825 */ /* 0x001fca00078e0002 */
[----:B------:R1:W-:Y:S02]  /*6630*/  STG.E.64 desc[UR4][R2.64], R6 ;  /* 0x0000000602007986 */ /* 0x0003e4000c101b04 */
.L_x_3707:
[----:B------:R-:W-:-:S13]  /*6640*/  ISETP.GE.AND P0, PT, R0, R25, PT ;  /* 0x000000190000720c */ /* 0x000fda0003f06270 */
[----:B------:R-:W-:Y:S05]  /*6650*/  @P0 BREAK B1 ;  /* 0x0000000000010942 */ /* 0x000fea0003800000 */
[----:B------:R-:W-:Y:S05]  /*6660*/  @P0 BRA `(.L_x_3709) ;  /* 0x0000000000300947 */ /* 0x000fea0003800000 */
[----:B01----:R-:W0:Y:S01]  /*6670*/  LDC.64 R2, c[0x0][0x230] ;  /* 0x00008c00ff027b82 */ /* 0x003e220000000a00 */
[----:B------:R-:W-:Y:S02]  /*6680*/  IMAD.IADD R5, R24, 0x1, R0 ;  /* 0x0000000118057824 */ /* 0x000fe400078e0200 */
[----:B------:R-:W-:Y:S02]  /*6690*/  VIADD R0, R0, 0x80 ;  /* 0x0000008000007836 */ /* 0x000fe40000000000 */
[----:B0-----:R-:W-:-:S05]  /*66a0*/  IMAD.WIDE.U32 R2, R5, 0x8, R2 ;  /* 0x0000000805027825 */ /* 0x001fca00078e0002 */
[----:B------:R2:W-:Y:S02]  /*66b0*/  STG.E.64 desc[UR4][R2.64], R20 ;  /* 0x0000001402007986 */ /* 0x0005e4000c101b04 */
.L_x_3708:
[----:B------:R-:W-:Y:S05]  /*66c0*/  BSYNC B1 ;  /* 0x0000000000017941 */ /* 0x000fea0003800000 */
.L_x_3704:
[----:B------:R-:W-:-:S13]  /*66d0*/  ISETP.GE.AND P0, PT, R0, R25, PT ;  /* 0x000000190000720c */ /* 0x000fda0003f06270 */
[----:B012---:R-:W0:Y:S01]  /*66e0*/  @!P0 LDC.64 R2, c[0x0][0x230] ;  /* 0x00008c00ff028b82 */ /* 0x007e220000000a00 */
[----:B------:R-:W-:Y:S01]  /*66f0*/  @!P0 IMAD.IADD R5, R24, 0x1, R0 ;  /* 0x0000000118058824 */ /* 0x000fe200078e0200 */
[----:B------:R-:W-:-:S03]  /*6700*/  @!P0 IADD3 R0, R0, 0x80, RZ ;  /* 0x0000008000008810 */ /* 0x000fc60007ffe0ff */
[----:B0-----:R-:W-:-:S05]  /*6710*/  @!P0 IMAD.WIDE.U32 R2, R5, 0x8, R2 ;  /* 0x0000000805028825 */ /* 0x001fca00078e0002 */
[----:B------:R2:W-:Y:S02]  /*6720*/  @!P0 STG.E.64 desc[UR4][R2.64], R12 ;  /* 0x0000000c02008986 */ /* 0x0005e4000c101b04 */
.L_x_3709:
[----:B------:R-:W-:Y:S05]  /*6730*/  BSYNC B0 ;  /* 0x0000000000007941 */ /* 0x000fea0003800000 */
.L_x_3703:
[----:B------:R-:W-:Y:S05]  /*6740*/  WARPSYNC.ALL ;  /* 0x0000000000007948 */ /* 0x000fea0003800000 */
[----:B------:R-:W-:-:S13]  /*6750*/  ISETP.GE.AND P0, PT, R0, R25, PT ;  /* 0x000000190000720c */ /* 0x000fda0003f06270 */
[----:B------:R-:W-:Y:S05]  /*6760*/  @P0 EXIT ;  /* 0x000000000000094d */ /* 0x000fea0003800000 */
[----:B012---:R-:W0:Y:S01]  /*6770*/  LDC.64 R2, c[0x0][0x230] ;  /* 0x00008c00ff027b82 */ /* 0x007e220000000a00 */
[----:B------:R-:W-:-:S04]  /*6780*/  IMAD.IADD R5, R24, 0x1, R0 ;  /* 0x0000000118057824 */ /* 0x000fc800078e0200 */
[----:B0-----:R-:W-:-:S05]  /*6790*/  IMAD.WIDE.U32 R2, R5, 0x8, R2 ;  /* 0x0000000805027825 */ /* 0x001fca00078e0002 */
[----:B------:R-:W-:Y:S01]  /*67a0*/  STG.E.64 desc[UR4][R2.64], R16 ;  /* 0x0000001002007986 */ /* 0x000fe2000c101b04 */
[----:B------:R-:W-:Y:S05]  /*67b0*/  EXIT ;  /* 0x000000000000794d */ /* 0x000fea0003800000 */
        .weak           $__internal_4_$__cuda_sm20_div_rn_f64_full
        .type           $__internal_4_$__cuda_sm20_div_rn_f64_full,@function
        .size           $__internal_4_$__cuda_sm20_div_rn_f64_full,(.L_x_7894 - $__internal_4_$__cuda_sm20_div_rn_f64_full)
$__internal_4_$__cuda_sm20_div_rn_f64_full:
[C---:B------:R-:W-:Y:S01]  /*67c0*/  FSETP.GEU.AND P0, PT, |R41|.reuse, 1.469367938527859385e-39, PT ;  /* 0x001000002900780b */ /* 0x040fe20003f0e200 */
[----:B------:R-:W-:Y:S01]  /*67d0*/  IMAD.MOV.U32 R47, RZ, RZ, R3 ;  /* 0x000000ffff2f7224 */ /* 0x000fe200078e0003 */
[----:B------:R-:W-:Y:S01]  /*67e0*/  LOP3.LUT R38, R41, 0x800fffff, RZ, 0xc0, !PT ;  /* 0x800fffff29267812 */ /* 0x000fe200078ec0ff */
[----:B------:R-:W-:Y:S01]  /*67f0*/  IMAD.MOV.U32 R46, RZ, RZ, R2 ;  /* 0x000000ffff2e7224 */ /* 0x000fe200078e0002 */
[----:B------:R-:W-:Y:S01]  /*6800*/  MOV R44, 0x1 ;  /* 0x00000001002c7802 */ /* 0x000fe20000000f00 */
[----:B------:R-:W-:Y:S01]  /*6810*/  BSSY B0, `(.L_x_3710) ;  /* 0x0000059000007945 */ /* 0x000fe20003800000 */
[----:B------:R-:W-:Y:S01]  /*6820*/  LOP3.LUT R39, R38, 0x3ff00000, RZ, 0xfc, !PT ;  /* 0x3ff0000026277812 */ /* 0x000fe200078efcff */
[----:B------:R-:W-:Y:S01]  /*6830*/  IMAD.MOV.U32 R38, RZ, RZ, R40 ;  /* 0x000000ffff267224 */ /* 0x000fe200078e0028 */
[C---:B------:R-:W-:Y:S01]  /*6840*/  FSETP.GEU.AND P2, PT, |R47|.reuse, 1.469367938527859385e-39, PT ;  /* 0x001000002f00780b */ /* 0x040fe20003f4e200 */
[----:B------:R-:W-:Y:S01]  /*6850*/  IMAD.MOV.U32 R48, RZ, RZ, R46 ;  /* 0x000000ffff307224 */ /* 0x000fe200078e002e */
[----:B------:R-:W-:-:S02]  /*6860*/  LOP3.LUT R2, R47, 0x7ff00000, RZ, 0xc0, !PT ;  /* 0x7ff000002f027812 */ /* 0x000fc400078ec0ff */
[----:B------:R-:W-:Y:S01]  /*6870*/  LOP3.LUT R5, R41, 0x7ff00000, RZ, 0xc0, !PT ;  /* 0x7ff0000029057812 */ /* 0x000fe200078ec0ff */
[----:B------:R-:W-:-:S03]  /*6880*/  @!P0 DMUL R38, R40, 8.98846567431157953865e+307 ;  /* 0x7fe0000028268828 */ /* 0x000fc60000000000 */
[----:B------:R-:W-:-:S03]  /*6890*/  ISETP.GE.U32.AND P1, PT, R2, R5, PT ;  /* 0x000000050200720c */ /* 0x000fc60003f26070 */
[----:B------:R-:W0:Y:S02]  /*68a0*/  MUFU.RCP64H R45, R39 ;  /* 0x00000027002d7308 */ /* 0x000e240000001800 */
[----:B------:R-:W-:Y:S02]  /*68b0*/  @!P2 LOP3.LUT R3, R41, 0x7ff00000, RZ, 0xc0, !PT ;  /* 0x7ff000002903a812 */ /* 0x000fe400078ec0ff */
[----:B------:R-:W-:Y:S02]  /*68c0*/  @!P0 LOP3.LUT R5, R39, 0x7ff00000, RZ, 0xc0, !PT ;  /* 0x7ff0000027058812 */ /* 0x000fe400078ec0ff */
[----:B------:R-:W-:Y:S01]  /*68d0*/  @!P2 ISETP.GE.U32.AND P3, PT, R2, R3, PT ;  /* 0x000000030200a20c */ /* 0x000fe20003f66070 */
[----:B------:R-:W-:-:S05]  /*68e0*/  IMAD.MOV.U32 R3, RZ, RZ, 0x1ca00000 ;  /* 0x1ca00000ff037424 */ /* 0x000fca00078e00ff */
[----:B------:R-:W-:-:S04]  /*68f0*/  @!P2 SEL R4, R3, 0x63400000, !P3 ;  /* 0x634000000304a807 */ /* 0x000fc80005800000 */
[----:B------:R-:W-:Y:S01]  /*6900*/  @!P2 LOP3.LUT R4, R4, 0x80000000, R47, 0xf8, !PT ;  /* 0x800000000404a812 */ /* 0x000fe200078ef82f */
[----:B0-----:R-:W-:-:S08]  /*6910*/  DFMA R36, R44, -R38, 1 ;  /* 0x3ff000002c24742b */ /* 0x001fd00000000826 */
[----:B------:R-:W-:-:S08]  /*6920*/  DFMA R36, R36, R36, R36 ;  /* 0x000000242424722b */ /* 0x000fd00000000024 */
[----:B------:R-:W-:Y:S01]  /*6930*/  DFMA R44, R44, R36, R44 ;  /* 0x000000242c2c722b */ /* 0x000fe2000000002c */
[----:B------:R-:W-:Y:S02]  /*6940*/  SEL R36, R3, 0x63400000, !P1 ;  /* 0x6340000003247807 */ /* 0x000fe40004800000 */
[----:B------:R-:W-:Y:S01]  /*6950*/  @!P2 LOP3.LUT R37, R4, 0x100000, RZ, 0xfc, !PT ;  /* 0x001000000425a812 */ /* 0x000fe200078efcff */
[----:B------:R-:W-:Y:S01]  /*6960*/  IMAD.MOV.U32 R4, RZ, RZ, R2 ;  /* 0x000000ffff047224 */ /* 0x000fe200078e0002 */
[----:B------:R-:W-:Y:S01]  /*6970*/  LOP3.LUT R49, R36, 0x800fffff, R47, 0xf8, !PT ;  /* 0x800fffff24317812 */ /* 0x000fe200078ef82f */
[----:B------:R-:W-:Y:S02]  /*6980*/  @!P2 IMAD.MOV.U32 R36, RZ, RZ, RZ ;  /* 0x000000ffff24a224 */ /* 0x000fe400078e00ff */
[----:B------:R-:W-:-:S04]  /*6990*/  DFMA R50, R44, -R38, 1 ;  /* 0x3ff000002c32742b */ /* 0x000fc80000000826 */
[----:B------:R-:W-:-:S04]  /*69a0*/  @!P2 DFMA R48, R48, 2, -R36 ;  /* 0x400000003030a82b */ /* 0x000fc80000000824 */
[----:B------:R-:W-:-:S06]  /*69b0*/  DFMA R50, R44, R50, R44 ;  /* 0x000000322c32722b */ /* 0x000fcc000000002c */
[----:B------:R-:W-:Y:S02]  /*69c0*/  @!P2 LOP3.LUT R4, R49, 0x7ff00000, RZ, 0xc0, !PT ;  /* 0x7ff000003104a812 */ /* 0x000fe400078ec0ff */
[----:B------:R-:W-:-:S08]  /*69d0*/  DMUL R36, R50, R48 ;  /* 0x0000003032247228 */ /* 0x000fd00000000000 */
[----:B------:R-:W-:-:S08]  /*69e0*/  DFMA R44, R36, -R38, R48 ;  /* 0x80000026242c722b */ /* 0x000fd00000000030 */
[----:B------:R-:W-:Y:S01]  /*69f0*/  DFMA R44, R50, R44, R36 ;  /* 0x0000002c322c722b */ /* 0x000fe20000000024 */
[----:B------:R-:W-:Y:S01]  /*6a00*/  IADD3 R36, R4, -0x1, RZ ;  /* 0xffffffff04247810 */ /* 0x000fe20007ffe0ff */
[----:B------:R-:W-:-:S03]  /*6a10*/  VIADD R37, R5, 0xffffffff ;  /* 0xffffffff05257836 */ /* 0x000fc60000000000 */
[----:B------:R-:W-:-:S04]  /*6a20*/  ISETP.GT.U32.AND P0, PT, R36, 0x7feffffe, PT ;  /* 0x7feffffe2400780c */ /* 0x000fc80003f04070 */
[----:B------:R-:W-:-:S13]  /*6a30*/  ISETP.GT.U32.OR P0, PT, R37, 0x7feffffe, P0 ;  /* 0x7feffffe2500780c */ /* 0x000fda0000704470 */
        /* <DEDUP_REMOVED lines=12> */
[----:B------:R-:W-:-:S06]  /*6b00*/  DFMA R38, R44, -R38, R48 ;  /* 0x800000262c26722b */ /* 0x000fcc0000000030 */
[----:B------:R-:W-:-:S04]  /*6b10*/  MOV R38, RZ ;  /* 0x000000ff00267202 */ /* 0x000fc80000000f00 */
[C---:B------:R-:W-:Y:S02]  /*6b20*/  FSETP.NEU.AND P0, PT, R39.reuse, RZ, PT ;  /* 0x000000ff2700720b */ /* 0x040fe40003f0d000 */
[----:B------:R-:W-:-:S04]  /*6b30*/  LOP3.LUT R40, R39, 0x80000000, R41, 0x48, !PT ;  /* 0x8000000027287812 */ /* 0x000fc800078e4829 */
[----:B------:R-:W-:-:S07]  /*6b40*/  LOP3.LUT R39, R40, R5, RZ, 0xfc, !PT ;  /* 0x0000000528277212 */ /* 0x000fce00078efcff */
[----:B------:R-:W-:Y:S05]  /*6b50*/  @!P0 BRA `(.L_x_3712) ;  /* 0x0000000000908947 */ /* 0x000fea0003800000 */
[----:B------:R-:W-:Y:S01]  /*6b60*/  IMAD.MOV R5, RZ, RZ, -R3 ;  /* 0x000000ffff057224 */ /* 0x000fe200078e0a03 */
[----:B------:R-:W-:Y:S01]  /*6b70*/  IADD3 R3, -R3, -0x43300000, RZ ;  /* 0xbcd0000003037810 */ /* 0x000fe20007ffe1ff */
[----:B------:R-:W-:-:S06]  /*6b80*/  IMAD.MOV.U32 R4, RZ, RZ, RZ ;  /* 0x000000ffff047224 */ /* 0x000fcc00078e00ff */
[----:B------:R-:W-:Y:S02]  /*6b90*/  DFMA R4, R36, -R4, R44 ;  /* 0x800000042404722b */ /* 0x000fe4000000002c */
[----:B------:R-:W-:-:S08]  /*6ba0*/  DMUL.RP R44, R44, R38 ;  /* 0x000000262c2c7228 */ /* 0x000fd00000008000 */
[----:B------:R-:W-:Y:S02]  /*6bb0*/  FSETP.NEU.AND P0, PT, |R5|, R3, PT ;  /* 0x000000030500720b */ /* 0x000fe40003f0d200 */
[----:B------:R-:W-:Y:S02]  /*6bc0*/  LOP3.LUT R40, R45, R40, RZ, 0x3c, !PT ;  /* 0x000000282d287212 */ /* 0x000fe400078e3cff */
[----:B------:R-:W-:Y:S02]  /*6bd0*/  FSEL R2, R44, R36, !P0 ;  /* 0x000000242c027208 */ /* 0x000fe40004000000 */
[----:B------:R-:W-:-:S03]  /*6be0*/  FSEL R3, R40, R37, !P0 ;  /* 0x0000002528037208 */ /* 0x000fc60004000000 */
[----:B------:R-:W-:Y:S02]  /*6bf0*/  IMAD.MOV.U32 R36, RZ, RZ, R2 ;  /* 0x000000ffff247224 */ /* 0x000fe400078e0002 */
[----:B------:R-:W-:Y:S01]  /*6c00*/  IMAD.MOV.U32 R37, RZ, RZ, R3 ;  /* 0x000000ffff257224 */ /* 0x000fe200078e0003 */
[----:B------:R-:W-:Y:S06]  /*6c10*/  BRA `(.L_x_3712) ;  /* 0x0000000000607947 */ /* 0x000fec0003800000 */
.L_x_3711:
[----:B------:R-:W-:-:S14]  /*6c20*/  DSETP.NAN.AND P0, PT, R46, R46, PT ;  /* 0x0000002e2e00722a */ /* 0x000fdc0003f08000 */
[----:B------:R-:W-:Y:S05]  /*6c30*/  @P0 BRA `(.L_x_3713) ;  /* 0x00000000004c0947 */ /* 0x000fea0003800000 */
[----:B------:R-:W-:-:S14]  /*6c40*/  DSETP.NAN.AND P0, PT, R40, R40, PT ;  /* 0x000000282800722a */ /* 0x000fdc0003f08000 */
[----:B------:R-:W-:Y:S05]  /*6c50*/  @P0 BRA `(.L_x_3714) ;  /* 0x0000000000340947 */ /* 0x000fea0003800000 */
[----:B------:R-:W-:Y:S01]  /*6c60*/  ISETP.NE.AND P0, PT, R4, R5, PT ;  /* 0x000000050400720c */ /* 0x000fe20003f05270 */
[----:B------:R-:W-:Y:S01]  /*6c70*/  IMAD.MOV.U32 R37, RZ, RZ, -0x80000 ;  /* 0xfff80000ff257424 */ /* 0x000fe200078e00ff */
[----:B------:R-:W-:-:S11]  /*6c80*/  MOV R36, 0x0 ;  /* 0x0000000000247802 */ /* 0x000fd60000000f00 */
[----:B------:R-:W-:Y:S05]  /*6c90*/  @!P0 BRA `(.L_x_3712) ;  /* 0x0000000000408947 */ /* 0x000fea0003800000 */
[----:B------:R-:W-:Y:S02]  /*6ca0*/  ISETP.NE.AND P0, PT, R4, 0x7ff00000, PT ;  /* 0x7ff000000400780c */ /* 0x000fe40003f05270 */
[----:B------:R-:W-:Y:S02]  /*6cb0*/  LOP3.LUT R41, R47, 0x80000000, R41, 0x48, !PT ;  /* 0x800000002f297812 */ /* 0x000fe400078e4829 */
[----:B------:R-:W-:-:S13]  /*6cc0*/  ISETP.EQ.OR P0, PT, R5, RZ, !P0 ;  /* 0x000000ff0500720c */ /* 0x000fda0004702670 */
[----:B------:R-:W-:Y:S01]  /*6cd0*/  @P0 LOP3.LUT R2, R41, 0x7ff00000, RZ, 0xfc, !PT ;  /* 0x7ff0000029020812 */ /* 0x000fe200078efcff */
[----:B------:R-:W-:Y:S02]  /*6ce0*/  @!P0 IMAD.MOV.U32 R36, RZ, RZ, RZ ;  /* 0x000000ffff248224 */ /* 0x000fe400078e00ff */
[----:B------:R-:W-:Y:S01]  /*6cf0*/  @!P0 IMAD.MOV.U32 R37, RZ, RZ, R41 ;  /* 0x000000ffff258224 */ /* 0x000fe200078e0029 */
[----:B------:R-:W-:Y:S01]  /*6d00*/  @P0 MOV R37, R2 ;  /* 0x0000000200250202 */ /* 0x000fe20000000f00 */
[----:B------:R-:W-:Y:S01]  /*6d10*/  @P0 IMAD.MOV.U32 R36, RZ, RZ, RZ ;  /* 0x000000ffff240224 */ /* 0x000fe200078e00ff */
[----:B------:R-:W-:Y:S06]  /*6d20*/  BRA `(.L_x_3712) ;  /* 0x00000000001c7947 */ /* 0x000fec0003800000 */
.L_x_3714:
[----:B------:R-:W-:Y:S01]  /*6d30*/  LOP3.LUT R3, R41, 0x80000, RZ, 0xfc, !PT ;  /* 0x0008000029037812 */ /* 0x000fe200078efcff */
[----:B------:R-:W-:-:S04]  /*6d40*/  IMAD.MOV.U32 R36, RZ, RZ, R40 ;  /* 0x000000ffff247224 */ /* 0x000fc800078e0028 */
[----:B------:R-:W-:Y:S01]  /*6d50*/  IMAD.MOV.U32 R37, RZ, RZ, R3 ;  /* 0x000000ffff257224 */ /* 0x000fe200078e0003 */
[----:B------:R-:W-:Y:S06]  /*6d60*/  BRA `(.L_x_3712) ;  /* 0x00000000000c7947 */ /* 0x000fec0003800000 */
.L_x_3713:
[----:B------:R-:W-:Y:S01]  /*6d70*/  LOP3.LUT R3, R47, 0x80000, RZ, 0xfc, !PT ;  /* 0x000800002f037812 */ /* 0x000fe200078efcff */
[----:B------:R-:W-:-:S04]  /*6d80*/  IMAD.MOV.U32 R36, RZ, RZ, R46 ;  /* 0x000000ffff247224 */ /* 0x000fc800078e002e */
[----:B------:R-:W-:-:S07]  /*6d90*/  IMAD.MOV.U32 R37, RZ, RZ, R3 ;  /* 0x000000ffff257224 */ /* 0x000fce00078e0003 */
.L_x_3712:
[----:B------:R-:W-:Y:S05]  /*6da0*/  BSYNC B0 ;  /* 0x0000000000007941 */ /* 0x000fea0003800000 */
.L_x_3710:
[----:B------:R-:W-:Y:S01]  /*6db0*/  IMAD.MOV.U32 R4, RZ, RZ, R0 ;  /* 0x000000ffff047224 */ /* 0x000fe200078e0000 */
[----:B------:R-:W-:Y:S01]  /*6dc0*/  MOV R2, R36 ;  /* 0x0000002400027202 */ /* 0x000fe20000000f00 */
[----:B------:R-:W-:Y:S02]  /*6dd0*/  IMAD.MOV.U32 R5, RZ, RZ, 0x0 ;  /* 0x00000000ff057424 */ /* 0x000fe400078e00ff */
[----:B------:R-:W-:Y:S02]  /*6de0*/  IMAD.MOV.U32 R3, RZ, RZ, R37 ;  /* 0x000000ffff037224 */ /* 0x000fe400078e0025 */
[----:B------:R-:W-:Y:S05]  /*6df0*/  RET.REL.NODEC R4 `(_ZN2at6native29vectorized_elementwise_kernelILi2EZZZNS0_65_GLOBAL__N__cd49fe81_27_ActivationSoftplusKernel_cu_f5210f67_354524softplus_backward_kernelERNS_18TensorIteratorBaseERKN3c106ScalarES8_ENKUlvE_clEvENKUlvE_clEvEUlddE_St5arrayIPcLm3EEEEviT0_T1_) ;  /* 0xffffff9004807950 */ /* 0x000fea0003c3ffff */
.L_x_3715:
        /* <DEDUP_REMOVED lines=16> */
.L_x_7894:


//--------------------- .text._ZN2at6native29vectorized_elementwise_kernelILi4EZZZNS0_65_GLOBAL__N__cd49fe81_27_ActivationSoftplusKernel_cu_f5210f67_354524softplus_backward_kernelERNS_18TensorIteratorBaseERKN3c106ScalarES8_ENKUlvE_clEvENKUlvE_clEvEUlddE_St5arrayIPcLm3EEEEviT0_T1_ --------------------------
	.section	.text._ZN2at6native29vectorized_elementwise_kernelILi4EZZZNS0_65_GLOBAL__N__cd49fe81_27_ActivationSoftplusKernel_cu_f5210f67_354524softplus_backward_kernelERNS_18TensorIteratorBaseERKN3c106ScalarES8_ENKUlvE_clEvENKUlvE_clEvEUlddE_St5arrayIPcLm3EEEEviT0_T1_,"ax",@progbits
	.align	128
        .global         _ZN2at6native29vectorized_elementwise_kernelILi4EZZZNS0_65_GLOBAL__N__cd49fe81_27_ActivationSoftplusKernel_cu_f5210f67_354524softplus_backward_kernelERNS_18TensorIteratorBaseERKN3c106ScalarES8_ENKUlvE_clEvENKUlvE_clEvEUlddE_St5arrayIPcLm3EEEEviT0_T1_
        .type           _ZN2at6native29vectorized_elementwise_kernelILi4EZZZNS0_65_GLOBAL__N__cd49fe81_27_ActivationSoftplusKernel_cu_f5210f67_354524softplus_backward_kernelERNS_18TensorIteratorBaseERKN3c106ScalarES8_ENKUlvE_clEvENKUlvE_clEvEUlddE_St5arrayIPcLm3EEEEviT0_T1_,@function
        .size           _ZN2at6native29vectorized_elementwise_kernelILi4EZZZNS0_65_GLOBAL__N__cd49fe81_27_ActivationSoftplusKernel_cu_f5210f67_354524softplus_backward_kernelERNS_18TensorIteratorBaseERKN3c106ScalarES8_ENKUlvE_clEvENKUlvE_clEvEUlddE_St5arrayIPcLm3EEEEviT0_T1_,(.L_x_7895 - _ZN2at6native29vectorized_elementwise_kernelILi4EZZZNS0_65_GLOBAL__N__cd49fe81_27_ActivationSoftplusKernel_cu_f5210f67_354524softplus_backward_kernelERNS_18TensorIteratorBaseERKN3c106ScalarES8_ENKUlvE_clEvENKUlvE_clEvEUlddE_St5arrayIPcLm3EEEEviT0_T1_)
        .other          _ZN2at6native29vectorized_elementwise_kernelILi4EZZZNS0_65_GLOBAL__N__cd49fe81_27_ActivationSoftplusKernel_cu_f5210f67_354524softplus_backward_kernelERNS_18TensorIteratorBaseERKN3c106ScalarES8_ENKUlvE_clEvENKUlvE_clEvEUlddE_St5arrayIPcLm3EEEEviT0_T1_,@"STO_CUDA_ENTRY STV_DEFAULT"
_ZN2at6native29vectorized_elementwise_kernelILi4EZZZNS0_65_GLOBAL__N__cd49fe81_27_ActivationSoftplusKernel_cu_f5210f67_354524softplus_backward_kernelERNS_18TensorIteratorBaseERKN3c106ScalarES8_ENKUlvE_clEvENKUlvE_clEvEUlddE_St5arrayIPcLm3EEEEviT0_T1_:
.text._ZN2at6native29vectorized_elementwise_kernelILi4EZZZNS0_65_GLOBAL__N__cd49fe81_27_ActivationSoftplusKernel_cu_f5210f67_354524softplus_backward_kernelERNS_18TensorIteratorBaseERKN3c106ScalarES8_ENKUlvE_clEvENKUlvE_clEvEUlddE_St5arrayIPcLm3EEEEviT0_T1_:
        /* <DEDUP_REMOVED lines=83> */
.L_x_3718:
[----:B------:R-:W-:Y:S05]  /*0530*/  BSYNC B0 ;  /* 0x0000000000007941 */ /* 0x000fea0003800000 */
.L_x_3717:
        /* <DEDUP_REMOVED lines=24> */
[----:B------:R-:W-:Y:S05]  /*06c0*/  CALL.REL.NOINC `($__internal_5_$__cuda_sm20_div_rn_f64_full) ;  /* 0x00000060003c7944 */ /* 0x000fea0003c00000 */
.L_x_3722:
[----:B------:R-:W-:Y:S05]  /*06d0*/  BSYNC B2 ;  /* 0x0000000000027941 */ /* 0x000fea0003800000 */
.L_x_3721:
[----:B------:R-:W-:Y:S02]  /*06e0*/  IMAD.MOV.U32 R32, RZ, RZ, R2 ;  /* 0x000000ffff207224 */ /* 0x000fe400078e0002 */
[----:B------:R-:W-:-:S07]  /*06f0*/  IMAD.MOV.U32 R33, RZ, RZ, R3 ;  /* 0x000000ffff217224 */ /* 0x000fce00078e0003 */
.L_x_3720:
[----:B------:R-:W-:Y:S05]  /*0700*/  BSYNC B1 ;  /* 0x0000000000017941 */ /* 0x000fea0003800000 */
.L_x_3719:
        /* <DEDUP_REMOVED lines=60> */
.L_x_3724:
[----:B------:R-:W-:Y:S05]  /*0ad0*/  BSYNC B0 ;  /* 0x0000000000007941 */ /* 0x000fea0003800000 */
.L_x_3723:
        /* <DEDUP_REMOVED lines=24> */
[----:B------:R-:W-:Y:S05]  /*0c60*/  CALL.REL.NOINC `($__internal_5_$__cuda_sm20_div_rn_f64_full) ;  /* 0x0000005800d47944 */ /* 0x000fea0003c00000 */
.L_x_3728:
[----:B------:R-:W-:Y:S05]  /*0c70*/  BSYNC B2 ;  /* 0x0000000000027941 */ /* 0x000fea0003800000 */
.L_x_3727:
[----:B------:R-:W-:Y:S02]  /*0c80*/  IMAD.MOV.U32 R34, RZ, RZ, R2 ;  /* 0x000000ffff227224 */ /* 0x000fe400078e0002 */
[----:B------:R-:W-:-:S07]  /*0c90*/  IMAD.MOV.U32 R35, RZ, RZ, R3 ;  /* 0x000000ffff237224 */ /* 0x000fce00078e0003 */
.L_x_3726:
[----:B------:R-:W-:Y:S05]  /*0ca0*/  BSYNC B1 ;  /* 0x0000000000017941 */ /* 0x000fea0003800000 */
.L_x_3725:
        /* <DEDUP_REMOVED lines=60> */
.L_x_3730:
[----:B------:R-:W-:Y:S05]  /*1070*/  BSYNC B0 ;  /* 0x0000000000007941 */ /* 0x000fea0003800000 */
.L_x_3729:
        /* <DEDUP_REMOVED lines=25> */
.L_x_3734:
[----:B------:R-:W-:Y:S05]  /*1210*/  BSYNC B2 ;  /* 0x0000000000027941 */ /* 0x000fea0003800000 */
.L_x_3733:
[----:B------:R-:W-:Y:S01]  /*1220*/  MOV R28, R2 ;  /* 0x00000002001c7202 */ /* 0x000fe20000000f00 */
[----:B------:R-:W-:-:S07]  /*1230*/  IMAD.MOV.U32 R29, RZ, RZ, R3 ;  /* 0x000000ffff1d7224 */ /* 0x000fce00078e0003 */
.L_x_3732:
[----:B------:R-:W-:Y:S05]  /*1240*/  BSYNC B1 ;  /* 0x0000000000017941 */ /* 0x000fea0003800000 */
.L_x_3731:
        /* <DEDUP_REMOVED lines=60> */
.L_x_3736:
[----:B------:R-:W-:Y:S05]  /*1610*/  BSYNC B0 ;  /* 0x0000000000007941 */ /* 0x000fea0003800000 */
.L_x_3735:
        /* <DEDUP_REMOVED lines=25> */
.L_x_3740:
[----:B------:R-:W-:Y:S05]  /*17b0*/  BSYNC B2 ;  /* 0x0000000000027941 */ /* 0x000fea0003800000 */
.L_x_3739:
[----:B------:R-:W-:Y:S02]  /*17c0*/  IMAD.MOV.U32 R30, RZ, RZ, R2 ;  /* 0x000000ffff1e7224 */ /* 0x000fe400078e0002 */
[----:B------:R-:W-:-:S07]  /*17d0*/  IMAD.MOV.U32 R31, RZ, RZ, R3 ;  /* 0x000000ffff1f7224 */ /* 0x000fce00078e0003 */
.L_x_3738:
[----:B------:R-:W-:Y:S05]  /*17e0*/  BSYNC B1 ;  /* 0x0000000000017941 */ /* 0x000fea0003800000 */
.L_x_3737:
        /* <DEDUP_REMOVED lines=60> */
.L_x_3742:
[----:B------:R-:W-:Y:S05]  /*1bb0*/  BSYNC B0 ;  /* 0x0000000000007941 */ /* 0x000fea0003800000 */
.L_x_3741:
        /* <DEDUP_REMOVED lines=25> */
.L_x_3746:
[----:B------:R-:W-:Y:S05]  /*1d50*/  BSYNC B2 ;  /* 0x0000000000027941 */ /* 0x000fea0003800000 */
.L_x_3745:
[----:B------:R-:W-:Y:S02]  /*1d60*/  IMAD.MOV.U32 R24, RZ, RZ, R2 ;  /* 0x000000ffff187224 */ /* 0x000fe400078e0002 */
[----:B------:R-:W-:-:S07]  /*1d70*/  IMAD.MOV.U32 R25, RZ, RZ, R3 ;  /* 0x000000ffff197224 */ /* 0x000fce00078e0003 */
.L_x_3744:
[----:B------:R-:W-:Y:S05]  /*1d80*/  BSYNC B1 ;  /* 0x0000000000017941 */ /* 0x000fea0003800000 */
.L_x_3743:
        /* <DEDUP_REMOVED lines=60> */
.L_x_3748:
[----:B------:R-:W-:Y:S05]  /*2150*/  BSYNC B0 ;  /* 0x0000000000007941 */ /* 0x000fea0003800000 */
.L_x_3747:
        /* <DEDUP_REMOVED lines=25> */
.L_x_3752:
[----:B------:R-:W-:Y:S05]  /*22f0*/  BSYNC B2 ;  /* 0x0000000000027941 */ /* 0x000fea0003800000 */
.L_x_3751:
[----:B------:R-:W-:Y:S01]  /*2300*/  MOV R26, R2 ;  /* 0x00000002001a7202 */ /* 0x000fe20000000f00 */
[----:B------:R-:W-:-:S07]  /*2310*/  IMAD.MOV.U32 R27, RZ, RZ, R3 ;  /* 0x000000ffff1b7224 */ /* 0x000fce00078e0003 */
.L_x_3750:
[----:B------:R-:W-:Y:S05]  /*2320*/  BSYNC B1 ;  /* 0x0000000000017941 */ /* 0x000fea0003800000 */
.L_x_3749:
        /* <DEDUP_REMOVED lines=60> */
.L_x_3754:
[----:B------:R-:W-:Y:S05]  /*26f0*/  BSYNC B0 ;  /* 0x0000000000007941 */ /* 0x000fea0003800000 */
.L_x_3753:
        /* <DEDUP_REMOVED lines=25> */
.L_x_3758:
[----:B------:R-:W-:Y:S05]  /*2890*/  BSYNC B2 ;  /* 0x0000000000027941 */ /* 0x000fea0003800000 */
.L_x_3757:
[----:B------:R-:W-:Y:S02]  /*28a0*/  IMAD.MOV.U32 R20, RZ, RZ, R2 ;  /* 0x000000ffff147224 */ /* 0x000fe400078e0002 */
[----:B------:R-:W-:-:S07]  /*28b0*/  IMAD.MOV.U32 R21, RZ, RZ, R3 ;  /* 0x000000ffff157224 */ /* 0x000fce00078e0003 */
.L_x_3756:
[----:B------:R-:W-:Y:S05]  /*28c0*/  BSYNC B1 ;  /* 0x0000000000017941 */ /* 0x000fea0003800000 */
.L_x_3755:
        /* <DEDUP_REMOVED lines=60> */
.L_x_3760:
[----:B------:R-:W-:Y:S05]  /*2c90*/  BSYNC B0 ;  /* 0x0000000000007941 */ /* 0x000fea0003800000 */
.L_x_3759:
        /* <DEDUP_REMOVED lines=25> */
.L_x_3764:
[----:B------:R-:W-:Y:S05]  /*2e30*/  BSYNC B2 ;  /* 0x0000000000027941 */ /* 0x000fea0003800000 */
.L_x_3763:
[----:B------:R-:W-:Y:S02]  /*2e40*/  IMAD.MOV.U32 R22, RZ, RZ, R2 ;  /* 0x000000ffff167224 */ /* 0x000fe400078e0002 */
[----:B------:R-:W-:-:S07]  /*2e50*/  IMAD.MOV.U32 R23, RZ, RZ, R3 ;  /* 0x000000ffff177224 */ /* 0x000fce00078e0003 */
.L_x_3762:
[----:B------:R-:W-:Y:S05]  /*2e60*/  BSYNC B1 ;  /* 0x0000000000017941 */ /* 0x000fea0003800000 */
.L_x_3761:
        /* <DEDUP_REMOVED lines=11> */
.L_x_3716:
        /* <DEDUP_REMOVED lines=151> */
.L_x_3768:
[----:B------:R-:W-:Y:S05]  /*3890*/  BSYNC B0 ;  /* 0x0000000000007941 */ /* 0x000fea0003800000 */
.L_x_3767:
        /* <DEDUP_REMOVED lines=24> */
.L_x_3770:
[----:B------:R-:W-:Y:S05]  /*3a20*/  BSYNC B2 ;  /* 0x0000000000027941 */ /* 0x000fea0003800000 */
.L_x_3769:
[----:B------:R-:W-:Y:S02]  /*3a30*/  IMAD.MOV.U32 R34, RZ, RZ, R2 ;  /* 0x000000ffff227224 */ /* 0x000fe400078e0002 */
[----:B------:R-:W-:-:S07]  /*3a40*/  IMAD.MOV.U32 R35, RZ, RZ, R3 ;  /* 0x000000ffff237224 */ /* 0x000fce00078e0003 */
.L_x_3766:
[----:B------:R-:W-:Y:S05]  /*3a50*/  BSYNC B1 ;  /* 0x0000000000017941 */ /* 0x000fea0003800000 */
.L_x_3765:
        /* <DEDUP_REMOVED lines=66> */
.L_x_3774:
[----:B------:R-:W-:Y:S05]  /*3e80*/  BSYNC B0 ;  /* 0x0000000000007941 */ /* 0x000fea0003800000 */
.L_x_3773:
        /* <DEDUP_REMOVED lines=24> */
.L_x_3776:
[----:B------:R-:W-:Y:S05]  /*4010*/  BSYNC B2 ;  /* 0x0000000000027941 */ /* 0x000fea0003800000 */
.L_x_3775:
[----:B------:R-:W-:Y:S01]  /*4020*/  IMAD.MOV.U32 R42, RZ, RZ, R2 ;  /* 0x000000ffff2a7224 */ /* 0x000fe200078e0002 */
[----:B------:R-:W-:-:S07]  /*4030*/  MOV R43, R3 ;  /* 0x00000003002b7202 */ /* 0x000fce0000000f00 */
.L_x_3772:
[----:B------:R-:W-:Y:S05]  /*4040*/  BSYNC B1 ;  /* 0x0000000000017941 */ /* 0x000fea0003800000 */
.L_x_3771:
        /* <DEDUP_REMOVED lines=66> */
.L_x_3780:
[----:B------:R-:W-:Y:S05]  /*4470*/  BSYNC B0 ;  /* 0x0000000000007941 */ /* 0x000fea0003800000 */
.L_x_3779:
        /* <DEDUP_REMOVED lines=24> */
.L_x_3782:
[----:B------:R-:W-:Y:S05]  /*4600*/  BSYNC B2 ;  /* 0x0000000000027941 */ /* 0x000fea0003800000 */
.L_x_3781:
[----:B------:R-:W-:Y:S01]  /*4610*/  MOV R28, R2 ;  /* 0x00000002001c7202 */ /* 0x000fe20000000f00 */
[----:B------:R-:W-:-:S07]  /*4620*/  IMAD.MOV.U32 R29, RZ, RZ, R3 ;  /* 0x000000ffff1d7224 */ /* 0x000fce00078e0003 */
.L_x_3778:
[----:B------:R-:W-:Y:S05]  /*4630*/  BSYNC B1 ;  /* 0x0000000000017941 */ /* 0x000fea0003800000 */
.L_x_3777:
        /* <DEDUP_REMOVED lines=66> */
.L_x_3786:
[----:B------:R-:W-:Y:S05]  /*4a60*/  BSYNC B0 ;  /* 0x0000000000007941 */ /* 0x000fea0003800000 */
.L_x_3785:
        /* <DEDUP_REMOVED lines=23> */
[----:B------:R-:W-:Y:S05]  /*4be0*/  CALL.REL.NOINC `($__internal_5_$__cuda_sm20_div_rn_f64_full) ;  /* 0x0000001800f47944 */ /* 0x000fea0003c00000 */
.L_x_3788:
[----:B------:R-:W-:Y:S05]  /*4bf0*/  BSYNC B2 ;  /* 0x0000000000027941 */ /* 0x000fea0003800000 */
.L_x_3787:
[----:B------:R-:W-:Y:S02]  /*4c00*/  IMAD.MOV.U32 R30, RZ, RZ, R2 ;  /* 0x000000ffff1e7224 */ /* 0x000fe400078e0002 */
[----:B------:R-:W-:-:S07]  /*4c10*/  IMAD.MOV.U32 R31, RZ, RZ, R3 ;  /* 0x000000ffff1f7224 */ /* 0x000fce00078e0003 */
.L_x_3784:
[----:B------:R-:W-:Y:S05]  /*4c20*/  BSYNC B1 ;  /* 0x0000000000017941 */ /* 0x000fea0003800000 */
.L_x_3783:
        /* <DEDUP_REMOVED lines=66> */
.L_x_3792:
[----:B------:R-:W-:Y:S05]  /*5050*/  BSYNC B0 ;  /* 0x0000000000007941 */ /* 0x000fea0003800000 */
.L_x_3791:
        /* <DEDUP_REMOVED lines=24> */
.L_x_3794:
[----:B------:R-:W-:Y:S05]  /*51e0*/  BSYNC B2 ;  /* 0x0000000000027941 */ /* 0x000fea0003800000 */
.L_x_3793:
[----:B------:R-:W-:Y:S02]  /*51f0*/  IMAD.MOV.U32 R6, RZ, RZ, R2 ;  /* 0x000000ffff067224 */ /* 0x000fe400078e0002 */
[----:B------:R-:W-:-:S07]  /*5200*/  IMAD.MOV.U32 R7, RZ, RZ, R3 ;  /* 0x000000ffff077224 */ /* 0x000fce00078e0003 */
.L_x_3790:
[----:B------:R-:W-:Y:S05]  /*5210*/  BSYNC B1 ;  /* 0x0000000000017941 */ /* 0x000fea0003800000 */
.L_x_3789:
        /* <DEDUP_REMOVED lines=66> */
.L_x_3798:
[----:B------:R-:W-:Y:S05]  /*5640*/  BSYNC B0 ;  /* 0x0000000000007941 */ /* 0x000fea0003800000 */
.L_x_3797:
        /* <DEDUP_REMOVED lines=24> */
.L_x_3800:
[----:B------:R-:W-:Y:S05]  /*57d0*/  BSYNC B2 ;  /* 0x0000000000027941 */ /* 0x000fea0003800000 */
.L_x_3799:
[----:B------:R-:W-:Y:S02]  /*57e0*/  IMAD.MOV.U32 R20, RZ, RZ, R2 ;  /* 0x000000ffff147224 */ /* 0x000fe400078e0002 */
[----:B------:R-:W-:-:S07]  /*57f0*/  IMAD.MOV.U32 R21, RZ, RZ, R3 ;  /* 0x000000ffff157224 */ /* 0x000fce00078e0003 */
.L_x_3796:
[----:B------:R-:W-:Y:S05]  /*5800*/  BSYNC B1 ;  /* 0x0000000000017941 */ /* 0x000fea0003800000 */
.L_x_3795:
        /* <DEDUP_REMOVED lines=66> */
.L_x_3804:
[----:B------:R-:W-:Y:S05]  /*5c30*/  BSYNC B0 ;  /* 0x0000000000007941 */ /* 0x000fea0003800000 */
.L_x_3803:
        /* <DEDUP_REMOVED lines=24> */
.L_x_3806:
[----:B------:R-:W-:Y:S05]  /*5dc0*/  BSYNC B2 ;  /* 0x0000000000027941 */ /* 0x000fea0003800000 */
.L_x_3805:
[----:B------:R-:W-:Y:S01]  /*5dd0*/  IMAD.MOV.U32 R12, RZ, RZ, R2 ;  /* 0x000000ffff0c7224 */ /* 0x000fe200078e0002 */
[----:B------:R-:W-:-:S07]  /*5de0*/  MOV R13, R3 ;  /* 0x00000003000d7202 */ /* 0x000fce0000000f00 */
.L_x_3802:
[----:B------:R-:W-:Y:S05]  /*5df0*/  BSYNC B1 ;  /* 0x0000000000017941 */ /* 0x000fea0003800000 */
.L_x_3801:
        /* <DEDUP_REMOVED lines=66> */
.L_x_3810:
[----:B------:R-:W-:Y:S05]  /*6220*/  BSYNC B0 ;  /* 0x0000000000007941 */ /* 0x000fea0003800000 */
.L_x_3809:
        /* <DEDUP_REMOVED lines=24> */
.L_x_3812:
[----:B------:R-:W-:Y:S05]  /*63b0*/  BSYNC B2 ;  /* 0x0000000000027941 */ /* 0x000fea0003800000 */
.L_x_3811:
[----:B------:R-:W-:Y:S01]  /*63c0*/  MOV R16, R2 ;  /* 0x0000000200107202 */ /* 0x000fe20000000f00 */
[----:B------:R-:W-:-:S07]  /*63d0*/  IMAD.MOV.U32 R17, RZ, RZ, R3 ;  /* 0x000000ffff117224 */ /* 0x000fce00078e0003 */
.L_x_3808:
[----:B------:R-:W-:Y:S05]  /*63e0*/  BSYNC B1 ;  /* 0x0000000000017941 */ /* 0x000fea0003800000 */
.L_x_3807:
        /* <DEDUP_REMOVED lines=23> */
.L_x_3815:
[----:B------:R-:W-:-:S13]  /*6560*/  ISETP.GE.AND P0, PT, R0, R25, PT ;  /* 0x000000190000720c */ /* 0x000fda0003f06270 */
[----:B------:R-:W-:Y:S05]  /*6570*/  @P0 BRA `(.L_x_3817) ;  /* 0x0000000000300947 */ /* 0x000fea0003800000 */
[----:B0-----:R-:W0:Y:S01]  /*6580*/  LDC.64 R2, c[0x0][0x230] ;  /* 0x00008c00ff027b82 */ /* 0x001e220000000a00 */
[----:B------:R-:W-:Y:S02]  /*6590*/  IMAD.IADD R5, R24, 0x1, R0 ;  /* 0x0000000118057824 */ /* 0x000fe400078e0200 */
[----:B------:R-:W-:Y:S02]  /*65a0*/  VIADD R0, R0, 0x80 ;  /* 0x0000008000007836 */ /* 0x000fe40000000000 */
[----:B0-----:R-:W-:-:S05]  /*65b0*/  IMAD.WIDE.U32 R2, R5, 0x8, R2 ;  /* 0x0000000805027825 */ /* 0x001fca00078e0002 */
[----:B------:R1:W-:Y:S02]  /*65c0*/  STG.E.64 desc[UR4][R2.64], R30 ;  /* 0x0000001e02007986 */ /* 0x0003e4000c101b04 */
.L_x_3816:
[----:B------:R-:W-:-:S13]  /*65d0*/  ISETP.GE.AND P0, PT, R0, R25, PT ;  /* 0x000000190000720c */ /* 0x000fda0003f06270 */
[----:B------:R-:W-:Y:S05]  /*65e0*/  @P0 BRA `(.L_x_3818) ;  /* 0x0000000000340947 */ /* 0x000fea0003800000 */
[----:B01----:R-:W0:Y:S01]  /*65f0*/  LDC.64 R2, c[0x0][0x230] ;  /* 0x00008c00ff027b82 */ /* 0x003e220000000a00 */
[----:B------:R-:W-:Y:S01]  /*6600*/  IADD3 R5, R24, R0, RZ ;  /* 0x0000000018057210 */ /* 0x000fe20007ffe0ff */
[----:B------:R-:W-:-:S04]  /*6610*/  VIADD R0, R0, 0x80 ;  /* 0x0000008000007836 */ /* 0x000fc80000000000 */
[----:B0-----:R-:W-:-:S05]  /*6620*/  IMAD.WIDE.U32 R2, R5, 0x8, R2 ;  /* 0x0000000805027825 */ /* 0x001fca00078e0002 */
[----:B------:R1:W-:Y:S02]  /*6630*/  STG.E.64 desc[UR4][R2.64], R6 ;  /* 0x0000000602007986 */ /* 0x0003e4000c101b04 */
.L_x_3817:
        /* <DEDUP_REMOVED lines=8> */
.L_x_3818:
[----:B------:R-:W-:Y:S05]  /*66c0*/  BSYNC B1 ;  /* 0x0000000000017941 */ /* 0x000fea0003800000 */
.L_x_3814:
[----:B------:R-:W-:-:S13]  /*66d0*/  ISETP.GE.AND P0, PT, R0, R25, PT ;  /* 0x000000190000720c */ /* 0x000fda0003f06270 */
[----:B012---:R-:W0:Y:S01]  /*66e0*/  @!P0 LDC.64 R2, c[0x0][0x230] ;  /* 0x00008c00ff028b82 */ /* 0x007e220000000a00 */
[----:B------:R-:W-:Y:S01]  /*66f0*/  @!P0 IMAD.IADD R5, R24, 0x1, R0 ;  /* 0x0000000118058824 */ /* 0x000fe200078e0200 */
[----:B------:R-:W-:-:S03]  /*6700*/  @!P0 IADD3 R0, R0, 0x80, RZ ;  /* 0x0000008000008810 */ /* 0x000fc60007ffe0ff */
[----:B0-----:R-:W-:-:S05]  /*6710*/  @!P0 IMAD.WIDE.U32 R2, R5, 0x8, R2 ;  /* 0x0000000805028825 */ /* 0x001fca00078e0002 */
[----:B------:R2:W-:Y:S02]  /*6720*/  @!P0 STG.E.64 desc[UR4][R2.64], R12 ;  /* 0x0000000c02008986 */ /* 0x0005e4000c101b04 */
.L_x_3819:
[----:B------:R-:W-:Y:S05]  /*6730*/  BSYNC B0 ;  /* 0x0000000000007941 */ /* 0x000fea0003800000 */
.L_x_3813:
        /* <DEDUP_REMOVED lines=8> */
        .weak           $__internal_5_$__cuda_sm20_div_rn_f64_full
        .type           $__internal_5_$__cuda_sm20_div_rn_f64_full,@function
        .size           $__internal_5_$__cuda_sm20_div_rn_f64_full,(.L_x_7895 - $__internal_5_$__cuda_sm20_div_rn_f64_full)
$__internal_5_$__cuda_sm20_div_rn_f64_full:
        /* <DEDUP_REMOVED lines=70> */
.L_x_3821:
        /* <DEDUP_REMOVED lines=17> */
.L_x_3824:
[----:B------:R-:W-:Y:S01]  /*6d30*/  LOP3.LUT R3, R41, 0x80000, RZ, 0xfc, !PT ;  /* 0x0008000029037812 */ /* 0x000fe200078efcff */
[----:B------:R-:W-:-:S04]  /*6d40*/  IMAD.MOV.U32 R36, RZ, RZ, R40 ;  /* 0x000000ffff247224 */ /* 0x000fc800078e0028 */
[----:B------:R-:W-:Y:S01]  /*6d50*/  IMAD.MOV.U32 R37, RZ, RZ, R3 ;  /* 0x000000ffff257224 */ /* 0x000fe200078e0003 */
[----:B------:R-:W-:Y:S06]  /*6d60*/  BRA `(.L_x_3822) ;  /* 0x00000000000c7947 */ /* 0x000fec0003800000 */
.L_x_3823:
[----:B------:R-:W-:Y:S01]  /*6d70*/  LOP3.LUT R3, R47, 0x80000, RZ, 0xfc, !PT ;  /* 0x000800002f037812 */ /* 0x000fe200078efcff */
[----:B------:R-:W-:-:S04]  /*6d80*/  IMAD.MOV.U32 R36, RZ, RZ, R46 ;  /* 0x000000ffff247224 */ /* 0x000fc800078e002e */
[----:B------:R-:W-:-:S07]  /*6d90*/  IMAD.MOV.U32 R37, RZ, RZ, R3 ;  /* 0x000000ffff257224 */ /* 0x000fce00078e0003 */
.L_x_3822:
[----:B------:R-:W-:Y:S05]  /*6da0*/  BSYNC B0 ;  /* 0x0000000000007941 */ /* 0x000fea0003800000 */
.L_x_3820:
[----:B------:R-:W-:Y:S01]  /*6db0*/  IMAD.MOV.U32 R4, RZ, RZ, R0 ;  /* 0x000000ffff047224 */ /* 0x000fe200078e0000 */
[----:B------:R-:W-:Y:S01]  /*6dc0*/  MOV R2, R36 ;  /* 0x0000002400027202 */ /* 0x000fe20000000f00 */
[----:B------:R-:W-:Y:S02]  /*6dd0*/  IMAD.MOV.U32 R5, RZ, RZ, 0x0 ;  /* 0x00000000ff057424 */ /* 0x000fe400078e00ff */
[----:B------:R-:W-:Y:S02]  /*6de0*/  IMAD.MOV.U32 R3, RZ, RZ, R37 ;  /* 0x000000ffff037224 */ /* 0x000fe400078e0025 */
[----:B------:R-:W-:Y:S05]  /*6df0*/  RET.REL.NODEC R4 `(_ZN2at6native29vectorized_elementwise_kernelILi4EZZZNS0_65_GLOBAL__N__cd49fe81_27_ActivationSoftplusKernel_cu_f5210f67_354524softplus_backward_kernelERNS_18TensorIteratorBaseERKN3c106ScalarES8_ENKUlvE_clEvENKUlvE_clEvEUlddE_St5arrayIPcLm3EEEEviT0_T1_) ;  /* 0xffffff9004807950 */ /* 0x000fea0003c3ffff */
.L_x_3825:
        /* <DEDUP_REMOVED lines=16> */
.L_x_7895:


//--------------------- .text._ZN2at6native29vectorized_elementwise_kernelILi8EZZZNS0_65_GLOBAL__N__cd49fe81_27_ActivationSoftplusKernel_cu_f5210f67_354524softplus_backward_kernelERNS_18TensorIteratorBaseERKN3c106ScalarES8_ENKUlvE_clEvENKUlvE_clEvEUlddE_St5arrayIPcLm3EEEEviT0_T1_ --------------------------
	.section	.text._ZN2at6native29vectorized_elementwise_kernelILi8EZZZNS0_65_GLOBAL__N__cd49fe81_27_ActivationSoftplusKernel_cu_f5210f67_354524softplus_backward_kernelERNS_18TensorIteratorBaseERKN3c106ScalarES8_ENKUlvE_clEvENKUlvE_clEvEUlddE_St5arrayIPcLm3EEEEviT0_T1_,"ax",@progbits
	.align	128
        .global         _ZN2at6native29vectorized_elementwise_kernelILi8EZZZNS0_65_GLOBAL__N__cd49fe81_27_ActivationSoftplusKernel_cu_f5210f67_354524softplus_backward_kernelERNS_18TensorIteratorBaseERKN3c106ScalarES8_ENKUlvE_clEvENKUlvE_clEvEUlddE_St5arrayIPcLm3EEEEviT0_T1_
        .type           _ZN2at6native29vectorized_elementwise_kernelILi8EZZZNS0_65_GLOBAL__N__cd49fe81_27_ActivationSoftplusKernel_cu_f5210f67_354524softplus_backward_kernelERNS_18TensorIteratorBaseERKN3c106ScalarES8_ENKUlvE_clEvENKUlvE_clEvEUlddE_St5arrayIPcLm3EEEEviT0_T1_,@function
        .size           _ZN2at6native29vectorized_elementwise_kernelILi8EZZZNS0_65_GLOBAL__N__cd49fe81_27_ActivationSoftplusKernel_cu_f5210f67_354524softplus_backward_kernelERNS_18TensorIteratorBaseERKN3c106ScalarES8_ENKUlvE_clEvENKUlvE_clEvEUlddE_St5arrayIPcLm3EEEEviT0_T1_,(.L_x_7896 - _ZN2at6native29vectorized_elementwise_kernelILi8EZZZNS0_65_GLOBAL__N__cd49fe81_27_ActivationSoftplusKernel_cu_f5210f67_354524softplus_backward_kernelERNS_18TensorIteratorBaseERKN3c106ScalarES8_ENKUlvE_clEvENKUlvE_clEvEUlddE_St5arrayIPcLm3EEEEviT0_T1_)
        .other          _ZN2at6native29vectorized_elementwise_kernelILi8EZZZNS0_65_GLOBAL__N__cd49fe81_27_ActivationSoftplusKernel_cu_f5210f67_354524softplus_backward_kernelERNS_18TensorIteratorBaseERKN3c106ScalarES8_ENKUlvE_clEvENKUlvE_clEvEUlddE_St5arrayIPcLm3EEEEviT0_T1_,@"STO_CUDA_ENTRY STV_DEFAULT"
_ZN2at6native29vectorized_elementwise_kernelILi8EZZZNS0_65_GLOBAL__N__cd49fe81_27_ActivationSoftplusKernel_cu_f5210f67_354524softplus_backward_kernelERNS_18TensorIteratorBaseERKN3c106ScalarES8_ENKUlvE_clEvENKUlvE_clEvEUlddE_St5arrayIPcLm3EEEEviT0_T1_:
.text._ZN2at6native29vectorized_elementwise_kernelILi8EZZZNS0_65_GLOBAL__N__cd49fe81_27_ActivationSoftplusKernel_cu_f5210f67_354524softplus_backward_kernelERNS_18TensorIteratorBaseERKN3c106ScalarES8_ENKUlvE_clEvENKUlvE_clEvEUlddE_St5arrayIPcLm3EEEEviT0_T1_:
        /* <DEDUP_REMOVED lines=83> */
.L_x_3828:
[----:B------:R-:W-:Y:S05]  /*0530*/  BSYNC B0 ;  /* 0x0000000000007941 */ /* 0x000fea0003800000 */
.L_x_3827:
        /* <DEDUP_REMOVED lines=24> */
[----:B------:R-:W-:Y:S05]  /*06c0*/  CALL.REL.NOINC `($__internal_6_$__cuda_sm20_div_rn_f64_full) ;  /* 0x00000060003c7944 */ /* 0x000fea0003c00000 */
.L_x_3832:
[----:B------:R-:W-:Y:S05]  /*06d0*/  BSYNC B2 ;  /* 0x0000000000027941 */ /* 0x000fea0003800000 */
.L_x_3831:
[----:B------:R-:W-:Y:S02]  /*06e0*/  IMAD.MOV.U32 R32, RZ, RZ, R2 ;  /* 0x000000ffff207224 */ /* 0x000fe400078e0002 */
[----:B------:R-:W-:-:S07]  /*06f0*/  IMAD.MOV.U32 R33, RZ, RZ, R3 ;  /* 0x000000ffff217224 */ /* 0x000fce00078e0003 */
.L_x_3830:
[----:B------:R-:W-:Y:S05]  /*0700*/  BSYNC B1 ;  /* 0x0000000000017941 */ /* 0x000fea0003800000 */
.L_x_3829:
        /* <DEDUP_REMOVED lines=60> */
.L_x_3834:
[----:B------:R-:W-:Y:S05]  /*0ad0*/  BSYNC B0 ;  /* 0x0000000000007941 */ /* 0x000fea0003800000 */
.L_x_3833:
        /* <DEDUP_REMOVED lines=24> */
[----:B------:R-:W-:Y:S05]  /*0c60*/  CALL.REL.NOINC `($__internal_6_$__cuda_sm20_div_rn_f64_full) ;  /* 0x0000005800d47944 */ /* 0x000fea0003c00000 */
.L_x_3838:
[----:B------:R-:W-:Y:S05]  /*0c70*/  BSYNC B2 ;  /* 0x0000000000027941 */ /* 0x000fea0003800000 */
.L_x_3837:
[----:B------:R-:W-:Y:S02]  /*0c80*/  IMAD.MOV.U32 R34, RZ, RZ, R2 ;  /* 0x000000ffff227224 */ /* 0x000fe400078e0002 */
[----:B------:R-:W-:-:S07]  /*0c90*/  IMAD.MOV.U32 R35, RZ, RZ, R3 ;  /* 0x000000ffff237224 */ /* 0x000fce00078e0003 */
.L_x_3836:
[----:B------:R-:W-:Y:S05]  /*0ca0*/  BSYNC B1 ;  /* 0x0000000000017941 */ /* 0x000fea0003800000 */
.L_x_3835:
        /* <DEDUP_REMOVED lines=60> */
.L_x_3840:
[----:B------:R-:W-:Y:S05]  /*1070*/  BSYNC B0 ;  /* 0x0000000000007941 */ /* 0x000fea0003800000 */
.L_x_3839:
        /* <DEDUP_REMOVED lines=25> */
.L_x_3844:
[----:B------:R-:W-:Y:S05]  /*1210*/  BSYNC B2 ;  /* 0x0000000000027941 */ /* 0x000fea0003800000 */
.L_x_3843:
[----:B------:R-:W-:Y:S01]  /*1220*/  MOV R28, R2 ;  /* 0x00000002001c7202 */ /* 0x000fe20000000f00 */
[----:B------:R-:W-:-:S07]  /*1230*/  IMAD.MOV.U32 R29, RZ, RZ, R3 ;  /* 0x000000ffff1d7224 */ /* 0x000fce00078e0003 */
.L_x_3842:
[----:B------:R-:W-:Y:S05]  /*1240*/  BSYNC B1 ;  /* 0x0000000000017941 */ /* 0x000fea0003800000 */
.L_x_3841:
        /* <DEDUP_REMOVED lines=60> */
.L_x_3846:
[----:B------:R-:W-:Y:S05]  /*1610*/  BSYNC B0 ;  /* 0x0000000000007941 */ /* 0x000fea0003800000 */
.L_x_3845:
        /* <DEDUP_REMOVED lines=25> */
.L_x_3850:
[----:B------:R-:W-:Y:S05]  /*17b0*/  BSYNC B2 ;  /* 0x0000000000027941 */ /* 0x000fea0003800000 */
.L_x_3849:
[----:B------:R-:W-:Y:S02]  /*17c0*/  IMAD.MOV.U32 R30, RZ, RZ, R2 ;  /* 0x000000ffff1e7224 */ /* 0x000fe400078e0002 */
[----:B------:R-:W-:-:S07]  /*17d0*/  IMAD.MOV.U32 R31, RZ, RZ, R3 ;  /* 0x000000ffff1f7224 */ /* 0x000fce00078e0003 */
.L_x_3848:
[----:B------:R-:W-:Y:S05]  /*17e0*/  BSYNC B1 ;  /* 0x0000000000017941 */ /* 0x000fea0003800000 */
.L_x_3847:
        /* <DEDUP_REMOVED lines=60> */
.L_x_3852:
[----:B------:R-:W-:Y:S05]  /*1bb0*/  BSYNC B0 ;  /* 0x0000000000007941 */ /* 0x000fea0003800000 */
.L_x_3851:
        /* <DEDUP_REMOVED lines=25> */
.L_x_3856:
[----:B------:R-:W-:Y:S05]  /*1d50*/  BSYNC B2 ;  /* 0x0000000000027941 */ /* 0x000fea0003800000 */
.L_x_3855:
[----:B------:R-:W-:Y:S02]  /*1d60*/  IMAD.MOV.U32 R24, RZ, RZ, R2 ;  /* 0x000000ffff187224 */ /* 0x000fe400078e0002 */
[----:B------:R-:W-:-:S07]  /*1d70*/  IMAD.MOV.U32 R25, RZ, RZ, R3 ;  /* 0x000000ffff197224 */ /* 0x000fce00078e0003 */
.L_x_3854:
[----:B------:R-:W-:Y:S05]  /*1d80*/  BSYNC B1 ;  /* 0x0000000000017941 */ /* 0x000fea0003800000 */
.L_x_3853:
        /* <DEDUP_REMOVED lines=60> */
.L_x_3858:
[----:B------:R-:W-:Y:S05]  /*2150*/  BSYNC B0 ;  /* 0x0000000000007941 */ /* 0x000fea0003800000 */
.L_x_3857:
        /* <DEDUP_REMOVED lines=25> */
.L_x_3862:
[----:B------:R-:W-:Y:S05]  /*22f0*/  BSYNC B2 ;  /* 0x0000000000027941 */ /* 0x000fea0003800000 */
.L_x_3861:
[----:B------:R-:W-:Y:S01]  /*2300*/  MOV R26, R2 ;  /* 0x00000002001a7202 */ /* 0x000fe20000000f00 */
[----:B------:R-:W-:-:S07]  /*2310*/  IMAD.MOV.U32 R27, RZ, RZ, R3 ;  /* 0x000000ffff1b7224 */ /* 0x000fce00078e0003 */
.L_x_3860:
[----:B------:R-:W-:Y:S05]  /*2320*/  BSYNC B1 ;  /* 0x0000000000017941 */ /* 0x000fea0003800000 */
.L_x_3859:
        /* <DEDUP_REMOVED lines=60> */
.L_x_3864:
[----:B------:R-:W-:Y:S05]  /*26f0*/  BSYNC B0 ;  /* 0x0000000000007941 */ /* 0x000fea0003800000 */
.L_x_3863:
        /* <DEDUP_REMOVED lines=25> */
.L_x_3868:
[----:B------:R-:W-:Y:S05]  /*2890*/  BSYNC B2 ;  /* 0x0000000000027941 */ /* 0x000fea0003800000 */
.L_x_3867:
[----:B------:R-:W-:Y:S02]  /*28a0*/  IMAD.MOV.U32 R20, RZ, RZ, R2 ;  /* 0x000000ffff147224 */ /* 0x000fe400078e0002 */
[----:B------:R-:W-:-:S07]  /*28b0*/  IMAD.MOV.U32 R21, RZ, RZ, R3 ;  /* 0x000000ffff157224 */ /* 0x000fce00078e0003 */
.L_x_3866:
[----:B------:R-:W-:Y:S05]  /*28c0*/  BSYNC B1 ;  /* 0x0000000000017941 */ /* 0x000fea0003800000 */
.L_x_3865:
        /* <DEDUP_REMOVED lines=60> */
.L_x_3870:
[----:B------:R-:W-:Y:S05]  /*2c90*/  BSYNC B0 ;  /* 0x0000000000007941 */ /* 0x000fea0003800000 */
.L_x_3869:
        /* <DEDUP_REMOVED lines=25> */
.L_x_3874:
[----:B------:R-:W-:Y:S05]  /*2e30*/  BSYNC B2 ;  /* 0x0000000000027941 */ /* 0x000fea0003800000 */
.L_x_3873:
[----:B------:R-:W-:Y:S02]  /*2e40*/  IMAD.MOV.U32 R22, RZ, RZ, R2 ;  /* 0x000000ffff167224 */ /* 0x000fe400078e0002 */
[----:B------:R-:W-:-:S07]  /*2e50*/  IMAD.MOV.U32 R23, RZ, RZ, R3 ;  /* 0x000000ffff177224 */ /* 0x000fce00078e0003 */
.L_x_3872:
[----:B------:R-:W-:Y:S05]  /*2e60*/  BSYNC B1 ;  /* 0x0000000000017941 */ /* 0x000fea0003800000 */
.L_x_3871:
        /* <DEDUP_REMOVED lines=11> */
.L_x_3826:
        /* <DEDUP_REMOVED lines=151> */
.L_x_3878:
[----:B------:R-:W-:Y:S05]  /*3890*/  BSYNC B0 ;  /* 0x0000000000007941 */ /* 0x000fea0003800000 */
.L_x_3877:
        /* <DEDUP_REMOVED lines=24> */
.L_x_3880:
[----:B------:R-:W-:Y:S05]  /*3a20*/  BSYNC B2 ;  /* 0x0000000000027941 */ /* 0x000fea0003800000 */
.L_x_3879:
[----:B------:R-:W-:Y:S02]  /*3a30*/  IMAD.MOV.U32 R34, RZ, RZ, R2 ;  /* 0x000000ffff227224 */ /* 0x000fe400078e0002 */
[----:B------:R-:W-:-:S07]  /*3a40*/  IMAD.MOV.U32 R35, RZ, RZ, R3 ;  /* 0x000000ffff237224 */ /* 0x000fce00078e0003 */
.L_x_3876:
[----:B------:R-:W-:Y:S05]  /*3a50*/  BSYNC B1 ;  /* 0x0000000000017941 */ /* 0x000fea0003800000 */
.L_x_3875:
        /* <DEDUP_REMOVED lines=66> */
.L_x_3884:
[----:B------:R-:W-:Y:S05]  /*3e80*/  BSYNC B0 ;  /* 0x0000000000007941 */ /* 0x000fea0003800000 */
.L_x_3883:
        /* <DEDUP_REMOVED lines=24> */
.L_x_3886:
[----:B------:R-:W-:Y:S05]  /*4010*/  BSYNC B2 ;  /* 0x0000000000027941 */ /* 0x000fea0003800000 */
.L_x_3885:
[----:B------:R-:W-:Y:S01]  /*4020*/  IMAD.MOV.U32 R42, RZ, RZ, R2 ;  /* 0x000000ffff2a7224 */ /* 0x000fe200078e0002 */
[----:B------:R-:W-:-:S07]  /*4030*/  MOV R43, R3 ;  /* 0x00000003002b7202 */ /* 0x000fce0000000f00 */
.L_x_3882:
[----:B------:R-:W-:Y:S05]  /*4040*/  BSYNC B1 ;  /* 0x0000000000017941 */ /* 0x000fea0003800000 */
.L_x_3881:
        /* <DEDUP_REMOVED lines=66> */
.L_x_3890:
[----:B------:R-:W-:Y:S05]  /*4470*/  BSYNC B0 ;  /* 0x0000000000007941 */ /* 0x000fea0003800000 */
.L_x_3889:
        /* <DEDUP_REMOVED lines=24> */
.L_x_3892:
[----:B------:R-:W-:Y:S05]  /*4600*/  BSYNC B2 ;  /* 0x0000000000027941 */ /* 0x000fea0003800000 */
.L_x_3891:
[----:B------:R-:W-:Y:S01]  /*4610*/  MOV R28, R2 ;  /* 0x00000002001c7202 */ /* 0x000fe20000000f00 */
[----:B------:R-:W-:-:S07]  /*4620*/  IMAD.MOV.U32 R29, RZ, RZ, R3 ;  /* 0x000000ffff1d7224 */ /* 0x000fce00078e0003 */
.L_x_3888:
[----:B------:R-:W-:Y:S05]  /*4630*/  BSYNC B1 ;  /* 0x0000000000017941 */ /* 0x000fea0003800000 */
.L_x_3887:
        /* <DEDUP_REMOVED lines=66> */
.L_x_3896:
[----:B------:R-:W-:Y:S05]  /*4a60*/  BSYNC B0 ;  /* 0x0000000000007941 */ /* 0x000fea0003800000 */
.L_x_3895:
        /* <DEDUP_REMOVED lines=23> */
[----:B------:R-:W-:Y:S05]  /*4be0*/  CALL.REL.NOINC `($__internal_6_$__cuda_sm20_div_rn_f64_full) ;  /* 0x0000001800f47944 */ /* 0x000fea0003c00000 */
.L_x_3898:
[----:B------:R-:W-:Y:S05]  /*4bf0*/  BSYNC B2 ;  /* 0x0000000000027941 */ /* 0x000fea0003800000 */
.L_x_3897:
[----:B------:R-:W-:Y:S02]  /*4c00*/  IMAD.MOV.U32 R30, RZ, RZ, R2 ;  /* 0x000000ffff1e7224 */ /* 0x000fe400078e0002 */
[----:B------:R-:W-:-:S07]  /*4c10*/  IMAD.MOV.U32 R31, RZ, RZ, R3 ;  /* 0x000000ffff1f7224 */ /* 0x000fce00078e0003 */
.L_x_3894:
[----:B------:R-:W-:Y:S05]  /*4c20*/  BSYNC B1 ;  /* 0x0000000000017941 */ /* 0x000fea0003800000 */
.L_x_3893:
        /* <DEDUP_REMOVED lines=66> */
.L_x_3902:
[----:B------:R-:W-:Y:S05]  /*5050*/  BSYNC B0 ;  /* 0x0000000000007941 */ /* 0x000fea0003800000 */
.L_x_3901:
        /* <DEDUP_REMOVED lines=24> */
.L_x_3904:
[----:B------:R-:W-:Y:S05]  /*51e0*/  BSYNC B2 ;  /* 0x0000000000027941 */ /* 0x000fea0003800000 */
.L_x_3903:
[----:B------:R-:W-:Y:S02]  /*51f0*/  IMAD.MOV.U32 R6, RZ, RZ, R2 ;  /* 0x000000ffff067224 */ /* 0x000fe400078e0002 */
[----:B------:R-:W-:-:S07]  /*5200*/  IMAD.MOV.U32 R7, RZ, RZ, R3 ;  /* 0x000000ffff077224 */ /* 0x000fce00078e0003 */
.L_x_3900:
[----:B------:R-:W-:Y:S05]  /*5210*/  BSYNC B1 ;  /* 0x0000000000017941 */ /* 0x000fea0003800000 */
.L_x_3899:
        /* <DEDUP_REMOVED lines=66> */
.L_x_3908:
[----:B------:R-:W-:Y:S05]  /*5640*/  BSYNC B0 ;  /* 0x0000000000007941 */ /* 0x000fea0003800000 */
.L_x_3907:
        /* <DEDUP_REMOVED lines=24> */
.L_x_3910:
[----:B------:R-:W-:Y:S05]  /*57d0*/  BSYNC B2 ;  /* 0x0000000000027941 */ /* 0x000fea0003800000 */
.L_x_3909:
[----:B------:R-:W-:Y:S02]  /*57e0*/  IMAD.MOV.U32 R20, RZ, RZ, R2 ;  /* 0x000000ffff147224 */ /* 0x000fe400078e0002 */
[----:B------:R-:W-:-:S07]  /*57f0*/  IMAD.MOV.U32 R21, RZ, RZ, R3 ;  /* 0x000000ffff157224 */ /* 0x000fce00078e0003 */
.L_x_3906:
[----:B------:R-:W-:Y:S05]  /*5800*/  BSYNC B1 ;  /* 0x0000000000017941 */ /* 0x000fea0003800000 */
.L_x_3905:
        /* <DEDUP_REMOVED lines=66> */
.L_x_3914:
[----:B------:R-:W-:Y:S05]  /*5c30*/  BSYNC B0 ;  /* 0x0000000000007941 */ /* 0x000fea0003800000 */
.L_x_3913:
        /* <DEDUP_REMOVED lines=24> */
.L_x_3916:
[----:B------:R-:W-:Y:S05]  /*5dc0*/  BSYNC B2 ;  /* 0x0000000000027941 */ /* 0x000fea0003800000 */
.L_x_3915:
[----:B------:R-:W-:Y:S01]  /*5dd0*/  IMAD.MOV.U32 R12, RZ, RZ, R2 ;  /* 0x000000ffff0c7224 */ /* 0x000fe200078e0002 */
[----:B------:R-:W-:-:S07]  /*5de0*/  MOV R13, R3 ;  /* 0x00000003000d7202 */ /* 0x000fce0000000f00 */
.L_x_3912:
[----:B------:R-:W-:Y:S05]  /*5df0*/  BSYNC B1 ;  /* 0x0000000000017941 */ /* 0x000fea0003800000 */
.L_x_3911:
        /* <DEDUP_REMOVED lines=66> */
.L_x_3920:
[----:B------:R-:W-:Y:S05]  /*6220*/  BSYNC B0 ;  /* 0x0000000000007941 */ /* 0x000fea0003800000 */
.L_x_3919:
        /* <DEDUP_REMOVED lines=24> */
.L_x_3922:
[----:B------:R-:W-:Y:S05]  /*63b0*/  BSYNC B2 ;  /* 0x0000000000027941 */ /* 0x000fea0003800000 */
.L_x_3921:
[----:B------:R-:W-:Y:S01]  /*63c0*/  MOV R16, R2 ;  /* 0x0000000200107202 */ /* 0x000fe20000000f00 */
[----:B------:R-:W-:-:S07]  /*63d0*/  IMAD.MOV.U32 R17, RZ, RZ, R3 ;  /* 0x000000ffff117224 */ /* 0x000fce00078e0003 */
.L_x_3918:
[----:B------:R-:W-:Y:S05]  /*63e0*/  BSYNC B1 ;  /* 0x0000000000017941 */ /* 0x000fea0003800000 */
.L_x_3917:
        /* <DEDUP_REMOVED lines=23> */
.L_x_3925:
[----:B------:R-:W-:-:S13]  /*6560*/  ISETP.GE.AND P0, PT, R0, R25, PT ;  /* 0x000000190000720c */ /* 0x000fda0003f06270 */
[----:B------:R-:W-:Y:S05]  /*6570*/  @P0 BRA `(.L_x_3927) ;  /* 0x0000000000300947 */ /* 0x000fea0003800000 */
[----:B0-----:R-:W0:Y:S01]  /*6580*/  LDC.64 R2, c[0x0][0x230] ;  /* 0x00008c00ff027b82 */ /* 0x001e220000000a00 */
[----:B------:R-:W-:Y:S02]  /*6590*/  IMAD.IADD R5, R24, 0x1, R0 ;  /* 0x0000000118057824 */ /* 0x000fe400078e0200 */
[----:B------:R-:W-:Y:S02]  /*65a0*/  VIADD R0, R0, 0x80 ;  /* 0x0000008000007836 */ /* 0x000fe40000000000 */
[----:B0-----:R-:W-:-:S05]  /*65b0*/  IMAD.WIDE.U32 R2, R5, 0x8, R2 ;  /* 0x0000000805027825 */ /* 0x001fca00078e0002 */
[----:B------:R1:W-:Y:S02]  /*65c0*/  STG.E.64 desc[UR4][R2.64], R30 ;  /* 0x0000001e02007986 */ /* 0x0003e4000c101b04 */
.L_x_3926:
[----:B------:R-:W-:-:S13]  /*65d0*/  ISETP.GE.AND P0, PT, R0, R25, PT ;  /* 0x000000190000720c */ /* 0x000fda0003f06270 */
[----:B------:R-:W-:Y:S05]  /*65e0*/  @P0 BRA `(.L_x_3928) ;  /* 0x0000000000340947 */ /* 0x000fea0003800000 */
[----:B01----:R-:W0:Y:S01]  /*65f0*/  LDC.64 R2, c[0x0][0x230] ;  /* 0x00008c00ff027b82 */ /* 0x003e220000000a00 */
[----:B------:R-:W-:Y:S01]  /*6600*/  IADD3 R5, R24, R0, RZ ;  /* 0x0000000018057210 */ /* 0x000fe20007ffe0ff */
[----:B------:R-:W-:-:S04]  /*6610*/  VIADD R0, R0, 0x80 ;  /* 0x0000008000007836 */ /* 0x000fc80000000000 */
[----:B0-----:R-:W-:-:S05]  /*6620*/  IMAD.WIDE.U32 R2, R5, 0x8, R2 ;  /* 0x0000000805027825 */ /* 0x001fca00078e0002 */
[----:B------:R1:W-:Y:S02]  /*6630*/  STG.E.64 desc[UR4][R2.64], R6 ;  /* 0x0000000602007986 */ /* 0x0003e4000c101b04 */
.L_x_3927:
        /* <DEDUP_REMOVED lines=8> */
.L_x_3928:
[----:B------:R-:W-:Y:S05]  /*66c0*/  BSYNC B1 ;  /* 0x0000000000017941 */ /* 0x000fea0003800000 */
.L_x_3924:
[----:B------:R-:W-:-:S13]  /*66d0*/  ISETP.GE.AND P0, PT, R0, R25, PT ;  /* 0x000000190000720c */ /* 0x000fda0003f06270 */
[----:B012---:R-:W0:Y:S01]  /*66e0*/  @!P0 LDC.64 R2, c[0x0][0x230] ;  /* 0x00008c00ff028b82 */ /* 0x007e220000000a00 */
[----:B------:R-:W-:Y:S01]  /*66f0*/  @!P0 IMAD.IADD R5, R24, 0x1, R0 ;  /* 0x0000000118058824 */ /* 0x000fe200078e0200 */
[----:B------:R-:W-:-:S03]  /*6700*/  @!P0 IADD3 R0, R0, 0x80, RZ ;  /* 0x0000008000008810 */ /* 0x000fc60007ffe0ff */
[----:B0-----:R-:W-:-:S05]  /*6710*/  @!P0 IMAD.WIDE.U32 R2, R5, 0x8, R2 ;  /* 0x0000000805028825 */ /* 0x001fca00078e0002 */
[----:B------:R2:W-:Y:S02]  /*6720*/  @!P0 STG.E.64 desc[UR4][R2.64], R12 ;  /* 0x0000000c02008986 */ /* 0x0005e4000c101b04 */
.L_x_3929:
[----:B------:R-:W-:Y:S05]  /*6730*/  BSYNC B0 ;  /* 0x0000000000007941 */ /* 0x000fea0003800000 */
.L_x_3923:
        /* <DEDUP_REMOVED lines=8> */
        .weak           $__internal_6_$__cuda_sm20_div_rn_f64_full
        .type           $__internal_6_$__cuda_sm20_div_rn_f64_full,@function
        .size           $__internal_6_$__cuda_sm20_div_rn_f64_full,(.L_x_7896 - $__internal_6_$__cuda_sm20_div_rn_f64_full)
$__internal_6_$__cuda_sm20_div_rn_f64_full:
        /* <DEDUP_REMOVED lines=70> */
.L_x_3931:
        /* <DEDUP_REMOVED lines=17> */
.L_x_3934:
[----:B------:R-:W-:Y:S01]  /*6d30*/  LOP3.LUT R3, R41, 0x80000, RZ, 0xfc, !PT ;  /* 0x0008000029037812 */ /* 0x000fe200078efcff */
[----:B------:R-:W-:-:S04]  /*6d40*/  IMAD.MOV.U32 R36, RZ, RZ, R40 ;  /* 0x000000ffff247224 */ /* 0x000fc800078e0028 */
[----:B------:R-:W-:Y:S01]  /*6d50*/  IMAD.MOV.U32 R37, RZ, RZ, R3 ;  /* 0x000000ffff257224 */ /* 0x000fe200078e0003 */
[----:B------:R-:W-:Y:S06]  /*6d60*/  BRA `(.L_x_3932) ;  /* 0x00000000000c7947 */ /* 0x000fec0003800000 */
.L_x_3933:
[----:B------:R-:W-:Y:S01]  /*6d70*/  LOP3.LUT R3, R47, 0x80000, RZ, 0xfc, !PT ;  /* 0x000800002f037812 */ /* 0x000fe200078efcff */
[----:B------:R-:W-:-:S04]  /*6d80*/  IMAD.MOV.U32 R36, RZ, RZ, R46 ;  /* 0x000000ffff247224 */ /* 0x000fc800078e002e */
[----:B------:R-:W-:-:S07]  /*6d90*/  IMAD.MOV.U32 R37, RZ, RZ, R3 ;  /* 0x000000ffff257224 */ /* 0x000fce00078e0003 */
.L_x_3932:
[----:B------:R-:W-:Y:S05]  /*6da0*/  BSYNC B0 ;  /* 0x0000000000007941 */ /* 0x000fea0003800000 */
.L_x_3930:
[----:B------:R-:W-:Y:S01]  /*6db0*/  IMAD.MOV.U32 R4, RZ, RZ, R0 ;  /* 0x000000ffff047224 */ /* 0x000fe200078e0000 */
[----:B------:R-:W-:Y:S01]  /*6dc0*/  MOV R2, R36 ;  /* 0x0000002400027202 */ /* 0x000fe20000000f00 */
[----:B------:R-:W-:Y:S02]  /*6dd0*/  IMAD.MOV.U32 R5, RZ, RZ, 0x0 ;  /* 0x00000000ff057424 */ /* 0x000fe400078e00ff */
[----:B------:R-:W-:Y:S02]  /*6de0*/  IMAD.MOV.U32 R3, RZ, RZ, R37 ;  /* 0x000000ffff037224 */ /* 0x000fe400078e0025 */
[----:B------:R-:W-:Y:S05]  /*6df0*/  RET.REL.NODEC R4 `(_ZN2at6native29vectorized_elementwise_kernelILi8EZZZNS0_65_GLOBAL__N__cd49fe81_27_ActivationSoftplusKernel_cu_f5210f67_354524softplus_backward_kernelERNS_18TensorIteratorBaseERKN3c106ScalarES8_ENKUlvE_clEvENKUlvE_clEvEUlddE_St5arrayIPcLm3EEEEviT0_T1_) ;  /* 0xffffff9004807950 */ /* 0x000fea0003c3ffff */
.L_x_3935:
        /* <DEDUP_REMOVED lines=16> */
.L_x_7896:


//--------------------- .text._ZN2at6native18elementwise_kernelILi128ELi4EZNS0_15gpu_kernel_implIZZZNS0_65_GLOBAL__N__cd49fe81_27_ActivationSoftplusKernel_cu_f5210f67_354515softplus_kernelERNS_18TensorIteratorBaseERKN3c106ScalarES9_ENKUlvE_clEvENKUlvE2_clEvEUlNS6_8BFloat16EE_EEvS5_RKT_EUliE_EEviT1_ --------------------------
	.section	.text._ZN2at6native18elementwise_kernelILi128ELi4EZNS0_15gpu_kernel_implIZZZNS0_65_GLOBAL__N__cd49fe81_27_ActivationSoftplusKernel_cu_f5210f67_354515softplus_kernelERNS_18TensorIteratorBaseERKN3c106ScalarES9_ENKUlvE_clEvENKUlvE2_clEvEUlNS6_8BFloat16EE_EEvS5_RKT_EUliE_EEviT1_,"ax",@progbits
	.align	128
        .global         _ZN2at6native18elementwise_kernelILi128ELi4EZNS0_15gpu_kernel_implIZZZNS0_65_GLOBAL__N__cd49fe81_27_ActivationSoftplusKernel_cu_f5210f67_354515softplus_kernelERNS_18TensorIteratorBaseERKN3c106ScalarES9_ENKUlvE_clEvENKUlvE2_clEvEUlNS6_8BFloat16EE_EEvS5_RKT_EUliE_EEviT1_
        .type           _ZN2at6native18elementwise_kernelILi128ELi4EZNS0_15gpu_kernel_implIZZZNS0_65_GLOBAL__N__cd49fe81_27_ActivationSoftplusKernel_cu_f5210f67_354515softplus_kernelERNS_18TensorIteratorBaseERKN3c106ScalarES9_ENKUlvE_clEvENKUlvE2_clEvEUlNS6_8BFloat16EE_EEvS5_RKT_EUliE_EEviT1_,@function
        .size           _ZN2at6native18elementwise_kernelILi128ELi4EZNS0_15gpu_kernel_implIZZZNS0_65_GLOBAL__N__cd49fe81_27_ActivationSoftplusKernel_cu_f5210f67_354515softplus_kernelERNS_18TensorIteratorBaseERKN3c106ScalarES9_ENKUlvE_clEvENKUlvE2_clEvEUlNS6_8BFloat16EE_EEvS5_RKT_EUliE_EEviT1_,(.L_x_7932 - _ZN2at6native18elementwise_kernelILi128ELi4EZNS0_15gpu_kernel_implIZZZNS0_65_GLOBAL__N__cd49fe81_27_ActivationSoftplusKernel_cu_f5210f67_354515softplus_kernelERNS_18TensorIteratorBaseERKN3c106ScalarES9_ENKUlvE_clEvENKUlvE2_clEvEUlNS6_8BFloat16EE_EEvS5_RKT_EUliE_EEviT1_)
        .other          _ZN2at6native18elementwise_kernelILi128ELi4EZNS0_15gpu_kernel_implIZZZNS0_65_GLOBAL__N__cd49fe81_27_ActivationSoftplusKernel_cu_f5210f67_354515softplus_kernelERNS_18TensorIteratorBaseERKN3c106ScalarES9_ENKUlvE_clEvENKUlvE2_clEvEUlNS6_8BFloat16EE_EEvS5_RKT_EUliE_EEviT1_,@"STO_CUDA_ENTRY STV_DEFAULT"
_ZN2at6native18elementwise_kernelILi128ELi4EZNS0_15gpu_kernel_implIZZZNS0_65_GLOBAL__N__cd49fe81_27_ActivationSoftplusKernel_cu_f5210f67_354515softplus_kernelERNS_18TensorIteratorBaseERKN3c106ScalarES9_ENKUlvE_clEvENKUlvE2_clEvEUlNS6_8BFloat16EE_EEvS5_RKT_EUliE_EEviT1_:
.text._ZN2at6native18elementwise_kernelILi128ELi4EZNS0_15gpu_kernel_implIZZZNS0_65_GLOBAL__N__cd49fe81_27_ActivationSoftplusKernel_cu_f5210f67_354515softplus_kernelERNS_18TensorIteratorBaseERKN3c106ScalarES9_ENKUlvE_clEvENKUlvE2_clEvEUlNS6_8BFloat16EE_EEvS5_RKT_EUliE_EEviT1_:
        /* <DEDUP_REMOVED lines=33> */
[----:B------:R-:W-:-:S04]  /*0210*/  ULDC.64 UR6, c[0x0][0x350] ;  /* 0x0000d40000067ab9 */ /* 0x000fc80000000a00 */
[----:B------:R-:W-:-:S04]  /*0220*/  IMAD.MOV R4, RZ, RZ, -R3 ;  /* 0x000000ffff047224 */ /* 0x000fc800078e0a03 */
[----:B------:R-:W-:-:S04]  /*0230*/  IMAD R4, R4, UR8, R5 ;  /* 0x0000000804047c24 */ /* 0x000fc8000f8e0205 */
[C---:B------:R-:W-:Y:S02]  /*0240*/  IMAD R16, R4.reuse, UR6, RZ ;  /* 0x0000000604107c24 */ /* 0x040fe4000f8e02ff */
[----:B------:R-:W-:Y:S02]  /*0250*/  IMAD R0, R4, UR7, RZ ;  /* 0x0000000704007c24 */ /* 0x000fe4000f8e02ff */
[C---:B------:R-:W-:Y:S02]  /*0260*/  IMAD R16, R19.reuse, UR4, R16 ;  /* 0x0000000413107c24 */ /* 0x040fe4000f8e0210 */
[----:B------:R-:W-:Y:S01]  /*0270*/  IMAD R0, R19, UR5, R0 ;  /* 0x0000000513007c24 */ /* 0x000fe2000f8e0200 */
[----:B------:R-:W-:Y:S06]  /*0280*/  @!P0 BRA `(.L_x_3938) ;  /* 0x0000001000488947 */ /* 0x000fec0003800000 */
[----:B------:R-:W-:Y:S01]  /*0290*/  IMAD.MOV.U32 R2, RZ, RZ, RZ ;  /* 0x000000ffff027224 */ /* 0x000fe200078e00ff */
[----:B------:R-:W-:Y:S01]  /*02a0*/  ULDC.64 UR4, c[0x0][0x238] ;  /* 0x00008e0000047ab9 */ /* 0x000fe20000000a00 */
[----:B------:R-:W-:Y:S02]  /*02b0*/  ISETP.NE.AND P0, PT, R6, 0x3, PT ;  /* 0x000000030600780c */ /* 0x000fe40003f05270 */
[----:B------:R-:W-:Y:S01]  /*02c0*/  IMAD.HI.U32 R4, R3, UR4, R2 ;  /* 0x0000000403047c27 */ /* 0x000fe2000f8e0002 */
[----:B------:R-:W-:-:S04]  /*02d0*/  ULDC UR4, c[0x0][0x234] ;  /* 0x00008d0000047ab9 */ /* 0x000fc80000000800 */
[----:B------:R-:W-:-:S05]  /*02e0*/  SHF.R.U32.HI R5, RZ, UR5, R4 ;  /* 0x00000005ff057c19 */ /* 0x000fca0008011604 */
[----:B------:R-:W-:-:S04]  /*02f0*/  IMAD.MOV R2, RZ, RZ, -R5 ;  /* 0x000000ffff027224 */ /* 0x000fc800078e0a05 */
[----:B------:R-:W-:Y:S01]  /*0300*/  IMAD R3, R2, UR4, R3 ;  /* 0x0000000402037c24 */ /* 0x000fe2000f8e0203 */
[----:B------:R-:W-:-:S03]  /*0310*/  ULDC.64 UR4, c[0x0][0x358] ;  /* 0x0000d60000047ab9 */ /* 0x000fc60000000a00 */
        /* <DEDUP_REMOVED lines=153> */
[----:B------:R-:W-:-:S03]  /*0cb0*/  ULDC.64 UR4, c[0x0][0x3c0] ;  /* 0x0000f00000047ab9 */ /* 0x000fc60000000a00 */
[----:B------:R-:W-:-:S05]  /*0cc0*/  IADD3 R4, -R3, RZ, RZ ;  /* 0x000000ff03047210 */ /* 0x000fca0007ffe1ff */
        /* <DEDUP_REMOVED lines=101> */
[----:B------:R-:W-:-:S03]  /*1320*/  ULDC.64 UR4, c[0x0][0x340] ;  /* 0x0000d00000047ab9 */ /* 0x000fc60000000a00 */
[----:B------:R-:W-:Y:S01]  /*1330*/  IMAD.HI.U32 R2, R3, UR4, R2 ;  /* 0x0000000403027c27 */ /* 0x000fe2000f8e0002 */
[----:B------:R-:W-:-:S04]  /*1340*/  ULDC UR4, c[0x0][0x33c] ;  /* 0x0000cf0000047ab9 */ /* 0x000fc80000000800 */
[----:B------:R-:W-:-:S05]  /*1350*/  SHF.R.U32.HI R2, RZ, UR5, R2 ;  /* 0x00000005ff027c19 */ /* 0x000fca0008011602 */
[----:B------:R-:W-:-:S04]  /*1360*/  IMAD.MOV R2, RZ, RZ, -R2 ;  /* 0x000000ffff027224 */ /* 0x000fc800078e0a02 */
[----:B------:R-:W-:Y:S01]  /*1370*/  IMAD R3, R2, UR4, R3 ;  /* 0x0000000402037c24 */ /* 0x000fe2000f8e0203 */
[----:B------:R-:W-:-:S03]  /*1380*/  ULDC.64 UR4, c[0x0][0x408] ;  /* 0x0001020000047ab9 */ /* 0x000fc60000000a00 */
[C---:B------:R-:W-:Y:S02]  /*1390*/  IMAD R16, R3.reuse, UR4, R16 ;  /* 0x0000000403107c24 */ /* 0x040fe4000f8e0210 */
[----:B------:R-:W-:-:S07]  /*13a0*/  IMAD R0, R3, UR5, R0 ;  /* 0x0000000503007c24 */ /* 0x000fce000f8e0200 */
.L_x_3938:
        /* <DEDUP_REMOVED lines=22> */
.L_x_3942:
[----:B------:R-:W2:Y:S02]  /*1510*/  LDG.E.U8 R2, desc[UR36][R2.64] ;  /* 0x0000002402027981 */ /* 0x000ea4000c1e1100 */
[----:B--2---:R-:W-:-:S04]  /*1520*/  I2FP.F32.U32 R0, R2 ;  /* 0x0000000200007245 */ /* 0x004fc80000201000 */
[----:B------:R-:W-:Y:S01]  /*1530*/  F2FP.BF16.F32.PACK_AB R0, RZ, R0 ;  /* 0x00000000ff00723e */ /* 0x000fe200000010ff */
[----:B------:R-:W-:Y:S06]  /*1540*/  BRA `(.L_x_3944) ;  /* 0x0000000c00907947 */ /* 0x000fec0003800000 */
.L_x_3941:
        /* <DEDUP_REMOVED lines=10> */
.L_x_3946:
[----:B------:R-:W2:Y:S02]  /*15f0*/  LDG.E R2, desc[UR36][R2.64] ;  /* 0x0000002402027981 */ /* 0x000ea4000c1e1900 */
[----:B--2---:R-:W-:-:S04]  /*1600*/  I2FP.F32.S32 R0, R2 ;  /* 0x0000000200007245 */ /* 0x004fc80000201400 */
[----:B------:R-:W-:Y:S01]  /*1610*/  F2FP.BF16.F32.PACK_AB R0, RZ, R0 ;  /* 0x00000000ff00723e */ /* 0x000fe200000010ff */
[----:B------:R-:W-:Y:S06]  /*1620*/  BRA `(.L_x_3944) ;  /* 0x0000000c00587947 */ /* 0x000fec0003800000 */
.L_x_3945:
[----:B------:R-:W2:Y:S02]  /*1630*/  LDG.E.U16 R2, desc[UR36][R2.64] ;  /* 0x0000002402027981 */ /* 0x000ea4000c1e1500 */
[----:B--2---:R-:W0:Y:S02]  /*1640*/  I2F.S16 R0, R2 ;  /* 0x0000000200007306 */ /* 0x004e240000101400 */
[----:B0-----:R-:W-:Y:S01]  /*1650*/  F2FP.BF16.F32.PACK_AB R0, RZ, R0 ;  /* 0x00000000ff00723e */ /* 0x001fe200000010ff */
[----:B------:R-:W-:Y:S06]  /*1660*/  BRA `(.L_x_3944) ;  /* 0x0000000c00487947 */ /* 0x000fec0003800000 */
.L_x_3940:
        /* <DEDUP_REMOVED lines=9> */
.L_x_3948:
[----:B------:R-:W2:Y:S02]  /*1700*/  LDG.E.U16 R0, desc[UR36][R2.64] ;  /* 0x0000002402007981 */ /* 0x000ea4000c1e1500 */
[----:B--2---:R-:W-:-:S05]  /*1710*/  HADD2.F32 R0, -RZ, R0.H0_H0 ;  /* 0x20000000ff007230 */ /* 0x004fca0000004100 */
[----:B------:R-:W-:Y:S01]  /*1720*/  F2FP.BF16.F32.PACK_AB R0, RZ, R0 ;  /* 0x00000000ff00723e */ /* 0x000fe200000010ff */
[----:B------:R-:W-:Y:S06]  /*1730*/  BRA `(.L_x_3944) ;  /* 0x0000000c00147947 */ /* 0x000fec0003800000 */
.L_x_3947:
        /* <DEDUP_REMOVED lines=9> */
.L_x_3950:
[----:B------:R-:W2:Y:S02]  /*17d0*/  LDG.E.U16 R2, desc[UR36][R2.64] ;  /* 0x0000002402027981 */ /* 0x000ea4000c1e1500 */
[----:B--2---:R-:W-:-:S05]  /*17e0*/  HADD2.F32 R0, -RZ, R2.H0_H0 ;  /* 0x20000002ff007230 */ /* 0x004fca0000004100 */
[----:B------:R-:W-:Y:S01]  /*17f0*/  F2FP.BF16.F32.PACK_AB R0, RZ, R0 ;  /* 0x00000000ff00723e */ /* 0x000fe200000010ff */
[----:B------:R-:W-:Y:S06]  /*1800*/  BRA `(.L_x_3944) ;  /* 0x0000000800e07947 */ /* 0x000fec0003800000 */
.L_x_3949:
        /* <DEDUP_REMOVED lines=8> */
.L_x_3939:
        /* <DEDUP_REMOVED lines=13> */
.L_x_3953:
        /* <DEDUP_REMOVED lines=8> */
.L_x_3952:
        /* <DEDUP_REMOVED lines=28> */
.L_x_3955:
        /* <DEDUP_REMOVED lines=15> */
.L_x_3954:
[----:B------:R0:W5:Y:S01]  /*1c90*/  LDG.E.U16 R0, desc[UR36][R2.64] ;  /* 0x0000002402007981 */ /* 0x000162000c1e1500 */
[----:B------:R-:W-:Y:S05]  /*1ca0*/  BRA `(.L_x_3944) ;  /* 0x0000000400b87947 */ /* 0x000fea0003800000 */
.L_x_3951:
        /* <DEDUP_REMOVED lines=12> */
.L_x_3958:
        /* <DEDUP_REMOVED lines=21> */
.L_x_3962:
[----:B------:R-:W-:Y:S05]  /*1ec0*/  BSYNC B1 ;  /* 0x0000000000017941 */ /* 0x000fea0003800000 */
.L_x_3961:
[----:B------:R-:W-:Y:S02]  /*1ed0*/  LEA R3, R0, 0x3b800000, 0x17 ;  /* 0x3b80000000037811 */ /* 0x000fe400078eb8ff */
[----:B------:R-:W-:-:S04]  /*1ee0*/  SHF.L.U32 R0, R2, 0x14, RZ ;  /* 0x0000001402007819 */ /* 0x000fc800000006ff */
[----:B------:R-:W-:-:S07]  /*1ef0*/  LOP3.LUT R0, R3, R0, R4, 0xfe, !PT ;  /* 0x0000000003007212 */ /* 0x000fce00078efe04 */
.L_x_3960:
[----:B------:R-:W-:Y:S05]  /*1f00*/  BSYNC B0 ;  /* 0x0000000000007941 */ /* 0x000fea0003800000 */
.L_x_3959:
[----:B------:R-:W-:Y:S01]  /*1f10*/  F2FP.BF16.F32.PACK_AB R0, RZ, R0 ;  /* 0x00000000ff00723e */ /* 0x000fe200000010ff */
[----:B------:R-:W-:Y:S06]  /*1f20*/  BRA `(.L_x_3944) ;  /* 0x0000000400187947 */ /* 0x000fec0003800000 */
.L_x_3957:
        /* <DEDUP_REMOVED lines=21> */
.L_x_3966:
[----:B------:R-:W-:Y:S05]  /*2080*/  BSYNC B1 ;  /* 0x0000000000017941 */ /* 0x000fea0003800000 */
.L_x_3965:
[----:B------:R-:W-:Y:S01]  /*2090*/  LEA R3, R0, 0x37800000, 0x17 ;  /* 0x3780000000037811 */ /* 0x000fe200078eb8ff */
[----:B------:R-:W-:-:S05]  /*20a0*/  IMAD.SHL.U32 R0, R2, 0x200000, RZ ;  /* 0x0020000002007824 */ /* 0x000fca00078e00ff */
[----:B------:R-:W-:-:S07]  /*20b0*/  LOP3.LUT R0, R3, R0, R4, 0xfe, !PT ;  /* 0x0000000003007212 */ /* 0x000fce00078efe04 */
.L_x_3964:
[----:B------:R-:W-:Y:S05]  /*20c0*/  BSYNC B0 ;  /* 0x0000000000007941 */ /* 0x000fea0003800000 */
.L_x_3963:
[----:B------:R-:W-:Y:S01]  /*20d0*/  F2FP.BF16.F32.PACK_AB R0, RZ, R0 ;  /* 0x00000000ff00723e */ /* 0x000fe200000010ff */
[----:B------:R-:W-:Y:S06]  /*20e0*/  BRA `(.L_x_3944) ;  /* 0x0000000000a87947 */ /* 0x000fec0003800000 */
.L_x_3956:
        /* <DEDUP_REMOVED lines=14> */
.L_x_3970:
[----:B------:R-:W-:Y:S05]  /*21d0*/  BSYNC B0 ;  /* 0x0000000000007941 */ /* 0x000fea0003800000 */
.L_x_3969:
[----:B------:R-:W-:Y:S01]  /*21e0*/  F2FP.BF16.F32.PACK_AB R0, RZ, R0 ;  /* 0x00000000ff00723e */ /* 0x000fe200000010ff */
[----:B------:R-:W-:Y:S06]  /*21f0*/  BRA `(.L_x_3944) ;  /* 0x0000000000647947 */ /* 0x000fec0003800000 */
.L_x_3943:
        /* <DEDUP_REMOVED lines=16> */
.L_x_3971:
[----:B------:R-:W-:Y:S01]  /*2300*/  PRMT R0, RZ, 0x7610, R0 ;  /* 0x00007610ff007816 */ /* 0x000fe20000000000 */
[----:B------:R-:W-:Y:S06]  /*2310*/  BRA `(.L_x_3944) ;  /* 0x00000000001c7947 */ /* 0x000fec0003800000 */
.L_x_3968:
[----:B------:R-:W2:Y:S02]  /*2320*/  LDG.E.64 R2, desc[UR36][R2.64] ;  /* 0x0000002402027981 */ /* 0x000ea4000c1e1b00 */
[----:B--2---:R-:W0:Y:S02]  /*2330*/  I2F.U64 R0, R2 ;  /* 0x0000000200007312 */ /* 0x004e240000301000 */
[----:B0-----:R-:W-:Y:S01]  /*2340*/  F2FP.BF16.F32.PACK_AB R0, RZ, R0 ;  /* 0x00000000ff00723e */ /* 0x001fe200000010ff */
[----:B------:R-:W-:Y:S06]  /*2350*/  BRA `(.L_x_3944) ;  /* 0x00000000000c7947 */ /* 0x000fec0003800000 */
.L_x_3967:
[----:B------:R-:W2:Y:S02]  /*2360*/  LDG.E R2, desc[UR36][R2.64] ;  /* 0x0000002402027981 */ /* 0x000ea4000c1e1900 */
[----:B--2---:R-:W-:-:S04]  /*2370*/  I2FP.F32.U32 R0, R2 ;  /* 0x0000000200007245 */ /* 0x004fc80000201000 */
[----:B------:R-:W-:-:S07]  /*2380*/  F2FP.BF16.F32.PACK_AB R0, RZ, R0 ;  /* 0x00000000ff00723e */ /* 0x000fce00000010ff */
.L_x_3944:
[----:B0-----:R-:W0:Y:S01]  /*2390*/  LDC.64 R2, c[0x0][0x420] ;  /* 0x00010800ff027b82 */ /* 0x001e220000000a00 */
[----:B-----5:R-:W-:Y:S01]  /*23a0*/  IMAD.U32 R5, R0, 0x10000, RZ ;  /* 0x0001000000057824 */ /* 0x020fe200078e00ff */
[----:B------:R-:W-:Y:S03]  /*23b0*/  BSSY B0, `(.L_x_3972) ;  /* 0x0000028000007945 */ /* 0x000fe60003800000 */
[----:B0-----:R-:W-:-:S05]  /*23c0*/  FMUL.FTZ R0, R5, R2 ;  /* 0x0000000205007220 */ /* 0x001fca0000410000 */
[----:B------:R-:W-:-:S13]  /*23d0*/  FSETP.GT.FTZ.AND P0, PT, R0, R3, PT ;  /* 0x000000030000720b */ /* 0x000fda0003f14000 */
[----:B------:R-:W-:Y:S05]  /*23e0*/  @P0 BRA `(.L_x_3973) ;  /* 0x0000000000900947 */ /* 0x000fea0003800000 */
[----:B------:R-:W-:Y:S01]  /*23f0*/  FMUL.FTZ R5, R5, R2 ;  /* 0x0000000205057220 */ /* 0x000fe20000410000 */
[----:B------:R-:W-:Y:S01]  /*2400*/  IMAD.MOV.U32 R6, RZ, RZ, 0x3e800000 ;  /* 0x3e800000ff067424 */ /* 0x000fe200078e00ff */
[----:B------:R-:W-:Y:S01]  /*2410*/  MUFU.RCP R2, R2 ;  /* 0x0000000200027308 */ /* 0x000fe20000001000 */
[----:B------:R-:W-:Y:S02]  /*2420*/  IMAD.MOV.U32 R7, RZ, RZ, 0x3d39bf78 ;  /* 0x3d39bf78ff077424 */ /* 0x000fe400078e00ff */
[----:B------:R-:W-:Y:S01]  /*2430*/  FMUL.FTZ R0, R5, 1.4426950216293334961 ;  /* 0x3fb8aa3b05007820 */ /* 0x000fe20000410000 */
[----:B------:R-:W-:Y:S05]  /*2440*/  BSSY B1, `(.L_x_3974) ;  /* 0x000001d000017945 */ /* 0x000fea0003800000 */
[----:B------:R-:W0:Y:S02]  /*2450*/  MUFU.EX2 R0, R0 ;  /* 0x0000000000007308 */ /* 0x000e240000000800 */
[C---:B0-----:R-:W-:Y:S01]  /*2460*/  FADD.FTZ.RZ R3, R0.reuse, 1 ;  /* 0x3f80000000037421 */ /* 0x041fe2000001c000 */
[----:B------:R-:W-:-:S03]  /*2470*/  ISETP.GE.U32.AND P0, PT, R0, 0x7f800000, PT ;  /* 0x7f8000000000780c */ /* 0x000fc60003f06070 */
[----:B------:R-:W-:-:S05]  /*2480*/  VIADD R3, R3, 0xc0c00000 ;  /* 0xc0c0000003037836 */ /* 0x000fca0000000000 */
[----:B------:R-:W-:-:S04]  /*2490*/  LOP3.LUT R3, R3, 0xff800000, RZ, 0xc0, !PT ;  /* 0xff80000003037812 */ /* 0x000fc800078ec0ff */
[----:B------:R-:W-:Y:S01]  /*24a0*/  IADD3 R5, -R3, 0x40800000, RZ ;  /* 0x4080000003057810 */ /* 0x000fe20007ffe1ff */
[----:B------:R-:W-:Y:S01]  /*24b0*/  IMAD.IADD R4, R0, 0x1, -R3 ;  /* 0x0000000100047824 */ /* 0x000fe200078e0a03 */
[----:B------:R-:W-:-:S03]  /*24c0*/  I2FP.F32.S32 R3, R3 ;  /* 0x0000000300037245 */ /* 0x000fc60000201400 */
[----:B------:R-:W-:Y:S02]  /*24d0*/  FFMA.FTZ R5, R5, R6, -1 ;  /* 0xbf80000005057423 */ /* 0x000fe40000010006 */
[----:B------:R-:W-:Y:S02]  /*24e0*/  FMUL.FTZ R3, R3, 1.1920928955078125e-07 ;  /* 0x3400000003037820 */ /* 0x000fe40000410000 */
[----:B------:R-:W-:-:S04]  /*24f0*/  FADD.FTZ R4, R4, R5 ;  /* 0x0000000504047221 */ /* 0x000fc80000010000 */
[----:B------:R-:W-:-:S04]  /*2500*/  FFMA.FTZ R5, R4, -R7, 0.10546888411045074463 ;  /* 0x3dd8001204057423 */ /* 0x000fc80000010807 */
[----:B------:R-:W-:-:S04]  /*2510*/  FFMA.FTZ R5, R4, R5, -0.13229703903198242188 ;  /* 0xbe0778e004057423 */ /* 0x000fc80000010005 */
[----:B------:R-:W-:-:S04]  /*2520*/  FFMA.FTZ R5, R4, R5, 0.14491446316242218018 ;  /* 0x3e14647504057423 */ /* 0x000fc80000010005 */
[----:B------:R-:W-:-:S04]  /*2530*/  FFMA.FTZ R5, R4, R5, -0.16641564667224884033 ;  /* 0xbe2a68dd04057423 */ /* 0x000fc80000010005 */
[----:B------:R-:W-:-:S04]  /*2540*/  FFMA.FTZ R5, R4, R5, 0.19988867640495300293 ;  /* 0x3e4caf9e04057423 */ /* 0x000fc80000010005 */
[----:B------:R-:W-:-:S04]  /*2550*/  FFMA.FTZ R5, R4, R5, -0.25000196695327758789 ;  /* 0xbe80004204057423 */ /* 0x000fc80000010005 */
[----:B------:R-:W-:-:S04]  /*2560*/  FFMA.FTZ R5, R4, R5, 0.33333510160446166992 ;  /* 0x3eaaaae604057423 */ /* 0x000fc80000010005 */
[----:B------:R-:W-:-:S04]  /*2570*/  FFMA.FTZ R5, R4, R5, -0.5 ;  /* 0xbf00000004057423 */ /* 0x000fc80000010005 */
[----:B------:R-:W-:-:S04]  /*2580*/  FMUL.FTZ R5, R4, R5 ;  /* 0x0000000504057220 */ /* 0x000fc80000410000 */
[----:B------:R-:W-:-:S04]  /*2590*/  FFMA.FTZ R4, R4, R5, R4 ;  /* 0x0000000504047223 */ /* 0x000fc80000010004 */
[----:B------:R-:W-:Y:S01]  /*25a0*/  FFMA.FTZ R3, R3, 0.69314718246459960938, R4 ;  /* 0x3f31721803037823 */ /* 0x000fe20000010004 */
[----:B------:R-:W-:Y:S06]  /*25b0*/  @!P0 BRA `(.L_x_3975) ;  /* 0x0000000000148947 */ /* 0x000fec0003800000 */
[C---:B------:R-:W-:Y:S02]  /*25c0*/  ISETP.GE.AND P0, PT, R0.reuse, -0x407fffff, PT ;  /* 0xbf8000010000780c */ /* 0x040fe40003f06270 */
[----:B------:R-:W-:-:S11]  /*25d0*/  FSETP.NEU.FTZ.AND P1, PT, R0, RZ, PT ;  /* 0x000000ff0000720b */ /* 0x000fd60003f3d000 */
[----:B------:R-:W-:-:S04]  /*25e0*/  @P0 IMAD.MOV.U32 R5, RZ, RZ, 0x7f800000 ;  /* 0x7f800000ff050424 */ /* 0x000fc800078e00ff */
[----:B------:R-:W-:-:S05]  /*25f0*/  @P0 FFMA.FTZ R3, R0, R5, +INF ;  /* 0x7f80000000030423 */ /* 0x000fca0000010005 */
[----:B------:R-:W-:-:S07]  /*2600*/  FSEL R3, R3, -RZ, P1 ;  /* 0x800000ff03037208 */ /* 0x000fce0000800000 */
.L_x_3975:
[----:B------:R-:W-:Y:S05]  /*2610*/  BSYNC B1 ;  /* 0x0000000000017941 */ /* 0x000fea0003800000 */
.L_x_3974:
[----:B------:R-:W-:-:S07]  /*2620*/  FMUL.FTZ R5, R2, R3 ;  /* 0x0000000302057220 */ /* 0x000fce0000410000 */
.L_x_3973:
[----:B------:R-:W-:Y:S05]  /*2630*/  BSYNC B0 ;  /* 0x0000000000007941 */ /* 0x000fea0003800000 */
.L_x_3972:
[----:B------:R-:W0:Y:S01]  /*2640*/  LDC.U8 R2, c[0x0][0x430] ;  /* 0x00010c00ff027b82 */ /* 0x000e220000000000 */
[----:B------:R-:W1:Y:S01]  /*2650*/  F2F.BF16.F32 R5, R5 ;  /* 0x0000000500057304 */ /* 0x000e620000202000 */
[----:B0-----:R-:W-:-:S04]  /*2660*/  PRMT R0, R2, 0x9910, RZ ;  /* 0x0000991002007816 */ /* 0x001fc800000000ff */
[----:B------:R-:W-:-:S13]  /*2670*/  ISETP.GT.AND P0, PT, R0, 0x9, PT ;  /* 0x000000090000780c */ /* 0x000fda0003f04270 */
[----:B-1----:R-:W-:Y:S05]  /*2680*/  @P0 BRA `(.L_x_3976) ;  /* 0x00000004000c0947 */ /* 0x002fea0003800000 */
        /* <DEDUP_REMOVED lines=8> */
[----:B------:R-:W-:-:S04]  /*2710*/  IMAD.U32 R0, R5, 0x10000, RZ ;  /* 0x0001000005007824 */ /* 0x000fc800078e00ff */
[----:B------:R-:W0:Y:S02]  /*2720*/  F2I.FTZ.TRUNC.NTZ R3, R0 ;  /* 0x0000000000037305 */ /* 0x000e24000021f100 */
[----:B0-----:R0:W-:Y:S01]  /*2730*/  STG.E.U8 desc[UR36][R16.64], R3 ;  /* 0x0000000310007986 */ /* 0x0011e2000c101124 */
[----:B------:R-:W-:Y:S05]  /*2740*/  BRA `(.L_x_3981) ;  /* 0x0000000c00947947 */ /* 0x000fea0003800000 */
.L_x_3979:
[----:B------:R-:W-:-:S06]  /*2750*/  IMAD.U32 R3, R5, 0x10000, RZ ;  /* 0x0001000005037824 */ /* 0x000fcc00078e00ff */
[----:B------:R-:W0:Y:S02]  /*2760*/  F2I.S64.TRUNC R2, R3 ;  /* 0x0000000300027311 */ /* 0x000e24000020d900 */
[----:B0-----:R1:W-:Y:S01]  /*2770*/  STG.E.U8 desc[UR36][R16.64], R2 ;  /* 0x0000000210007986 */ /* 0x0013e2000c101124 */
[----:B------:R-:W-:Y:S05]  /*2780*/  BRA `(.L_x_3981) ;  /* 0x0000000c00847947 */ /* 0x000fea0003800000 */
.L_x_3978:
[----:B------:R-:W-:-:S13]  /*2790*/  ISETP.NE.AND P0, PT, R0, 0x2, PT ;  /* 0x000000020000780c */ /* 0x000fda0003f05270 */
[----:B------:R-:W-:Y:S05]  /*27a0*/  @!P0 BRA `(.L_x_3982) ;  /* 0x0000000000308947 */ /* 0x000fea0003800000 */
[----:B------:R-:W-:-:S13]  /*27b0*/  ISETP.NE.AND P0, PT, R0, 0x3, PT ;  /* 0x000000030000780c */ /* 0x000fda0003f05270 */
[----:B------:R-:W-:Y:S05]  /*27c0*/  @!P0 BRA `(.L_x_3983) ;  /* 0x0000000000188947 */ /* 0x000fea0003800000 */
[----:B------:R-:W-:-:S13]  /*27d0*/  ISETP.NE.AND P0, PT, R0, 0x4, PT ;  /* 0x000000040000780c */ /* 0x000fda0003f05270 */
[----:B------:R-:W-:Y:S05]  /*27e0*/  @P0 BRA `(.L_x_3980) ;  /* 0x0000000c000c0947 */ /* 0x000fea0003800000 */
[----:B------:R-:W-:-:S06]  /*27f0*/  IMAD.U32 R2, R5, 0x10000, RZ ;  /* 0x0001000005027824 */ /* 0x000fcc00078e00ff */
[----:B------:R-:W0:Y:S02]  /*2800*/  F2I.S64.TRUNC R2, R2 ;  /* 0x0000000200027311 */ /* 0x000e24000020d900 */
[----:B0-----:R4:W-:Y:S01]  /*2810*/  STG.E.64 desc[UR36][R16.64], R2 ;  /* 0x0000000210007986 */ /* 0x0019e2000c101b24 */
[----:B------:R-:W-:Y:S05]  /*2820*/  BRA `(.L_x_3981) ;  /* 0x0000000c005c7947 */ /* 0x000fea0003800000 */
.L_x_3983:
[----:B------:R-:W-:-:S06]  /*2830*/  IMAD.U32 R5, R5, 0x10000, RZ ;  /* 0x0001000005057824 */ /* 0x000fcc00078e00ff */
[----:B------:R-:W0:Y:S02]  /*2840*/  F2I.FTZ.TRUNC.NTZ R5, R5 ;  /* 0x0000000500057305 */ /* 0x000e24000021f100 */
[----:B0-----:R3:W-:Y:S01]  /*2850*/  STG.E desc[UR36][R16.64], R5 ;  /* 0x0000000510007986 */ /* 0x0017e2000c101924 */
[----:B------:R-:W-:Y:S05]  /*2860*/  BRA `(.L_x_3981) ;  /* 0x0000000c004c7947 */ /* 0x000fea0003800000 */
.L_x_3982:
[----:B------:R-:W-:-:S06]  /*2870*/  IMAD.U32 R5, R5, 0x10000, RZ ;  /* 0x0001000005057824 */ /* 0x000fcc00078e00ff */
[----:B------:R-:W0:Y:S02]  /*2880*/  F2I.FTZ.TRUNC.NTZ R5, R5 ;  /* 0x0000000500057305 */ /* 0x000e24000021f100 */
[----:B0-----:R2:W-:Y:S01]  /*2890*/  STG.E.U16 desc[UR36][R16.64], R5 ;  /* 0x0000000510007986 */ /* 0x0015e2000c101524 */
[----:B------:R-:W-:Y:S05]  /*28a0*/  BRA `(.L_x_3981) ;  /* 0x0000000c003c7947 */ /* 0x000fea0003800000 */
.L_x_3977:
[----:B------:R-:W-:-:S13]  /*28b0*/  ISETP.GT.AND P0, PT, R0, 0x6, PT ;  /* 0x000000060000780c */ /* 0x000fda0003f04270 */
[----:B------:R-:W-:Y:S05]  /*28c0*/  @P0 BRA `(.L_x_3984) ;  /* 0x00000000002c0947 */ /* 0x000fea0003800000 */
[----:B------:R-:W-:-:S13]  /*28d0*/  ISETP.NE.AND P0, PT, R0, 0x5, PT ;  /* 0x000000050000780c */ /* 0x000fda0003f05270 */
[----:B------:R-:W-:Y:S05]  /*28e0*/  @!P0 BRA `(.L_x_3985) ;  /* 0x0000000000148947 */ /* 0x000fea0003800000 */
[----:B------:R-:W-:-:S13]  /*28f0*/  ISETP.NE.AND P0, PT, R0, 0x6, PT ;  /* 0x000000060000780c */ /* 0x000fda0003f05270 */
[----:B------:R-:W-:Y:S05]  /*2900*/  @P0 BRA `(.L_x_3980) ;  /* 0x0000000800c40947 */ /* 0x000fea0003800000 */
[----:B------:R-:W-:-:S05]  /*2910*/  IMAD.U32 R5, R5, 0x10000, RZ ;  /* 0x0001000005057824 */ /* 0x000fca00078e00ff */
[----:B------:R0:W-:Y:S01]  /*2920*/  STG.E desc[UR36][R16.64], R5 ;  /* 0x0000000510007986 */ /* 0x0001e2000c101924 */
[----:B------:R-:W-:Y:S05]  /*2930*/  BRA `(.L_x_3981) ;  /* 0x0000000c00187947 */ /* 0x000fea0003800000 */
.L_x_3985:
[----:B------:R-:W-:-:S05]  /*2940*/  IMAD.U32 R0, R5, 0x10000, RZ ;  /* 0x0001000005007824 */ /* 0x000fca00078e00ff */
[----:B------:R-:W-:-:S05]  /*2950*/  F2FP.F16.F32.PACK_AB R0, RZ, R0 ;  /* 0x00000000ff00723e */ /* 0x000fca00000000ff */
[----:B------:R0:W-:Y:S01]  /*2960*/  STG.E.U16 desc[UR36][R16.64], R0 ;  /* 0x0000000010007986 */ /* 0x0001e2000c101524 */
[----:B------:R-:W-:Y:S05]  /*2970*/  BRA `(.L_x_3981) ;  /* 0x0000000c00087947 */ /* 0x000fea0003800000 */
.L_x_3984:
[----:B------:R-:W-:-:S13]  /*2980*/  ISETP.NE.AND P0, PT, R0, 0x7, PT ;  /* 0x000000070000780c */ /* 0x000fda0003f05270 */
[----:B------:R-:W-:Y:S05]  /*2990*/  @!P0 BRA `(.L_x_3986) ;  /* 0x0000000000348947 */ /* 0x000fea0003800000 */
[----:B------:R-:W-:-:S13]  /*29a0*/  ISETP.NE.AND P0, PT, R0, 0x8, PT ;  /* 0x000000080000780c */ /* 0x000fda0003f05270 */
[----:B------:R-:W-:Y:S05]  /*29b0*/  @!P0 BRA `(.L_x_3987) ;  /* 0x0000000000188947 */ /* 0x000fea0003800000 */
[----:B------:R-:W-:-:S13]  /*29c0*/  ISETP.NE.AND P0, PT, R0, 0x9, PT ;  /* 0x000000090000780c */ /* 0x000fda0003f05270 */
[----:B------:R-:W-:Y:S05]  /*29d0*/  @P0 BRA `(.L_x_3980) ;  /* 0x0000000800900947 */ /* 0x000fea0003800000 */
[----:B------:R-:W-:Y:S02]  /*29e0*/  IMAD.U32 R2, R5, 0x10000, RZ ;  /* 0x0001000005027824 */ /* 0x000fe400078e00ff */
[----:B------:R-:W-:-:S05]  /*29f0*/  IMAD.MOV.U32 R3, RZ, RZ, RZ ;  /* 0x000000ffff037224 */ /* 0x000fca00078e00ff */
[----:B------:R0:W-:Y:S01]  /*2a00*/  STG.E.64 desc[UR36][R16.64], R2 ;  /* 0x0000000210007986 */ /* 0x0001e2000c101b24 */
[----:B------:R-:W-:Y:S05]  /*2a10*/  BRA `(.L_x_3981) ;  /* 0x0000000800e07947 */ /* 0x000fea0003800000 */
.L_x_3987:
[----:B------:R-:W-:-:S04]  /*2a20*/  SHF.L.U32 R5, R5, 0x10, RZ ;  /* 0x0000001005057819 */ /* 0x000fc800000006ff */
[----:B------:R-:W-:-:S04]  /*2a30*/  F2FP.F16.F32.PACK_AB R3, RZ, R5 ;  /* 0x00000005ff03723e */ /* 0x000fc800000000ff */
[----:B------:R-:W-:-:S05]  /*2a40*/  PRMT R3, R3, 0x5410, RZ ;  /* 0x0000541003037816 */ /* 0x000fca00000000ff */
[----:B------:R0:W-:Y:S01]  /*2a50*/  STG.E desc[UR36][R16.64], R3 ;  /* 0x0000000310007986 */ /* 0x0001e2000c101924 */
[----:B------:R-:W-:Y:S05]  /*2a60*/  BRA `(.L_x_3981) ;  /* 0x0000000800cc7947 */ /* 0x000fea0003800000 */
.L_x_3986:
[----:B------:R-:W-:-:S04]  /*2a70*/  IMAD.U32 R2, R5, 0x10000, RZ ;  /* 0x0001000005027824 */ /* 0x000fc800078e00ff */
[----:B------:R-:W-:-:S06]  /*2a80*/  FMUL.FTZ R2, R2, 1 ;  /* 0x3f80000002027820 */ /* 0x000fcc0000410000 */
[----:B------:R-:W0:Y:S02]  /*2a90*/  F2F.F64.F32 R2, R2 ;  /* 0x0000000200027310 */ /* 0x000e240000201800 */
[----:B0-----:R0:W-:Y:S01]  /*2aa0*/  STG.E.64 desc[UR36][R16.64], R2 ;  /* 0x0000000210007986 */ /* 0x0011e2000c101b24 */
[----:B------:R-:W-:Y:S05]  /*2ab0*/  BRA `(.L_x_3981) ;  /* 0x0000000800b87947 */ /* 0x000fea0003800000 */
.L_x_3976:
        /* <DEDUP_REMOVED lines=8> */
[----:B------:R-:W-:-:S05]  /*2b40*/  IMAD.U32 R5, R5, 0x10000, RZ ;  /* 0x0001000005057824 */ /* 0x000fca00078e00ff */
[----:B------:R-:W-:-:S04]  /*2b50*/  FSETP.NEU.FTZ.AND P0, PT, R5, RZ, PT ;  /* 0x000000ff0500720b */ /* 0x000fc80003f1d000 */
[----:B------:R-:W-:-:S05]  /*2b60*/  SEL R3, RZ, 0x1, !P0 ;  /* 0x00000001ff037807 */ /* 0x000fca0004000000 */
[----:B------:R0:W-:Y:S01]  /*2b70*/  STG.E.U8 desc[UR36][R16.64], R3 ;  /* 0x0000000310007986 */ /* 0x0001e2000c101124 */
[----:B------:R-:W-:Y:S05]  /*2b80*/  BRA `(.L_x_3981) ;  /* 0x0000000800847947 */ /* 0x000fea0003800000 */
.L_x_3990:
[----:B------:R-:W-:Y:S01]  /*2b90*/  IMAD.U32 R5, R5, 0x10000, RZ ;  /* 0x0001000005057824 */ /* 0x000fe200078e00ff */
[----:B------:R-:W-:-:S03]  /*2ba0*/  CS2R R6, SRZ ;  /* 0x0000000000067805 */ /* 0x000fc6000001ff00 */
[----:B------:R-:W-:-:S06]  /*2bb0*/  FMUL.FTZ R5, R5, 1 ;  /* 0x3f80000005057820 */ /* 0x000fcc0000410000 */
[----:B------:R-:W0:Y:S02]  /*2bc0*/  F2F.F64.F32 R4, R5 ;  /* 0x0000000500047310 */ /* 0x000e240000201800 */
[----:B0-----:R0:W-:Y:S01]  /*2bd0*/  STG.E.128 desc[UR36][R16.64], R4 ;  /* 0x0000000410007986 */ /* 0x0011e2000c101d24 */
[----:B------:R-:W-:Y:S05]  /*2be0*/  BRA `(.L_x_3981) ;  /* 0x00000008006c7947 */ /* 0x000fea0003800000 */
.L_x_3989:
        /* <DEDUP_REMOVED lines=21> */
.L_x_3994:
[----:B------:R-:W-:Y:S05]  /*2d40*/  BSYNC B0 ;  /* 0x0000000000007941 */ /* 0x000fea0003800000 */
.L_x_3993:
[----:B------:R-:W-:-:S05]  /*2d50*/  LOP3.LUT R3, R0, R3, RZ, 0xfc, !PT ;  /* 0x0000000300037212 */ /* 0x000fca00078efcff */
[----:B------:R0:W-:Y:S01]  /*2d60*/  STG.E.U8 desc[UR36][R16.64], R3 ;  /* 0x0000000310007986 */ /* 0x0001e2000c101124 */
[----:B------:R-:W-:Y:S05]  /*2d70*/  BRA `(.L_x_3981) ;  /* 0x0000000800087947 */ /* 0x000fea0003800000 */
.L_x_3992:
        /* <DEDUP_REMOVED lines=13> */
.L_x_3996:
[----:B------:R-:W-:Y:S01]  /*2e50*/  IMAD.MOV.U32 R0, RZ, RZ, 0x7f ;  /* 0x0000007fff007424 */ /* 0x000fe200078e00ff */
[----:B------:R-:W-:-:S04]  /*2e60*/  ISETP.GT.U32.AND P0, PT, R2, 0x7f800000, PT ;  /* 0x7f8000000200780c */ /* 0x000fc80003f04070 */
[----:B------:R-:W-:-:S09]  /*2e70*/  SEL R0, R0, 0x7c, P0 ;  /* 0x0000007c00007807 */ /* 0x000fd20000000000 */
.L_x_3997:
[----:B------:R-:W-:Y:S05]  /*2e80*/  BSYNC B0 ;  /* 0x0000000000007941 */ /* 0x000fea0003800000 */
.L_x_3995:
[----:B------:R-:W-:-:S04]  /*2e90*/  LOP3.LUT R2, R5, 0x80000000, RZ, 0xc0, !PT ;  /* 0x8000000005027812 */ /* 0x000fc800078ec0ff */
[----:B------:R-:W-:-:S04]  /*2ea0*/  SHF.R.U32.HI R3, RZ, 0x18, R2 ;  /* 0x00000018ff037819 */ /* 0x000fc80000011602 */
[----:B------:R-:W-:-:S05]  /*2eb0*/  LOP3.LUT R3, R0, R3, RZ, 0xfc, !PT ;  /* 0x0000000300037212 */ /* 0x000fca00078efcff */
[----:B------:R0:W-:Y:S01]  /*2ec0*/  STG.E.U8 desc[UR36][R16.64], R3 ;  /* 0x0000000310007986 */ /* 0x0001e2000c101124 */
[----:B------:R-:W-:Y:S05]  /*2ed0*/  BRA `(.L_x_3981) ;  /* 0x0000000400b07947 */ /* 0x000fea0003800000 */
.L_x_3991:
[----:B------:R0:W-:Y:S01]  /*2ee0*/  STG.E.U16 desc[UR36][R16.64], R5 ;  /* 0x0000000510007986 */ /* 0x0001e2000c101524 */
[----:B------:R-:W-:Y:S05]  /*2ef0*/  BRA `(.L_x_3981) ;  /* 0x0000000400a87947 */ /* 0x000fea0003800000 */
.L_x_3988:
        /* <DEDUP_REMOVED lines=8> */
[----:B------:R-:W-:-:S06]  /*2f80*/  IMAD.U32 R3, R5, 0x10000, RZ ;  /* 0x0001000005037824 */ /* 0x000fcc00078e00ff */
[----:B------:R-:W0:Y:S02]  /*2f90*/  F2I.FTZ.U32.TRUNC.NTZ R3, R3 ;  /* 0x0000000300037305 */ /* 0x000e24000021f000 */
[----:B0-----:R0:W-:Y:S01]  /*2fa0*/  STG.E.U16 desc[UR36][R16.64], R3 ;  /* 0x0000000310007986 */ /* 0x0011e2000c101524 */
[----:B------:R-:W-:Y:S05]  /*2fb0*/  BRA `(.L_x_3981) ;  /* 0x0000000400787947 */ /* 0x000fea0003800000 */
.L_x_4000:
        /* <DEDUP_REMOVED lines=17> */
.L_x_4003:
[----:B------:R-:W-:-:S04]  /*30d0*/  LOP3.LUT R2, R5, 0x80000000, RZ, 0xc0, !PT ;  /* 0x8000000005027812 */ /* 0x000fc800078ec0ff */
[----:B------:R-:W-:-:S04]  /*30e0*/  SHF.R.U32.HI R3, RZ, 0x18, R2 ;  /* 0x00000018ff037819 */ /* 0x000fc80000011602 */
[----:B------:R-:W-:-:S04]  /*30f0*/  LOP3.LUT R0, R0, R3, RZ, 0xfc, !PT ;  /* 0x0000000300007212 */ /* 0x000fc800078efcff */
[----:B------:R-:W-:-:S07]  /*3100*/  PRMT R8, R0, 0x7610, R8 ;  /* 0x0000761000087816 */ /* 0x000fce0000000008 */
.L_x_4002:
[----:B------:R-:W-:Y:S05]  /*3110*/  BSYNC B0 ;  /* 0x0000000000007941 */ /* 0x000fea0003800000 */
.L_x_4001:
[----:B------:R0:W-:Y:S01]  /*3120*/  STG.E.U8 desc[UR36][R16.64], R8 ;  /* 0x0000000810007986 */ /* 0x0001e2000c101124 */
[----:B------:R-:W-:Y:S05]  /*3130*/  BRA `(.L_x_3981) ;  /* 0x0000000400187947 */ /* 0x000fea0003800000 */
.L_x_3999:
        /* <DEDUP_REMOVED lines=17> */
.L_x_4006:
[----:B------:R-:W-:-:S04]  /*3250*/  LOP3.LUT R2, R5, 0x80000000, RZ, 0xc0, !PT ;  /* 0x8000000005027812 */ /* 0x000fc800078ec0ff */
[----:B------:R-:W-:-:S04]  /*3260*/  SHF.R.U32.HI R3, RZ, 0x18, R2 ;  /* 0x00000018ff037819 */ /* 0x000fc80000011602 */
[----:B------:R-:W-:-:S04]  /*3270*/  LOP3.LUT R0, R0, R3, RZ, 0xfc, !PT ;  /* 0x0000000300007212 */ /* 0x000fc800078efcff */
[----:B------:R-:W-:-:S07]  /*3280*/  PRMT R8, R0, 0x7610, R8 ;  /* 0x0000761000087816 */ /* 0x000fce0000000008 */
.L_x_4005:
[----:B------:R-:W-:Y:S05]  /*3290*/  BSYNC B0 ;  /* 0x0000000000007941 */ /* 0x000fea0003800000 */
.L_x_4004:
[----:B------:R0:W-:Y:S01]  /*32a0*/  STG.E.U8 desc[UR36][R16.64], R8 ;  /* 0x0000000810007986 */ /* 0x0001e2000c101124 */
[----:B------:R-:W-:Y:S05]  /*32b0*/  BRA `(.L_x_3981) ;  /* 0x0000000000b87947 */ /* 0x000fea0003800000 */
.L_x_3998:
[----:B------:R-:W-:-:S13]  /*32c0*/  ISETP.NE.AND P0, PT, R0, 0x1c, PT ;  /* 0x0000001c0000780c */ /* 0x000fda0003f05270 */
[----:B------:R-:W-:Y:S05]  /*32d0*/  @!P0 BRA `(.L_x_4007) ;  /* 0x0000000000a48947 */ /* 0x000fea0003800000 */
[----:B------:R-:W-:-:S13]  /*32e0*/  ISETP.NE.AND P0, PT, R0, 0x1d, PT ;  /* 0x0000001d0000780c */ /* 0x000fda0003f05270 */
[----:B------:R-:W-:Y:S05]  /*32f0*/  @!P0 BRA `(.L_x_4008) ;  /* 0x00000000008c8947 */ /* 0x000fea0003800000 */
[----:B------:R-:W-:-:S13]  /*3300*/  ISETP.NE.AND P0, PT, R0, 0x2c, PT ;  /* 0x0000002c0000780c */ /* 0x000fda0003f05270 */
[----:B------:R-:W-:Y:S05]  /*3310*/  @P0 BRA `(.L_x_3980) ;  /* 0x0000000000400947 */ /* 0x000fea0003800000 */
[----:B------:R-:W-:Y:S02]  /*3320*/  IMAD.U32 R5, R5, 0x10000, RZ ;  /* 0x0001000005057824 */ /* 0x000fe400078e00ff */
        /* <DEDUP_REMOVED lines=15> */
.L_x_3980:
        /* <DEDUP_REMOVED lines=16> */
.L_x_4009:
[----:B------:R-:W-:Y:S05]  /*3520*/  BRA `(.L_x_3981) ;  /* 0x00000000001c7947 */ /* 0x000fea0003800000 */
.L_x_4008:
[----:B------:R-:W-:-:S06]  /*3530*/  IMAD.U32 R2, R5, 0x10000, RZ ;  /* 0x0001000005027824 */ /* 0x000fcc00078e00ff */
[----:B------:R-:W0:Y:S02]  /*3540*/  F2I.U64.TRUNC R2, R2 ;  /* 0x0000000200027311 */ /* 0x000e24000020d800 */
[----:B0-----:R0:W-:Y:S01]  /*3550*/  STG.E.64 desc[UR36][R16.64], R2 ;  /* 0x0000000210007986 */ /* 0x0011e2000c101b24 */
[----:B------:R-:W-:Y:S05]  /*3560*/  BRA `(.L_x_3981) ;  /* 0x00000000000c7947 */ /* 0x000fea0003800000 */
.L_x_4007:
[----:B------:R-:W-:-:S06]  /*3570*/  IMAD.U32 R5, R5, 0x10000, RZ ;  /* 0x0001000005057824 */ /* 0x000fcc00078e00ff */
[----:B------:R-:W0:Y:S02]  /*3580*/  F2I.FTZ.U32.TRUNC.NTZ R5, R5 ;  /* 0x0000000500057305 */ /* 0x000e24000021f000 */
[----:B0-----:R0:W-:Y:S02]  /*3590*/  STG.E desc[UR36][R16.64], R5 ;  /* 0x0000000510007986 */ /* 0x0011e4000c101924 */
.L_x_3981:
[----:B------:R-:W-:-:S04]  /*35a0*/  IMAD R18, R23, 0x200, R18 ;  /* 0x0000020017127824 */ /* 0x000fc800078e0212 */
[----:B------:R-:W-:-:S07]  /*35b0*/  VIADD R19, R18, 0x80 ;  /* 0x0000008012137836 */ /* 0x000fce0000000000 */
.L_x_3937:
[----:B------:R-:W-:Y:S05]  /*35c0*/  BSYNC B6 ;  /* 0x0000000000067941 */ /* 0x000fea0003800000 */
.L_x_3936:
[----:B------:R-:W-:Y:S01]  /*35d0*/  ULDC UR4, c[0x0][0x210] ;  /* 0x0000840000047ab9 */ /* 0x000fe20000000800 */
[----:B------:R-:W-:Y:S01]  /*35e0*/  BSSY B6, `(.L_x_4010) ;  /* 0x0000352000067945 */ /* 0x000fe20003800000 */
[----:B------:R-:W-:-:S13]  /*35f0*/  ISETP.GE.AND P0, PT, R19, UR4, PT ;  /* 0x0000000413007c0c */ /* 0x000fda000bf06270 */
[----:B------:R-:W-:Y:S05]  /*3600*/  @P0 BRA `(.L_x_4011) ;  /* 0x00000034003c0947 */ /* 0x000fea0003800000 */
[----:B0-----:R-:W0:Y:S01]  /*3610*/  LDC R6, c[0x0][0x218] ;  /* 0x00008600ff067b82 */ /* 0x001e220000000800 */
[----:B------:R-:W-:Y:S01]  /*3620*/  HFMA2.MMA R0, -RZ, RZ, 0, 0 ;  /* 0x00000000ff007435 */ /* 0x000fe200000001ff */
[----:B-1234-:R-:W-:Y:S01]  /*3630*/  IMAD.MOV.U32 R16, RZ, RZ, RZ ;  /* 0x000000ffff107224 */ /* 0x01efe200078e00ff */
[----:B0-----:R-:W-:-:S13]  /*3640*/  ISETP.NE.AND P0, PT, R6, RZ, PT ;  /* 0x000000ff0600720c */ /* 0x001fda0003f05270 */
[----:B------:R-:W-:Y:S05]  /*3650*/  @!P0 BRA `(.L_x_4012) ;  /* 0x0000001000a88947 */ /* 0x000fea0003800000 */
        /* <DEDUP_REMOVED lines=298> */
.L_x_4012:
        /* <DEDUP_REMOVED lines=22> */
.L_x_4016:
[----:B------:R-:W2:Y:S02]  /*4a60*/  LDG.E.U8 R2, desc[UR36][R2.64] ;  /* 0x0000002402027981 */ /* 0x000ea4000c1e1100 */
[----:B--2---:R-:W-:-:S04]  /*4a70*/  I2FP.F32.U32 R0, R2 ;  /* 0x0000000200007245 */ /* 0x004fc80000201000 */
[----:B------:R-:W-:Y:S01]  /*4a80*/  F2FP.BF16.F32.PACK_AB R0, RZ, R0 ;  /* 0x00000000ff00723e */ /* 0x000fe200000010ff */
[----:B------:R-:W-:Y:S06]  /*4a90*/  BRA `(.L_x_4018) ;  /* 0x0000000c00907947 */ /* 0x000fec0003800000 */
.L_x_4015:
        /* <DEDUP_REMOVED lines=10> */
.L_x_4020:
[----:B------:R-:W2:Y:S02]  /*4b40*/  LDG.E R2, desc[UR36][R2.64] ;  /* 0x0000002402027981 */ /* 0x000ea4000c1e1900 */
[----:B--2---:R-:W-:-:S04]  /*4b50*/  I2FP.F32.S32 R0, R2 ;  /* 0x0000000200007245 */ /* 0x004fc80000201400 */
[----:B------:R-:W-:Y:S01]  /*4b60*/  F2FP.BF16.F32.PACK_AB R0, RZ, R0 ;  /* 0x00000000ff00723e */ /* 0x000fe200000010ff */
[----:B------:R-:W-:Y:S06]  /*4b70*/  BRA `(.L_x_4018) ;  /* 0x0000000c00587947 */ /* 0x000fec0003800000 */
.L_x_4019:
[----:B------:R-:W2:Y:S02]  /*4b80*/  LDG.E.U16 R2, desc[UR36][R2.64] ;  /* 0x0000002402027981 */ /* 0x000ea4000c1e1500 */
[----:B--2---:R-:W0:Y:S02]  /*4b90*/  I2F.S16 R0, R2 ;  /* 0x0000000200007306 */ /* 0x004e240000101400 */
[----:B0-----:R-:W-:Y:S01]  /*4ba0*/  F2FP.BF16.F32.PACK_AB R0, RZ, R0 ;  /* 0x00000000ff00723e */ /* 0x001fe200000010ff */
[----:B------:R-:W-:Y:S06]  /*4bb0*/  BRA `(.L_x_4018) ;  /* 0x0000000c00487947 */ /* 0x000fec0003800000 */
.L_x_4014:
        /* <DEDUP_REMOVED lines=9> */
.L_x_4022:
[----:B------:R-:W2:Y:S02]  /*4c50*/  LDG.E.U16 R0, desc[UR36][R2.64] ;  /* 0x0000002402007981 */ /* 0x000ea4000c1e1500 */
[----:B--2---:R-:W-:-:S05]  /*4c60*/  HADD2.F32 R0, -RZ, R0.H0_H0 ;  /* 0x20000000ff007230 */ /* 0x004fca0000004100 */
[----:B------:R-:W-:Y:S01]  /*4c70*/  F2FP.BF16.F32.PACK_AB R0, RZ, R0 ;  /* 0x00000000ff00723e */ /* 0x000fe200000010ff */
[----:B------:R-:W-:Y:S06]  /*4c80*/  BRA `(.L_x_4018) ;  /* 0x0000000c00147947 */ /* 0x000fec0003800000 */
.L_x_4021:
        /* <DEDUP_REMOVED lines=9> */
.L_x_4024:
[----:B------:R-:W2:Y:S02]  /*4d20*/  LDG.E.U16 R2, desc[UR36][R2.64] ;  /* 0x0000002402027981 */ /* 0x000ea4000c1e1500 */
[----:B--2---:R-:W-:-:S05]  /*4d30*/  HADD2.F32 R0, -RZ, R2.H0_H0 ;  /* 0x20000002ff007230 */ /* 0x004fca0000004100 */
[----:B------:R-:W-:Y:S01]  /*4d40*/  F2FP.BF16.F32.PACK_AB R0, RZ, R0 ;  /* 0x00000000ff00723e */ /* 0x000fe200000010ff */
[----:B------:R-:W-:Y:S06]  /*4d50*/  BRA `(.L_x_4018) ;  /* 0x0000000800e07947 */ /* 0x000fec0003800000 */
.L_x_4023:
        /* <DEDUP_REMOVED lines=8> */
.L_x_4013:
        /* <DEDUP_REMOVED lines=13> */
.L_x_4027:
        /* <DEDUP_REMOVED lines=8> */
.L_x_4026:
        /* <DEDUP_REMOVED lines=28> */
.L_x_4029:
        /* <DEDUP_REMOVED lines=15> */
.L_x_4028:
[----:B------:R0:W5:Y:S01]  /*51e0*/  LDG.E.U16 R0, desc[UR36][R2.64] ;  /* 0x0000002402007981 */ /* 0x000162000c1e1500 */
[----:B------:R-:W-:Y:S05]  /*51f0*/  BRA `(.L_x_4018) ;  /* 0x0000000400b87947 */ /* 0x000fea0003800000 */
.L_x_4025:
        /* <DEDUP_REMOVED lines=12> */
.L_x_4032:
        /* <DEDUP_REMOVED lines=17> */
[----:B------:R-:W-:Y:S02]  /*53d0*/  IADD3 R5, R3, -0x1c, RZ ;  /* 0xffffffe403057810 */ /* 0x000fe40007ffe0ff */
[----:B------:R-:W-:Y:S02]  /*53e0*/  IADD3 R0, R0, 0x1d, -R3 ;  /* 0x0000001d00007810 */ /* 0x000fe40007ffe803 */
[----:B------:R-:W-:-:S04]  /*53f0*/  SHF.L.U32 R5, R2, R5, RZ ;  /* 0x0000000502057219 */ /* 0x000fc800000006ff */
[----:B------:R-:W-:-:S07]  /*5400*/  LOP3.LUT R2, R5, 0x7, RZ, 0xc0, !PT ;  /* 0x0000000705027812 */ /* 0x000fce00078ec0ff */
.L_x_4036:
[----:B------:R-:W-:Y:S05]  /*5410*/  BSYNC B1 ;  /* 0x0000000000017941 */ /* 0x000fea0003800000 */
.L_x_4035:
[----:B------:R-:W-:Y:S01]  /*5420*/  LEA R3, R0, 0x3b800000, 0x17 ;  /* 0x3b80000000037811 */ /* 0x000fe200078eb8ff */
[----:B------:R-:W-:-:S05]  /*5430*/  IMAD.SHL.U32 R0, R2, 0x100000, RZ ;  /* 0x0010000002007824 */ /* 0x000fca00078e00ff */
[----:B------:R-:W-:-:S07]  /*5440*/  LOP3.LUT R0, R3, R0, R4, 0xfe, !PT ;  /* 0x0000000003007212 */ /* 0x000fce00078efe04 */
.L_x_4034:
[----:B------:R-:W-:Y:S05]  /*5450*/  BSYNC B0 ;  /* 0x0000000000007941 */ /* 0x000fea0003800000 */
.L_x_4033:
[----:B------:R-:W-:Y:S01]  /*5460*/  F2FP.BF16.F32.PACK_AB R0, RZ, R0 ;  /* 0x00000000ff00723e */ /* 0x000fe200000010ff */
[----:B------:R-:W-:Y:S06]  /*5470*/  BRA `(.L_x_4018) ;  /* 0x0000000400187947 */ /* 0x000fec0003800000 */
.L_x_4031:
        /* <DEDUP_REMOVED lines=21> */
.L_x_4040:
[----:B------:R-:W-:Y:S05]  /*55d0*/  BSYNC B1 ;  /* 0x0000000000017941 */ /* 0x000fea0003800000 */
.L_x_4039:
[----:B------:R-:W-:Y:S01]  /*55e0*/  LEA R3, R0, 0x37800000, 0x17 ;  /* 0x3780000000037811 */ /* 0x000fe200078eb8ff */
[----:B------:R-:W-:-:S05]  /*55f0*/  IMAD.SHL.U32 R0, R2, 0x200000, RZ ;  /* 0x0020000002007824 */ /* 0x000fca00078e00ff */
[----:B------:R-:W-:-:S07]  /*5600*/  LOP3.LUT R0, R3, R0, R4, 0xfe, !PT ;  /* 0x0000000003007212 */ /* 0x000fce00078efe04 */
.L_x_4038:
[----:B------:R-:W-:Y:S05]  /*5610*/  BSYNC B0 ;  /* 0x0000000000007941 */ /* 0x000fea0003800000 */
.L_x_4037:
[----:B------:R-:W-:Y:S01]  /*5620*/  F2FP.BF16.F32.PACK_AB R0, RZ, R0 ;  /* 0x00000000ff00723e */ /* 0x000fe200000010ff */
[----:B------:R-:W-:Y:S06]  /*5630*/  BRA `(.L_x_4018) ;  /* 0x0000000000a87947 */ /* 0x000fec0003800000 */
.L_x_4030:
        /* <DEDUP_REMOVED lines=14> */
.L_x_4044:
[----:B------:R-:W-:Y:S05]  /*5720*/  BSYNC B0 ;  /* 0x0000000000007941 */ /* 0x000fea0003800000 */
.L_x_4043:
[----:B------:R-:W-:Y:S01]  /*5730*/  F2FP.BF16.F32.PACK_AB R0, RZ, R0 ;  /* 0x00000000ff00723e */ /* 0x000fe200000010ff */
[----:B------:R-:W-:Y:S06]  /*5740*/  BRA `(.L_x_4018) ;  /* 0x0000000000647947 */ /* 0x000fec0003800000 */
.L_x_4017:
        /* <DEDUP_REMOVED lines=16> */
.L_x_4045:
[----:B------:R-:W-:Y:S01]  /*5850*/  PRMT R0, RZ, 0x7610, R0 ;  /* 0x00007610ff007816 */ /* 0x000fe20000000000 */
[----:B------:R-:W-:Y:S06]  /*5860*/  BRA `(.L_x_4018) ;  /* 0x00000000001c7947 */ /* 0x000fec0003800000 */
.L_x_4042:
[----:B------:R-:W2:Y:S02]  /*5870*/  LDG.E.64 R2, desc[UR36][R2.64] ;  /* 0x0000002402027981 */ /* 0x000ea4000c1e1b00 */
[----:B--2---:R-:W0:Y:S02]  /*5880*/  I2F.U64 R0, R2 ;  /* 0x0000000200007312 */ /* 0x004e240000301000 */
[----:B0-----:R-:W-:Y:S01]  /*5890*/  F2FP.BF16.F32.PACK_AB R0, RZ, R0 ;  /* 0x00000000ff00723e */ /* 0x001fe200000010ff */
[----:B------:R-:W-:Y:S06]  /*58a0*/  BRA `(.L_x_4018) ;  /* 0x00000000000c7947 */ /* 0x000fec0003800000 */
.L_x_4041:
[----:B------:R-:W2:Y:S02]  /*58b0*/  LDG.E R2, desc[UR36][R2.64] ;  /* 0x0000002402027981 */ /* 0x000ea4000c1e1900 */
[----:B--2---:R-:W-:-:S04]  /*58c0*/  I2FP.F32.U32 R0, R2 ;  /* 0x0000000200007245 */ /* 0x004fc80000201000 */
[----:B------:R-:W-:-:S07]  /*58d0*/  F2FP.BF16.F32.PACK_AB R0, RZ, R0 ;  /* 0x00000000ff00723e */ /* 0x000fce00000010ff */
.L_x_4018:
        /* <DEDUP_REMOVED lines=8> */
[----:B------:R-:W-:Y:S01]  /*5960*/  BSSY B1, `(.L_x_4048) ;  /* 0x0000020000017945 */ /* 0x000fe20003800000 */
[----:B------:R-:W-:Y:S02]  /*5970*/  IMAD.MOV.U32 R6, RZ, RZ, 0x3d39bf78 ;  /* 0x3d39bf78ff067424 */ /* 0x000fe400078e00ff */
[----:B------:R-:W-:-:S06]  /*5980*/  FMUL.FTZ R5, R5, 1.4426950216293334961 ;  /* 0x3fb8aa3b05057820 */ /* 0x000fcc0000410000 */
        /* <DEDUP_REMOVED lines=9> */
[----:B------:R0:W1:Y:S01]  /*5a20*/  MUFU.RCP R7, R2 ;  /* 0x0000000200077308 */ /* 0x0000620000001000 */
[----:B------:R-:W-:Y:S01]  /*5a30*/  FMUL.FTZ R0, R0, 1.1920928955078125e-07 ;  /* 0x3400000000007820 */ /* 0x000fe20000410000 */
        /* <DEDUP_REMOVED lines=12> */
[----:B01----:R-:W-:Y:S06]  /*5b00*/  @!P0 BRA `(.L_x_4049) ;  /* 0x0000000000148947 */ /* 0x003fec0003800000 */
[C---:B------:R-:W-:Y:S02]  /*5b10*/  ISETP.GE.AND P0, PT, R5.reuse, -0x407fffff, PT ;  /* 0xbf8000010500780c */ /* 0x040fe40003f06270 */
[----:B------:R-:W-:-:S11]  /*5b20*/  FSETP.NEU.FTZ.AND P1, PT, R5, RZ, PT ;  /* 0x000000ff0500720b */ /* 0x000fd60003f3d000 */
[----:B------:R-:W-:-:S04]  /*5b30*/  @P0 IMAD.MOV.U32 R2, RZ, RZ, 0x7f800000 ;  /* 0x7f800000ff020424 */ /* 0x000fc800078e00ff */
[----:B------:R-:W-:-:S05]  /*5b40*/  @P0 FFMA.FTZ R0, R5, R2, +INF ;  /* 0x7f80000005000423 */ /* 0x000fca0000010002 */
[----:B------:R-:W-:-:S07]  /*5b50*/  FSEL R0, R0, -RZ, P1 ;  /* 0x800000ff00007208 */ /* 0x000fce0000800000 */
.L_x_4049:
[----:B------:R-:W-:Y:S05]  /*5b60*/  BSYNC B1 ;  /* 0x0000000000017941 */ /* 0x000fea0003800000 */
.L_x_4048:
[----:B------:R-:W-:-:S07]  /*5b70*/  FMUL.FTZ R5, R7, R0 ;  /* 0x0000000007057220 */ /* 0x000fce0000410000 */
.L_x_4047:
[----:B------:R-:W-:Y:S05]  /*5b80*/  BSYNC B0 ;  /* 0x0000000000007941 */ /* 0x000fea0003800000 */
.L_x_4046:
        /* <DEDUP_REMOVED lines=17> */
.L_x_4053:
[----:B------:R-:W-:-:S06]  /*5ca0*/  IMAD.U32 R3, R5, 0x10000, RZ ;  /* 0x0001000005037824 */ /* 0x000fcc00078e00ff */
[----:B------:R-:W0:Y:S02]  /*5cb0*/  F2I.S64.TRUNC R2, R3 ;  /* 0x0000000300027311 */ /* 0x000e24000020d900 */
[----:B0-----:R0:W-:Y:S01]  /*5cc0*/  STG.E.U8 desc[UR36][R16.64], R2 ;  /* 0x0000000210007986 */ /* 0x0011e2000c101124 */
[----:B------:R-:W-:Y:S05]  /*5cd0*/  BRA `(.L_x_4055) ;  /* 0x0000000c00847947 */ /* 0x000fea0003800000 */
.L_x_4052:
        /* <DEDUP_REMOVED lines=10> */
.L_x_4057:
[----:B------:R-:W-:-:S06]  /*5d80*/  IMAD.U32 R5, R5, 0x10000, RZ ;  /* 0x0001000005057824 */ /* 0x000fcc00078e00ff */
[----:B------:R-:W0:Y:S02]  /*5d90*/  F2I.FTZ.TRUNC.NTZ R5, R5 ;  /* 0x0000000500057305 */ /* 0x000e24000021f100 */
[----:B0-----:R3:W-:Y:S01]  /*5da0*/  STG.E desc[UR36][R16.64], R5 ;  /* 0x0000000510007986 */ /* 0x0017e2000c101924 */
[----:B------:R-:W-:Y:S05]  /*5db0*/  BRA `(.L_x_4055) ;  /* 0x0000000c004c7947 */ /* 0x000fea0003800000 */
.L_x_4056:
[----:B------:R-:W-:-:S06]  /*5dc0*/  IMAD.U32 R5, R5, 0x10000, RZ ;  /* 0x0001000005057824 */ /* 0x000fcc00078e00ff */
[----:B------:R-:W0:Y:S02]  /*5dd0*/  F2I.FTZ.TRUNC.NTZ R5, R5 ;  /* 0x0000000500057305 */ /* 0x000e24000021f100 */
[----:B0-----:R2:W-:Y:S01]  /*5de0*/  STG.E.U16 desc[UR36][R16.64], R5 ;  /* 0x0000000510007986 */ /* 0x0015e2000c101524 */
[----:B------:R-:W-:Y:S05]  /*5df0*/  BRA `(.L_x_4055) ;  /* 0x0000000c003c7947 */ /* 0x000fea0003800000 */
.L_x_4051:
        /* <DEDUP_REMOVED lines=9> */
.L_x_4059:
[----:B------:R-:W-:-:S05]  /*5e90*/  IMAD.U32 R0, R5, 0x10000, RZ ;  /* 0x0001000005007824 */ /* 0x000fca00078e00ff */
[----:B------:R-:W-:-:S05]  /*5ea0*/  F2FP.F16.F32.PACK_AB R0, RZ, R0 ;  /* 0x00000000ff00723e */ /* 0x000fca00000000ff */
[----:B------:R0:W-:Y:S01]  /*5eb0*/  STG.E.U16 desc[UR36][R16.64], R0 ;  /* 0x0000000010007986 */ /* 0x0001e2000c101524 */
[----:B------:R-:W-:Y:S05]  /*5ec0*/  BRA `(.L_x_4055) ;  /* 0x0000000c00087947 */ /* 0x000fea0003800000 */
.L_x_4058:
[----:B------:R-:W-:-:S13]  /*5ed0*/  ISETP.NE.AND P0, PT, R0, 0x7, PT ;  /* 0x000000070000780c */ /* 0x000fda0003f05270 */
[----:B------:R-:W-:Y:S05]  /*5ee0*/  @!P0 BRA `(.L_x_4060) ;  /* 0x0000000000348947 */ /* 0x000fea0003800000 */
[----:B------:R-:W-:-:S13]  /*5ef0*/  ISETP.NE.AND P0, PT, R0, 0x8, PT ;  /* 0x000000080000780c */ /* 0x000fda0003f05270 */
[----:B------:R-:W-:Y:S05]  /*5f00*/  @!P0 BRA `(.L_x_4061) ;  /* 0x0000000000188947 */ /* 0x000fea0003800000 */
[----:B------:R-:W-:-:S13]  /*5f10*/  ISETP.NE.AND P0, PT, R0, 0x9, PT ;  /* 0x000000090000780c */ /* 0x000fda0003f05270 */
[----:B------:R-:W-:Y:S05]  /*5f20*/  @P0 BRA `(.L_x_4054) ;  /* 0x0000000800900947 */ /* 0x000fea0003800000 */
[----:B------:R-:W-:Y:S01]  /*5f30*/  HFMA2.MMA R3, -RZ, RZ, 0, 0 ;  /* 0x00000000ff037435 */ /* 0x000fe200000001ff */
[----:B------:R-:W-:-:S06]  /*5f40*/  IMAD.U32 R2, R5, 0x10000, RZ ;  /* 0x0001000005027824 */ /* 0x000fcc00078e00ff */
[----:B------:R0:W-:Y:S01]  /*5f50*/  STG.E.64 desc[UR36][R16.64], R2 ;  /* 0x0000000210007986 */ /* 0x0001e2000c101b24 */
[----:B------:R-:W-:Y:S05]  /*5f60*/  BRA `(.L_x_4055) ;  /* 0x0000000800e07947 */ /* 0x000fea0003800000 */
.L_x_4061:
[----:B------:R-:W-:-:S05]  /*5f70*/  IMAD.U32 R5, R5, 0x10000, RZ ;  /* 0x0001000005057824 */ /* 0x000fca00078e00ff */
[----:B------:R-:W-:-:S04]  /*5f80*/  F2FP.F16.F32.PACK_AB R3, RZ, R5 ;  /* 0x00000005ff03723e */ /* 0x000fc800000000ff */
[----:B------:R-:W-:-:S05]  /*5f90*/  PRMT R3, R3, 0x5410, RZ ;  /* 0x0000541003037816 */ /* 0x000fca00000000ff */
[----:B------:R0:W-:Y:S01]  /*5fa0*/  STG.E desc[UR36][R16.64], R3 ;  /* 0x0000000310007986 */ /* 0x0001e2000c101924 */
[----:B------:R-:W-:Y:S05]  /*5fb0*/  BRA `(.L_x_4055) ;  /* 0x0000000800cc7947 */ /* 0x000fea0003800000 */
.L_x_4060:
[----:B------:R-:W-:-:S04]  /*5fc0*/  IMAD.U32 R2, R5, 0x10000, RZ ;  /* 0x0001000005027824 */ /* 0x000fc800078e00ff */
[----:B------:R-:W-:-:S06]  /*5fd0*/  FMUL.FTZ R2, R2, 1 ;  /* 0x3f80000002027820 */ /* 0x000fcc0000410000 */
[----:B------:R-:W0:Y:S02]  /*5fe0*/  F2F.F64.F32 R2, R2 ;  /* 0x0000000200027310 */ /* 0x000e240000201800 */
[----:B0-----:R0:W-:Y:S01]  /*5ff0*/  STG.E.64 desc[UR36][R16.64], R2 ;  /* 0x0000000210007986 */ /* 0x0011e2000c101b24 */
[----:B------:R-:W-:Y:S05]  /*6000*/  BRA `(.L_x_4055) ;  /* 0x0000000800b87947 */ /* 0x000fea0003800000 */
.L_x_4050:
        /* <DEDUP_REMOVED lines=13> */
.L_x_4064:
[----:B------:R-:W-:Y:S01]  /*60e0*/  IMAD.U32 R5, R5, 0x10000, RZ ;  /* 0x0001000005057824 */ /* 0x000fe200078e00ff */
[----:B------:R-:W-:-:S03]  /*60f0*/  CS2R R6, SRZ ;  /* 0x0000000000067805 */ /* 0x000fc6000001ff00 */
[----:B------:R-:W-:-:S06]  /*6100*/  FMUL.FTZ R5, R5, 1 ;  /* 0x3f80000005057820 */ /* 0x000fcc0000410000 */
[----:B------:R-:W0:Y:S02]  /*6110*/  F2F.F64.F32 R4, R5 ;  /* 0x0000000500047310 */ /* 0x000e240000201800 */
[----:B0-----:R0:W-:Y:S01]  /*6120*/  STG.E.128 desc[UR36][R16.64], R4 ;  /* 0x0000000410007986 */ /* 0x0011e2000c101d24 */
[----:B------:R-:W-:Y:S05]  /*6130*/  BRA `(.L_x_4055) ;  /* 0x00000008006c7947 */ /* 0x000fea0003800000 */
.L_x_4063:
        /* <DEDUP_REMOVED lines=21> */
.L_x_4068:
[----:B------:R-:W-:Y:S05]  /*6290*/  BSYNC B0 ;  /* 0x0000000000007941 */ /* 0x000fea0003800000 */
.L_x_4067:
[----:B------:R-:W-:-:S05]  /*62a0*/  LOP3.LUT R3, R0, R3, RZ, 0xfc, !PT ;  /* 0x0000000300037212 */ /* 0x000fca00078efcff */
[----:B------:R0:W-:Y:S01]  /*62b0*/  STG.E.U8 desc[UR36][R16.64], R3 ;  /* 0x0000000310007986 */ /* 0x0001e2000c101124 */
[----:B------:R-:W-:Y:S05]  /*62c0*/  BRA `(.L_x_4055) ;  /* 0x0000000800087947 */ /* 0x000fea0003800000 */
.L_x_4066:
        /* <DEDUP_REMOVED lines=13> */
.L_x_4070:
[----:B------:R-:W-:Y:S01]  /*63a0*/  IMAD.MOV.U32 R0, RZ, RZ, 0x7f ;  /* 0x0000007fff007424 */ /* 0x000fe200078e00ff */
[----:B------:R-:W-:-:S04]  /*63b0*/  ISETP.GT.U32.AND P0, PT, R2, 0x7f800000, PT ;  /* 0x7f8000000200780c */ /* 0x000fc80003f04070 */
[----:B------:R-:W-:-:S09]  /*63c0*/  SEL R0, R0, 0x7c, P0 ;  /* 0x0000007c00007807 */ /* 0x000fd20000000000 */
.L_x_4071:
[----:B------:R-:W-:Y:S05]  /*63d0*/  BSYNC B0 ;  /* 0x0000000000007941 */ /* 0x000fea0003800000 */
.L_x_4069:
[----:B------:R-:W-:-:S04]  /*63e0*/  LOP3.LUT R2, R5, 0x80000000, RZ, 0xc0, !PT ;  /* 0x8000000005027812 */ /* 0x000fc800078ec0ff */
[----:B------:R-:W-:-:S04]  /*63f0*/  SHF.R.U32.HI R3, RZ, 0x18, R2 ;  /* 0x00000018ff037819 */ /* 0x000fc80000011602 */
[----:B------:R-:W-:-:S05]  /*6400*/  LOP3.LUT R3, R0, R3, RZ, 0xfc, !PT ;  /* 0x0000000300037212 */ /* 0x000fca00078efcff */
[----:B------:R0:W-:Y:S01]  /*6410*/  STG.E.U8 desc[UR36][R16.64], R3 ;  /* 0x0000000310007986 */ /* 0x0001e2000c101124 */
[----:B------:R-:W-:Y:S05]  /*6420*/  BRA `(.L_x_4055) ;  /* 0x0000000400b07947 */ /* 0x000fea0003800000 */
.L_x_4065:
[----:B------:R0:W-:Y:S01]  /*6430*/  STG.E.U16 desc[UR36][R16.64], R5 ;  /* 0x0000000510007986 */ /* 0x0001e2000c101524 */
[----:B------:R-:W-:Y:S05]  /*6440*/  BRA `(.L_x_4055) ;  /* 0x0000000400a87947 */ /* 0x000fea0003800000 */
.L_x_4062:
        /* <DEDUP_REMOVED lines=12> */
.L_x_4074:
        /* <DEDUP_REMOVED lines=17> */
.L_x_4077:
[----:B------:R-:W-:-:S04]  /*6620*/  LOP3.LUT R2, R5, 0x80000000, RZ, 0xc0, !PT ;  /* 0x8000000005027812 */ /* 0x000fc800078ec0ff */
[----:B------:R-:W-:-:S04]  /*6630*/  SHF.R.U32.HI R3, RZ, 0x18, R2 ;  /* 0x00000018ff037819 */ /* 0x000fc80000011602 */
[----:B------:R-:W-:-:S04]  /*6640*/  LOP3.LUT R0, R0, R3, RZ, 0xfc, !PT ;  /* 0x0000000300007212 */ /* 0x000fc800078efcff */
[----:B------:R-:W-:-:S07]  /*6650*/  PRMT R8, R0, 0x7610, R8 ;  /* 0x0000761000087816 */ /* 0x000fce0000000008 */
.L_x_4076:
[----:B------:R-:W-:Y:S05]  /*6660*/  BSYNC B0 ;  /* 0x0000000000007941 */ /* 0x000fea0003800000 */
.L_x_4075:
[----:B------:R0:W-:Y:S01]  /*6670*/  STG.E.U8 desc[UR36][R16.64], R8 ;  /* 0x0000000810007986 */ /* 0x0001e2000c101124 */
[----:B------:R-:W-:Y:S05]  /*6680*/  BRA `(.L_x_4055) ;  /* 0x0000000400187947 */ /* 0x000fea0003800000 */
.L_x_4073:
        /* <DEDUP_REMOVED lines=17> */
.L_x_4080:
[----:B------:R-:W-:-:S04]  /*67a0*/  LOP3.LUT R2, R5, 0x80000000, RZ, 0xc0, !PT ;  /* 0x8000000005027812 */ /* 0x000fc800078ec0ff */
[----:B------:R-:W-:-:S04]  /*67b0*/  SHF.R.U32.HI R3, RZ, 0x18, R2 ;  /* 0x00000018ff037819 */ /* 0x000fc80000011602 */
[----:B------:R-:W-:-:S04]  /*67c0*/  LOP3.LUT R0, R0, R3, RZ, 0xfc, !PT ;  /* 0x0000000300007212 */ /* 0x000fc800078efcff */
[----:B------:R-:W-:-:S07]  /*67d0*/  PRMT R8, R0, 0x7610, R8 ;  /* 0x0000761000087816 */ /* 0x000fce0000000008 */
.L_x_4079:
[----:B------:R-:W-:Y:S05]  /*67e0*/  BSYNC B0 ;  /* 0x0000000000007941 */ /* 0x000fea0003800000 */
.L_x_4078:
[----:B------:R0:W-:Y:S01]  /*67f0*/  STG.E.U8 desc[UR36][R16.64], R8 ;  /* 0x0000000810007986 */ /* 0x0001e2000c101124 */
[----:B------:R-:W-:Y:S05]  /*6800*/  BRA `(.L_x_4055) ;  /* 0x0000000000b87947 */ /* 0x000fea0003800000 */
.L_x_4072:
        /* <DEDUP_REMOVED lines=22> */
.L_x_4054:
        /* <DEDUP_REMOVED lines=16> */
.L_x_4083:
[----:B------:R-:W-:Y:S05]  /*6a70*/  BRA `(.L_x_4055) ;  /* 0x00000000001c7947 */ /* 0x000fea0003800000 */
.L_x_4082:
[----:B------:R-:W-:-:S06]  /*6a80*/  IMAD.U32 R2, R5, 0x10000, RZ ;  /* 0x0001000005027824 */ /* 0x000fcc00078e00ff */
[----:B------:R-:W0:Y:S02]  /*6a90*/  F2I.U64.TRUNC R2, R2 ;  /* 0x0000000200027311 */ /* 0x000e24000020d800 */
[----:B0-----:R0:W-:Y:S01]  /*6aa0*/  STG.E.64 desc[UR36][R16.64], R2 ;  /* 0x0000000210007986 */ /* 0x0011e2000c101b24 */
[----:B------:R-:W-:Y:S05]  /*6ab0*/  BRA `(.L_x_4055) ;  /* 0x00000000000c7947 */ /* 0x000fea0003800000 */
.L_x_4081:
[----:B------:R-:W-:-:S06]  /*6ac0*/  IMAD.U32 R5, R5, 0x10000, RZ ;  /* 0x0001000005057824 */ /* 0x000fcc00078e00ff */
[----:B------:R-:W0:Y:S02]  /*6ad0*/  F2I.FTZ.U32.TRUNC.NTZ R5, R5 ;  /* 0x0000000500057305 */ /* 0x000e24000021f000 */
[----:B0-----:R0:W-:Y:S02]  /*6ae0*/  STG.E desc[UR36][R16.64], R5 ;  /* 0x0000000510007986 */ /* 0x0011e4000c101924 */
.L_x_4055:
[----:B------:R-:W-:-:S07]  /*6af0*/  VIADD R19, R19, 0x80 ;  /* 0x0000008013137836 */ /* 0x000fce0000000000 */
.L_x_4011:
[----:B------:R-:W-:Y:S05]  /*6b00*/  BSYNC B6 ;  /* 0x0000000000067941 */ /* 0x000fea0003800000 */
.L_x_4010:
        /* <DEDUP_REMOVED lines=307> */
.L_x_4086:
        /* <DEDUP_REMOVED lines=22> */
.L_x_4090:
[----:B------:R-:W2:Y:S02]  /*7fa0*/  LDG.E.U8 R2, desc[UR36][R2.64] ;  /* 0x0000002402027981 */ /* 0x000ea4000c1e1100 */
[----:B--2---:R-:W-:-:S04]  /*7fb0*/  I2FP.F32.U32 R0, R2 ;  /* 0x0000000200007245 */ /* 0x004fc80000201000 */
[----:B------:R-:W-:Y:S01]  /*7fc0*/  F2FP.BF16.F32.PACK_AB R0, RZ, R0 ;  /* 0x00000000ff00723e */ /* 0x000fe200000010ff */
[----:B------:R-:W-:Y:S06]  /*7fd0*/  BRA `(.L_x_4092) ;  /* 0x0000000c00907947 */ /* 0x000fec0003800000 */
.L_x_4089:
        /* <DEDUP_REMOVED lines=10> */
.L_x_4094:
[----:B------:R-:W2:Y:S02]  /*8080*/  LDG.E R2, desc[UR36][R2.64] ;  /* 0x0000002402027981 */ /* 0x000ea4000c1e1900 */
[----:B--2---:R-:W-:-:S04]  /*8090*/  I2FP.F32.S32 R0, R2 ;  /* 0x0000000200007245 */ /* 0x004fc80000201400 */
[----:B------:R-:W-:Y:S01]  /*80a0*/  F2FP.BF16.F32.PACK_AB R0, RZ, R0 ;  /* 0x00000000ff00723e */ /* 0x000fe200000010ff */
[----:B------:R-:W-:Y:S06]  /*80b0*/  BRA `(.L_x_4092) ;  /* 0x0000000c00587947 */ /* 0x000fec0003800000 */
.L_x_4093:
[----:B------:R-:W2:Y:S02]  /*80c0*/  LDG.E.U16 R2, desc[UR36][R2.64] ;  /* 0x0000002402027981 */ /* 0x000ea4000c1e1500 */
[----:B--2---:R-:W0:Y:S02]  /*80d0*/  I2F.S16 R0, R2 ;  /* 0x0000000200007306 */ /* 0x004e240000101400 */
[----:B0-----:R-:W-:Y:S01]  /*80e0*/  F2FP.BF16.F32.PACK_AB R0, RZ, R0 ;  /* 0x00000000ff00723e */ /* 0x001fe200000010ff */
[----:B------:R-:W-:Y:S06]  /*80f0*/  BRA `(.L_x_4092) ;  /* 0x0000000c00487947 */ /* 0x000fec0003800000 */
.L_x_4088:
        /* <DEDUP_REMOVED lines=9> */
.L_x_4096:
[----:B------:R-:W2:Y:S02]  /*8190*/  LDG.E.U16 R0, desc[UR36][R2.64] ;  /* 0x0000002402007981 */ /* 0x000ea4000c1e1500 */
[----:B--2---:R-:W-:-:S05]  /*81a0*/  HADD2.F32 R0, -RZ, R0.H0_H0 ;  /* 0x20000000ff007230 */ /* 0x004fca0000004100 */
[----:B------:R-:W-:Y:S01]  /*81b0*/  F2FP.BF16.F32.PACK_AB R0, RZ, R0 ;  /* 0x00000000ff00723e */ /* 0x000fe200000010ff */
[----:B------:R-:W-:Y:S06]  /*81c0*/  BRA `(.L_x_4092) ;  /* 0x0000000c00147947 */ /* 0x000fec0003800000 */
.L_x_4095:
        /* <DEDUP_REMOVED lines=9> */
.L_x_4098:
[----:B------:R-:W2:Y:S02]  /*8260*/  LDG.E.U16 R2, desc[UR36][R2.64] ;  /* 0x0000002402027981 */ /* 0x000ea4000c1e1500 */
[----:B--2---:R-:W-:-:S05]  /*8270*/  HADD2.F32 R0, -RZ, R2.H0_H0 ;  /* 0x20000002ff007230 */ /* 0x004fca0000004100 */
[----:B------:R-:W-:Y:S01]  /*8280*/  F2FP.BF16.F32.PACK_AB R0, RZ, R0 ;  /* 0x00000000ff00723e */ /* 0x000fe200000010ff */
[----:B------:R-:W-:Y:S06]  /*8290*/  BRA `(.L_x_4092) ;  /* 0x0000000800e07947 */ /* 0x000fec0003800000 */
.L_x_4097:
        /* <DEDUP_REMOVED lines=8> */
.L_x_4087:
        /* <DEDUP_REMOVED lines=13> */
.L_x_4101:
        /* <DEDUP_REMOVED lines=8> */
.L_x_4100:
        /* <DEDUP_REMOVED lines=28> */
.L_x_4103:
        /* <DEDUP_REMOVED lines=15> */
.L_x_4102:
[----:B------:R0:W5:Y:S01]  /*8720*/  LDG.E.U16 R0, desc[UR36][R2.64] ;  /* 0x0000002402007981 */ /* 0x000162000c1e1500 */
[----:B------:R-:W-:Y:S05]  /*8730*/  BRA `(.L_x_4092) ;  /* 0x0000000400b87947 */ /* 0x000fea0003800000 */
.L_x_4099:
        /* <DEDUP_REMOVED lines=12> */
.L_x_4106:
        /* <DEDUP_REMOVED lines=21> */
.L_x_4110:
[----:B------:R-:W-:Y:S05]  /*8950*/  BSYNC B1 ;  /* 0x0000000000017941 */ /* 0x000fea0003800000 */
.L_x_4109:
[----:B------:R-:W-:Y:S01]  /*8960*/  LEA R3, R0, 0x3b800000, 0x17 ;  /* 0x3b80000000037811 */ /* 0x000fe200078eb8ff */
[----:B------:R-:W-:-:S05]  /*8970*/  IMAD.SHL.U32 R0, R2, 0x100000, RZ ;  /* 0x0010000002007824 */ /* 0x000fca00078e00ff */
[----:B------:R-:W-:-:S07]  /*8980*/  LOP3.LUT R0, R3, R0, R4, 0xfe, !PT ;  /* 0x0000000003007212 */ /* 0x000fce00078efe04 */
.L_x_4108:
[----:B------:R-:W-:Y:S05]  /*8990*/  BSYNC B0 ;  /* 0x0000000000007941 */ /* 0x000fea0003800000 */
.L_x_4107:
[----:B------:R-:W-:Y:S01]  /*89a0*/  F2FP.BF16.F32.PACK_AB R0, RZ, R0 ;  /* 0x00000000ff00723e */ /* 0x000fe200000010ff */
[----:B------:R-:W-:Y:S06]  /*89b0*/  BRA `(.L_x_4092) ;  /* 0x0000000400187947 */ /* 0x000fec0003800000 */
.L_x_4105:
        /* <DEDUP_REMOVED lines=21> */
.L_x_4114:
[----:B------:R-:W-:Y:S05]  /*8b10*/  BSYNC B1 ;  /* 0x0000000000017941 */ /* 0x000fea0003800000 */
.L_x_4113:
[----:B------:R-:W-:Y:S01]  /*8b20*/  LEA R3, R0, 0x37800000, 0x17 ;  /* 0x3780000000037811 */ /* 0x000fe200078eb8ff */
[----:B------:R-:W-:-:S05]  /*8b30*/  IMAD.SHL.U32 R0, R2, 0x200000, RZ ;  /* 0x0020000002007824 */ /* 0x000fca00078e00ff */
[----:B------:R-:W-:-:S07]  /*8b40*/  LOP3.LUT R0, R3, R0, R4, 0xfe, !PT ;  /* 0x0000000003007212 */ /* 0x000fce00078efe04 */
.L_x_4112:
[----:B------:R-:W-:Y:S05]  /*8b50*/  BSYNC B0 ;  /* 0x0000000000007941 */ /* 0x000fea0003800000 */
.L_x_4111:
[----:B------:R-:W-:Y:S01]  /*8b60*/  F2FP.BF16.F32.PACK_AB R0, RZ, R0 ;  /* 0x00000000ff00723e */ /* 0x000fe200000010ff */
[----:B------:R-:W-:Y:S06]  /*8b70*/  BRA `(.L_x_4092) ;  /* 0x0000000000a87947 */ /* 0x000fec0003800000 */
.L_x_4104:
        /* <DEDUP_REMOVED lines=14> */
.L_x_4118:
[----:B------:R-:W-:Y:S05]  /*8c60*/  BSYNC B0 ;  /* 0x0000000000007941 */ /* 0x000fea0003800000 */
.L_x_4117:
[----:B------:R-:W-:Y:S01]  /*8c70*/  F2FP.BF16.F32.PACK_AB R0, RZ, R0 ;  /* 0x00000000ff00723e */ /* 0x000fe200000010ff */
[----:B------:R-:W-:Y:S06]  /*8c80*/  BRA `(.L_x_4092) ;  /* 0x0000000000647947 */ /* 0x000fec0003800000 */
.L_x_4091:
        /* <DEDUP_REMOVED lines=16> */
.L_x_4119:
[----:B------:R-:W-:Y:S01]  /*8d90*/  PRMT R0, RZ, 0x7610, R0 ;  /* 0x00007610ff007816 */ /* 0x000fe20000000000 */
[----:B------:R-:W-:Y:S06]  /*8da0*/  BRA `(.L_x_4092) ;  /* 0x00000000001c7947 */ /* 0x000fec0003800000 */
.L_x_4116:
[----:B------:R-:W2:Y:S02]  /*8db0*/  LDG.E.64 R2, desc[UR36][R2.64] ;  /* 0x0000002402027981 */ /* 0x000ea4000c1e1b00 */
[----:B--2---:R-:W0:Y:S02]  /*8dc0*/  I2F.U64 R0, R2 ;  /* 0x0000000200007312 */ /* 0x004e240000301000 */
[----:B0-----:R-:W-:Y:S01]  /*8dd0*/  F2FP.BF16.F32.PACK_AB R0, RZ, R0 ;  /* 0x00000000ff00723e */ /* 0x001fe200000010ff */
[----:B------:R-:W-:Y:S06]  /*8de0*/  BRA `(.L_x_4092) ;  /* 0x00000000000c7947 */ /* 0x000fec0003800000 */
.L_x_4115:
[----:B------:R-:W2:Y:S02]  /*8df0*/  LDG.E R2, desc[UR36][R2.64] ;  /* 0x0000002402027981 */ /* 0x000ea4000c1e1900 */
[----:B--2---:R-:W-:-:S04]  /*8e00*/  I2FP.F32.U32 R0, R2 ;  /* 0x0000000200007245 */ /* 0x004fc80000201000 */
[----:B------:R-:W-:-:S07]  /*8e10*/  F2FP.BF16.F32.PACK_AB R0, RZ, R0 ;  /* 0x00000000ff00723e */ /* 0x000fce00000010ff */
.L_x_4092:
        /* <DEDUP_REMOVED lines=40> */
.L_x_4123:
[----:B------:R-:W-:Y:S05]  /*90a0*/  BSYNC B1 ;  /* 0x0000000000017941 */ /* 0x000fea0003800000 */
.L_x_4122:
[----:B------:R-:W-:-:S07]  /*90b0*/  FMUL.FTZ R5, R7, R0 ;  /* 0x0000000007057220 */ /* 0x000fce0000410000 */
.L_x_4121:
[----:B------:R-:W-:Y:S05]  /*90c0*/  BSYNC B0 ;  /* 0x0000000000007941 */ /* 0x000fea0003800000 */
.L_x_4120:
        /* <DEDUP_REMOVED lines=17> */
.L_x_4127:
[----:B------:R-:W-:-:S06]  /*91e0*/  IMAD.U32 R3, R5, 0x10000, RZ ;  /* 0x0001000005037824 */ /* 0x000fcc00078e00ff */
[----:B------:R-:W0:Y:S02]  /*91f0*/  F2I.S64.TRUNC R2, R3 ;  /* 0x0000000300027311 */ /* 0x000e24000020d900 */
[----:B0-----:R0:W-:Y:S01]  /*9200*/  STG.E.U8 desc[UR36][R16.64], R2 ;  /* 0x0000000210007986 */ /* 0x0011e2000c101124 */
[----:B------:R-:W-:Y:S05]  /*9210*/  BRA `(.L_x_4129) ;  /* 0x0000000c00847947 */ /* 0x000fea0003800000 */
.L_x_4126:
        /* <DEDUP_REMOVED lines=10> */
.L_x_4131:
[----:B------:R-:W-:-:S06]  /*92c0*/  IMAD.U32 R5, R5, 0x10000, RZ ;  /* 0x0001000005057824 */ /* 0x000fcc00078e00ff */
[----:B------:R-:W0:Y:S02]  /*92d0*/  F2I.FTZ.TRUNC.NTZ R5, R5 ;  /* 0x0000000500057305 */ /* 0x000e24000021f100 */
[----:B0-----:R0:W-:Y:S01]  /*92e0*/  STG.E desc[UR36][R16.64], R5 ;  /* 0x0000000510007986 */ /* 0x0011e2000c101924 */
[----:B------:R-:W-:Y:S05]  /*92f0*/  BRA `(.L_x_4129) ;  /* 0x0000000c004c7947 */ /* 0x000fea0003800000 */
.L_x_4130:
[----:B------:R-:W-:-:S06]  /*9300*/  IMAD.U32 R5, R5, 0x10000, RZ ;  /* 0x0001000005057824 */ /* 0x000fcc00078e00ff */
[----:B------:R-:W0:Y:S02]  /*9310*/  F2I.FTZ.TRUNC.NTZ R5, R5 ;  /* 0x0000000500057305 */ /* 0x000e24000021f100 */
[----:B0-----:R0:W-:Y:S01]  /*9320*/  STG.E.U16 desc[UR36][R16.64], R5 ;  /* 0x0000000510007986 */ /* 0x0011e2000c101524 */
[----:B------:R-:W-:Y:S05]  /*9330*/  BRA `(.L_x_4129) ;  /* 0x0000000c003c7947 */ /* 0x000fea0003800000 */
.L_x_4125:
        /* <DEDUP_REMOVED lines=9> */
.L_x_4133:
[----:B------:R-:W-:-:S05]  /*93d0*/  IMAD.U32 R0, R5, 0x10000, RZ ;  /* 0x0001000005007824 */ /* 0x000fca00078e00ff */
[----:B------:R-:W-:-:S05]  /*93e0*/  F2FP.F16.F32.PACK_AB R0, RZ, R0 ;  /* 0x00000000ff00723e */ /* 0x000fca00000000ff */
[----:B------:R0:W-:Y:S01]  /*93f0*/  STG.E.U16 desc[UR36][R16.64], R0 ;  /* 0x0000000010007986 */ /* 0x0001e2000c101524 */
[----:B------:R-:W-:Y:S05]  /*9400*/  BRA `(.L_x_4129) ;  /* 0x0000000c00087947 */ /* 0x000fea0003800000 */
.L_x_4132:
        /* <DEDUP_REMOVED lines=10> */
.L_x_4135:
[----:B------:R-:W-:-:S05]  /*94b0*/  IMAD.U32 R5, R5, 0x10000, RZ ;  /* 0x0001000005057824 */ /* 0x000fca00078e00ff */
[----:B------:R-:W-:-:S04]  /*94c0*/  F2FP.F16.F32.PACK_AB R3, RZ, R5 ;  /* 0x00000005ff03723e */ /* 0x000fc800000000ff */
[----:B------:R-:W-:-:S05]  /*94d0*/  PRMT R3, R3, 0x5410, RZ ;  /* 0x0000541003037816 */ /* 0x000fca00000000ff */
[----:B------:R0:W-:Y:S01]  /*94e0*/  STG.E desc[UR36][R16.64], R3 ;  /* 0x0000000310007986 */ /* 0x0001e2000c101924 */
[----:B------:R-:W-:Y:S05]  /*94f0*/  BRA `(.L_x_4129) ;  /* 0x0000000800cc7947 */ /* 0x000fea0003800000 */
.L_x_4134:
[----:B------:R-:W-:-:S04]  /*9500*/  IMAD.U32 R2, R5, 0x10000, RZ ;  /* 0x0001000005027824 */ /* 0x000fc800078e00ff */
[----:B------:R-:W-:-:S06]  /*9510*/  FMUL.FTZ R2, R2, 1 ;  /* 0x3f80000002027820 */ /* 0x000fcc0000410000 */
[----:B------:R-:W0:Y:S02]  /*9520*/  F2F.F64.F32 R2, R2 ;  /* 0x0000000200027310 */ /* 0x000e240000201800 */
[----:B0-----:R0:W-:Y:S01]  /*9530*/  STG.E.64 desc[UR36][R16.64], R2 ;  /* 0x0000000210007986 */ /* 0x0011e2000c101b24 */
[----:B------:R-:W-:Y:S05]  /*9540*/  BRA `(.L_x_4129) ;  /* 0x0000000800b87947 */ /* 0x000fea0003800000 */
.L_x_4124:
        /* <DEDUP_REMOVED lines=13> */
.L_x_4138:
[----:B------:R-:W-:Y:S01]  /*9620*/  IMAD.U32 R5, R5, 0x10000, RZ ;  /* 0x0001000005057824 */ /* 0x000fe200078e00ff */
[----:B------:R-:W-:-:S03]  /*9630*/  CS2R R6, SRZ ;  /* 0x0000000000067805 */ /* 0x000fc6000001ff00 */
[----:B------:R-:W-:-:S06]  /*9640*/  FMUL.FTZ R5, R5, 1 ;  /* 0x3f80000005057820 */ /* 0x000fcc0000410000 */
[----:B------:R-:W0:Y:S02]  /*9650*/  F2F.F64.F32 R4, R5 ;  /* 0x0000000500047310 */ /* 0x000e240000201800 */
[----:B0-----:R0:W-:Y:S01]  /*9660*/  STG.E.128 desc[UR36][R16.64], R4 ;  /* 0x0000000410007986 */ /* 0x0011e2000c101d24 */
[----:B------:R-:W-:Y:S05]  /*9670*/  BRA `(.L_x_4129) ;  /* 0x00000008006c7947 */ /* 0x000fea0003800000 */
.L_x_4137:
        /* <DEDUP_REMOVED lines=21> */
.L_x_4142:
[----:B------:R-:W-:Y:S05]  /*97d0*/  BSYNC B0 ;  /* 0x0000000000007941 */ /* 0x000fea0003800000 */
.L_x_4141:
[----:B------:R-:W-:-:S05]  /*97e0*/  LOP3.LUT R3, R0, R3, RZ, 0xfc, !PT ;  /* 0x0000000300037212 */ /* 0x000fca00078efcff */
[----:B------:R0:W-:Y:S01]  /*97f0*/  STG.E.U8 desc[UR36][R16.64], R3 ;  /* 0x0000000310007986 */ /* 0x0001e2000c101124 */
[----:B------:R-:W-:Y:S05]  /*9800*/  BRA `(.L_x_4129) ;  /* 0x0000000800087947 */ /* 0x000fea0003800000 */
.L_x_4140:
        /* <DEDUP_REMOVED lines=13> */
.L_x_4144:
[----:B------:R-:W-:Y:S01]  /*98e0*/  IMAD.MOV.U32 R0, RZ, RZ, 0x7f ;  /* 0x0000007fff007424 */ /* 0x000fe200078e00ff */
[----:B------:R-:W-:-:S04]  /*98f0*/  ISETP.GT.U32.AND P0, PT, R2, 0x7f800000, PT ;  /* 0x7f8000000200780c */ /* 0x000fc80003f04070 */
[----:B------:R-:W-:-:S09]  /*9900*/  SEL R0, R0, 0x7c, P0 ;  /* 0x0000007c00007807 */ /* 0x000fd20000000000 */
.L_x_4145:
[----:B------:R-:W-:Y:S05]  /*9910*/  BSYNC B0 ;  /* 0x0000000000007941 */ /* 0x000fea0003800000 */
.L_x_4143:
[----:B------:R-:W-:-:S04]  /*9920*/  LOP3.LUT R2, R5, 0x80000000, RZ, 0xc0, !PT ;  /* 0x8000000005027812 */ /* 0x000fc800078ec0ff */
[----:B------:R-:W-:-:S04]  /*9930*/  SHF.R.U32.HI R3, RZ, 0x18, R2 ;  /* 0x00000018ff037819 */ /* 0x000fc80000011602 */
[----:B------:R-:W-:-:S05]  /*9940*/  LOP3.LUT R3, R0, R3, RZ, 0xfc, !PT ;  /* 0x0000000300037212 */ /* 0x000fca00078efcff */
[----:B------:R0:W-:Y:S01]  /*9950*/  STG.E.U8 desc[UR36][R16.64], R3 ;  /* 0x0000000310007986 */ /* 0x0001e2000c101124 */
[----:B------:R-:W-:Y:S05]  /*9960*/  BRA `(.L_x_4129) ;  /* 0x0000000400b07947 */ /* 0x000fea0003800000 */
.L_x_4139:
[----:B------:R0:W-:Y:S01]  /*9970*/  STG.E.U16 desc[UR36][R16.64], R5 ;  /* 0x0000000510007986 */ /* 0x0001e2000c101524 */
[----:B------:R-:W-:Y:S05]  /*9980*/  BRA `(.L_x_4129) ;  /* 0x0000000400a87947 */ /* 0x000fea0003800000 */
.L_x_4136:
        /* <DEDUP_REMOVED lines=12> */
.L_x_4148:
        /* <DEDUP_REMOVED lines=17> */
.L_x_4151:
[----:B------:R-:W-:-:S04]  /*9b60*/  LOP3.LUT R2, R5, 0x80000000, RZ, 0xc0, !PT ;  /* 0x8000000005027812 */ /* 0x000fc800078ec0ff */
[----:B------:R-:W-:-:S04]  /*9b70*/  SHF.R.U32.HI R3, RZ, 0x18, R2 ;  /* 0x00000018ff037819 */ /* 0x000fc80000011602 */
[----:B------:R-:W-:-:S04]  /*9b80*/  LOP3.LUT R0, R0, R3, RZ, 0xfc, !PT ;  /* 0x0000000300007212 */ /* 0x000fc800078efcff */
[----:B------:R-:W-:-:S07]  /*9b90*/  PRMT R8, R0, 0x7610, R8 ;  /* 0x0000761000087816 */ /* 0x000fce0000000008 */
.L_x_4150:
[----:B------:R-:W-:Y:S05]  /*9ba0*/  BSYNC B0 ;  /* 0x0000000000007941 */ /* 0x000fea0003800000 */
.L_x_4149:
[----:B------:R0:W-:Y:S01]  /*9bb0*/  STG.E.U8 desc[UR36][R16.64], R8 ;  /* 0x0000000810007986 */ /* 0x0001e2000c101124 */
[----:B------:R-:W-:Y:S05]  /*9bc0*/  BRA `(.L_x_4129) ;  /* 0x0000000400187947 */ /* 0x000fea0003800000 */
.L_x_4147:
        /* <DEDUP_REMOVED lines=17> */
.L_x_4154:
[----:B------:R-:W-:-:S04]  /*9ce0*/  LOP3.LUT R2, R5, 0x80000000, RZ, 0xc0, !PT ;  /* 0x8000000005027812 */ /* 0x000fc800078ec0ff */
[----:B------:R-:W-:-:S04]  /*9cf0*/  SHF.R.U32.HI R3, RZ, 0x18, R2 ;  /* 0x00000018ff037819 */ /* 0x000fc80000011602 */
[----:B------:R-:W-:-:S04]  /*9d00*/  LOP3.LUT R0, R0, R3, RZ, 0xfc, !PT ;  /* 0x0000000300007212 */ /* 0x000fc800078efcff */
[----:B------:R-:W-:-:S07]  /*9d10*/  PRMT R8, R0, 0x7610, R8 ;  /* 0x0000761000087816 */ /* 0x000fce0000000008 */
.L_x_4153:
[----:B------:R-:W-:Y:S05]  /*9d20*/  BSYNC B0 ;  /* 0x0000000000007941 */ /* 0x000fea0003800000 */
.L_x_4152:
[----:B------:R2:W-:Y:S01]  /*9d30*/  STG.E.U8 desc[UR36][R16.64], R8 ;  /* 0x0000000810007986 */ /* 0x0005e2000c101124 */
[----:B------:R-:W-:Y:S05]  /*9d40*/  BRA `(.L_x_4129) ;  /* 0x0000000000b87947 */ /* 0x000fea0003800000 */
.L_x_4146:
        /* <DEDUP_REMOVED lines=22> */
.L_x_4128:
        /* <DEDUP_REMOVED lines=16> */
.L_x_4157:
[----:B------:R-:W-:Y:S05]  /*9fb0*/  BRA `(.L_x_4129) ;  /* 0x00000000001c7947 */ /* 0x000fea0003800000 */
.L_x_4156:
[----:B------:R-:W-:-:S06]  /*9fc0*/  IMAD.U32 R2, R5, 0x10000, RZ ;  /* 0x0001000005027824 */ /* 0x000fcc00078e00ff */
[----:B------:R-:W0:Y:S02]  /*9fd0*/  F2I.U64.TRUNC R2, R2 ;  /* 0x0000000200027311 */ /* 0x000e24000020d800 */
[----:B0-----:R4:W-:Y:S01]  /*9fe0*/  STG.E.64 desc[UR36][R16.64], R2 ;  /* 0x0000000210007986 */ /* 0x0019e2000c101b24 */
[----:B------:R-:W-:Y:S05]  /*9ff0*/  BRA `(.L_x_4129) ;  /* 0x00000000000c7947 */ /* 0x000fea0003800000 */
.L_x_4155:
[----:B------:R-:W-:-:S06]  /*a000*/  IMAD.U32 R5, R5, 0x10000, RZ ;  /* 0x0001000005057824 */ /* 0x000fcc00078e00ff */
[----:B------:R-:W0:Y:S02]  /*a010*/  F2I.FTZ.U32.TRUNC.NTZ R5, R5 ;  /* 0x0000000500057305 */ /* 0x000e24000021f000 */
[----:B0-----:R3:W-:Y:S02]  /*a020*/  STG.E desc[UR36][R16.64], R5 ;  /* 0x0000000510007986 */ /* 0x0017e4000c101924 */
.L_x_4129:
[----:B------:R-:W-:-:S07]  /*a030*/  VIADD R19, R19, 0x80 ;  /* 0x0000008013137836 */ /* 0x000fce0000000000 */
.L_x_4085:
[----:B------:R-:W-:Y:S05]  /*a040*/  BSYNC B6 ;  /* 0x0000000000067941 */ /* 0x000fea0003800000 */
.L_x_4084:
[----:B------:R-:W-:Y:S02]  /*a050*/  ULDC UR4, c[0x0][0x210] ;  /* 0x0000840000047ab9 */ /* 0x000fe40000000800 */
[----:B------:R-:W-:-:S13]  /*a060*/  ISETP.GE.AND P0, PT, R19, UR4, PT ;  /* 0x0000000413007c0c */ /* 0x000fda000bf06270 */
[----:B------:R-:W-:Y:S05]  /*a070*/  @P0 EXIT ;  /* 0x000000000000094d */ /* 0x000fea0003800000 */
        /* <DEDUP_REMOVED lines=303> */
.L_x_4158:
        /* <DEDUP_REMOVED lines=22> */
.L_x_4162:
[----:B------:R-:W2:Y:S02]  /*b4d0*/  LDG.E.U8 R2, desc[UR36][R2.64] ;  /* 0x0000002402027981 */ /* 0x000ea4000c1e1100 */
[----:B--2---:R-:W-:-:S04]  /*b4e0*/  I2FP.F32.U32 R0, R2 ;  /* 0x0000000200007245 */ /* 0x004fc80000201000 */
[----:B------:R-:W-:Y:S01]  /*b4f0*/  F2FP.BF16.F32.PACK_AB R0, RZ, R0 ;  /* 0x00000000ff00723e */ /* 0x000fe200000010ff */
[----:B------:R-:W-:Y:S06]  /*b500*/  BRA `(.L_x_4164) ;  /* 0x0000000c00907947 */ /* 0x000fec0003800000 */
.L_x_4161:
        /* <DEDUP_REMOVED lines=10> */
.L_x_4166:
[----:B------:R-:W2:Y:S02]  /*b5b0*/  LDG.E R2, desc[UR36][R2.64] ;  /* 0x0000002402027981 */ /* 0x000ea4000c1e1900 */
[----:B--2---:R-:W-:-:S04]  /*b5c0*/  I2FP.F32.S32 R0, R2 ;  /* 0x0000000200007245 */ /* 0x004fc80000201400 */
[----:B------:R-:W-:Y:S01]  /*b5d0*/  F2FP.BF16.F32.PACK_AB R0, RZ, R0 ;  /* 0x00000000ff00723e */ /* 0x000fe200000010ff */
[----:B------:R-:W-:Y:S06]  /*b5e0*/  BRA `(.L_x_4164) ;  /* 0x0000000c00587947 */ /* 0x000fec0003800000 */
.L_x_4165:
[----:B------:R-:W2:Y:S02]  /*b5f0*/  LDG.E.U16 R2, desc[UR36][R2.64] ;  /* 0x0000002402027981 */ /* 0x000ea4000c1e1500 */
[----:B--2---:R-:W0:Y:S02]  /*b600*/  I2F.S16 R0, R2 ;  /* 0x0000000200007306 */ /* 0x004e240000101400 */
[----:B0-----:R-:W-:Y:S01]  /*b610*/  F2FP.BF16.F32.PACK_AB R0, RZ, R0 ;  /* 0x00000000ff00723e */ /* 0x001fe200000010ff */
[----:B------:R-:W-:Y:S06]  /*b620*/  BRA `(.L_x_4164) ;  /* 0x0000000c00487947 */ /* 0x000fec0003800000 */
.L_x_4160:
        /* <DEDUP_REMOVED lines=9> */
.L_x_4168:
[----:B------:R-:W2:Y:S02]  /*b6c0*/  LDG.E.U16 R0, desc[UR36][R2.64] ;  /* 0x0000002402007981 */ /* 0x000ea4000c1e1500 */
[----:B--2---:R-:W-:-:S05]  /*b6d0*/  HADD2.F32 R0, -RZ, R0.H0_H0 ;  /* 0x20000000ff007230 */ /* 0x004fca0000004100 */
[----:B------:R-:W-:Y:S01]  /*b6e0*/  F2FP.BF16.F32.PACK_AB R0, RZ, R0 ;  /* 0x00000000ff00723e */ /* 0x000fe200000010ff */
[----:B------:R-:W-:Y:S06]  /*b6f0*/  BRA `(.L_x_4164) ;  /* 0x0000000c00147947 */ /* 0x000fec0003800000 */
.L_x_4167:
        /* <DEDUP_REMOVED lines=9> */
.L_x_4170:
[----:B------:R-:W2:Y:S02]  /*b790*/  LDG.E.U16 R2, desc[UR36][R2.64] ;  /* 0x0000002402027981 */ /* 0x000ea4000c1e1500 */
[----:B--2---:R-:W-:-:S05]  /*b7a0*/  HADD2.F32 R0, -RZ, R2.H0_H0 ;  /* 0x20000002ff007230 */ /* 0x004fca0000004100 */
[----:B------:R-:W-:Y:S01]  /*b7b0*/  F2FP.BF16.F32.PACK_AB R0, RZ, R0 ;  /* 0x00000000ff00723e */ /* 0x000fe200000010ff */
[----:B------:R-:W-:Y:S06]  /*b7c0*/  BRA `(.L_x_4164) ;  /* 0x0000000800e07947 */ /* 0x000fec0003800000 */
.L_x_4169:
        /* <DEDUP_REMOVED lines=8> */
.L_x_4159:
        /* <DEDUP_REMOVED lines=13> */
.L_x_4173:
        /* <DEDUP_REMOVED lines=8> */
.L_x_4172:
        /* <DEDUP_REMOVED lines=28> */
.L_x_4175:
        /* <DEDUP_REMOVED lines=15> */
.L_x_4174:
[----:B------:R0:W5:Y:S01]  /*bc50*/  LDG.E.U16 R0, desc[UR36][R2.64] ;  /* 0x0000002402007981 */ /* 0x000162000c1e1500 */
[----:B------:R-:W-:Y:S05]  /*bc60*/  BRA `(.L_x_4164) ;  /* 0x0000000400b87947 */ /* 0x000fea0003800000 */
.L_x_4171:
        /* <DEDUP_REMOVED lines=12> */
.L_x_4178:
        /* <DEDUP_REMOVED lines=21> */
.L_x_4182:
[----:B------:R-:W-:Y:S05]  /*be80*/  BSYNC B1 ;  /* 0x0000000000017941 */ /* 0x000fea0003800000 */
.L_x_4181:
[----:B------:R-:W-:Y:S01]  /*be90*/  LEA R3, R0, 0x3b800000, 0x17 ;  /* 0x3b80000000037811 */ /* 0x000fe200078eb8ff */
[----:B------:R-:W-:-:S05]  /*bea0*/  IMAD.SHL.U32 R0, R2, 0x100000, RZ ;  /* 0x0010000002007824 */ /* 0x000fca00078e00ff */
[----:B------:R-:W-:-:S07]  /*beb0*/  LOP3.LUT R0, R3, R0, R4, 0xfe, !PT ;  /* 0x0000000003007212 */ /* 0x000fce00078efe04 */
.L_x_4180:
[----:B------:R-:W-:Y:S05]  /*bec0*/  BSYNC B0 ;  /* 0x0000000000007941 */ /* 0x000fea0003800000 */
.L_x_4179:
[----:B------:R-:W-:Y:S01]  /*bed0*/  F2FP.BF16.F32.PACK_AB R0, RZ, R0 ;  /* 0x00000000ff00723e */ /* 0x000fe200000010ff */
[----:B------:R-:W-:Y:S06]  /*bee0*/  BRA `(.L_x_4164) ;  /* 0x0000000400187947 */ /* 0x000fec0003800000 */
.L_x_4177:
        /* <DEDUP_REMOVED lines=21> */
.L_x_4186:
[----:B------:R-:W-:Y:S05]  /*c040*/  BSYNC B1 ;  /* 0x0000000000017941 */ /* 0x000fea0003800000 */
.L_x_4185:
[----:B------:R-:W-:Y:S01]  /*c050*/  LEA R3, R0, 0x37800000, 0x17 ;  /* 0x3780000000037811 */ /* 0x000fe200078eb8ff */
[----:B------:R-:W-:-:S05]  /*c060*/  IMAD.SHL.U32 R0, R2, 0x200000, RZ ;  /* 0x0020000002007824 */ /* 0x000fca00078e00ff */
[----:B------:R-:W-:-:S07]  /*c070*/  LOP3.LUT R0, R3, R0, R4, 0xfe, !PT ;  /* 0x0000000003007212 */ /* 0x000fce00078efe04 */
.L_x_4184:
[----:B------:R-:W-:Y:S05]  /*c080*/  BSYNC B0 ;  /* 0x0000000000007941 */ /* 0x000fea0003800000 */
.L_x_4183:
[----:B------:R-:W-:Y:S01]  /*c090*/  F2FP.BF16.F32.PACK_AB R0, RZ, R0 ;  /* 0x00000000ff00723e */ /* 0x000fe200000010ff */
[----:B------:R-:W-:Y:S06]  /*c0a0*/  BRA `(.L_x_4164) ;  /* 0x0000000000a87947 */ /* 0x000fec0003800000 */
.L_x_4176:
        /* <DEDUP_REMOVED lines=14> */
.L_x_4190:
[----:B------:R-:W-:Y:S05]  /*c190*/  BSYNC B0 ;  /* 0x0000000000007941 */ /* 0x000fea0003800000 */
.L_x_4189:
[----:B------:R-:W-:Y:S01]  /*c1a0*/  F2FP.BF16.F32.PACK_AB R0, RZ, R0 ;  /* 0x00000000ff00723e */ /* 0x000fe200000010ff */
[----:B------:R-:W-:Y:S06]  /*c1b0*/  BRA `(.L_x_4164) ;  /* 0x0000000000647947 */ /* 0x000fec0003800000 */
.L_x_4163:
        /* <DEDUP_REMOVED lines=16> */
.L_x_4191:
[----:B------:R-:W-:Y:S01]  /*c2c0*/  PRMT R0, RZ, 0x7610, R0 ;  /* 0x00007610ff007816 */ /* 0x000fe20000000000 */
[----:B------:R-:W-:Y:S06]  /*c2d0*/  BRA `(.L_x_4164) ;  /* 0x00000000001c7947 */ /* 0x000fec0003800000 */
.L_x_4188:
[----:B------:R-:W2:Y:S02]  /*c2e0*/  LDG.E.64 R2, desc[UR36][R2.64] ;  /* 0x0000002402027981 */ /* 0x000ea4000c1e1b00 */
[----:B--2---:R-:W0:Y:S02]  /*c2f0*/  I2F.U64 R0, R2 ;  /* 0x0000000200007312 */ /* 0x004e240000301000 */
[----:B0-----:R-:W-:Y:S01]  /*c300*/  F2FP.BF16.F32.PACK_AB R0, RZ, R0 ;  /* 0x00000000ff00723e */ /* 0x001fe200000010ff */
[----:B------:R-:W-:Y:S06]  /*c310*/  BRA `(.L_x_4164) ;  /* 0x00000000000c7947 */ /* 0x000fec0003800000 */
.L_x_4187:
[----:B------:R-:W2:Y:S02]  /*c320*/  LDG.E R2, desc[UR36][R2.64] ;  /* 0x0000002402027981 */ /* 0x000ea4000c1e1900 */
[----:B--2---:R-:W-:-:S04]  /*c330*/  I2FP.F32.U32 R0, R2 ;  /* 0x0000000200007245 */ /* 0x004fc80000201000 */
[----:B------:R-:W-:-:S07]  /*c340*/  F2FP.BF16.F32.PACK_AB R0, RZ, R0 ;  /* 0x00000000ff00723e */ /* 0x000fce00000010ff */
.L_x_4164:
        /* <DEDUP_REMOVED lines=40> */
.L_x_4195:
[----:B------:R-:W-:Y:S05]  /*c5d0*/  BSYNC B1 ;  /* 0x0000000000017941 */ /* 0x000fea0003800000 */
.L_x_4194:
[----:B------:R-:W-:-:S07]  /*c5e0*/  FMUL.FTZ R5, R7, R0 ;  /* 0x0000000007057220 */ /* 0x000fce0000410000 */
.L_x_4193:
[----:B------:R-:W-:Y:S05]  /*c5f0*/  BSYNC B0 ;  /* 0x0000000000007941 */ /* 0x000fea0003800000 */
.L_x_4192:
        /* <DEDUP_REMOVED lines=15> */
[----:B0-----:R-:W-:Y:S01]  /*c6f0*/  STG.E.U8 desc[UR36][R16.64], R3 ;  /* 0x0000000310007986 */ /* 0x001fe2000c101124 */
[----:B------:R-:W-:Y:S05]  /*c700*/  EXIT ;  /* 0x000000000000794d */ /* 0x000fea0003800000 */
.L_x_4199:
[----:B------:R-:W-:-:S06]  /*c710*/  IMAD.U32 R3, R5, 0x10000, RZ ;  /* 0x0001000005037824 */ /* 0x000fcc00078e00ff */
[----:B------:R-:W0:Y:S02]  /*c720*/  F2I.S64.TRUNC R2, R3 ;  /* 0x0000000300027311 */ /* 0x000e24000020d900 */
[----:B0-----:R-:W-:Y:S01]  /*c730*/  STG.E.U8 desc[UR36][R16.64], R2 ;  /* 0x0000000210007986 */ /* 0x001fe2000c101124 */
[----:B------:R-:W-:Y:S05]  /*c740*/  EXIT ;  /* 0x000000000000794d */ /* 0x000fea0003800000 */
.L_x_4198:
        /* <DEDUP_REMOVED lines=8> */
[----:B0-----:R-:W-:Y:S01]  /*c7d0*/  STG.E.64 desc[UR36][R16.64], R2 ;  /* 0x0000000210007986 */ /* 0x001fe2000c101b24 */
[----:B------:R-:W-:Y:S05]  /*c7e0*/  EXIT ;  /* 0x000000000000794d */ /* 0x000fea0003800000 */
.L_x_4202:
[----:B------:R-:W-:-:S06]  /*c7f0*/  IMAD.U32 R5, R5, 0x10000, RZ ;  /* 0x0001000005057824 */ /* 0x000fcc00078e00ff */
[----:B------:R-:W0:Y:S02]  /*c800*/  F2I.FTZ.TRUNC.NTZ R5, R5 ;  /* 0x0000000500057305 */ /* 0x000e24000021f100 */
[----:B0-----:R-:W-:Y:S01]  /*c810*/  STG.E desc[UR36][R16.64], R5 ;  /* 0x0000000510007986 */ /* 0x001fe2000c101924 */
[----:B------:R-:W-:Y:S05]  /*c820*/  EXIT ;  /* 0x000000000000794d */ /* 0x000fea0003800000 */
.L_x_4201:
[----:B------:R-:W-:-:S06]  /*c830*/  IMAD.U32 R5, R5, 0x10000, RZ ;  /* 0x0001000005057824 */ /* 0x000fcc00078e00ff */
[----:B------:R-:W0:Y:S02]  /*c840*/  F2I.FTZ.TRUNC.NTZ R5, R5 ;  /* 0x0000000500057305 */ /* 0x000e24000021f100 */
[----:B0-----:R-:W-:Y:S01]  /*c850*/  STG.E.U16 desc[UR36][R16.64], R5 ;  /* 0x0000000510007986 */ /* 0x001fe2000c101524 */
[----:B------:R-:W-:Y:S05]  /*c860*/  EXIT ;  /* 0x000000000000794d */ /* 0x000fea0003800000 */
.L_x_4197:
[----:B------:R-:W-:-:S13]  /*c870*/  ISETP.GT.AND P0, PT, R0, 0x6, PT ;  /* 0x000000060000780c */ /* 0x000fda0003f04270 */
[----:B------:R-:W-:Y:S05]  /*c880*/  @P0 BRA `(.L_x_4203) ;  /* 0x00000000002c0947 */ /* 0x000fea0003800000 */
[----:B------:R-:W-:-:S13]  /*c890*/  ISETP.NE.AND P0, PT, R0, 0x5, PT ;  /* 0x000000050000780c */ /* 0x000fda0003f05270 */
[----:B------:R-:W-:Y:S05]  /*c8a0*/  @!P0 BRA `(.L_x_4204) ;  /* 0x0000000000148947 */ /* 0x000fea0003800000 */
[----:B------:R-:W-:-:S13]  /*c8b0*/  ISETP.NE.AND P0, PT, R0, 0x6, PT ;  /* 0x000000060000780c */ /* 0x000fda0003f05270 */
[----:B------:R-:W-:Y:S05]  /*c8c0*/  @P0 BRA `(.L_x_4200) ;  /* 0x0000000800c40947 */ /* 0x000fea0003800000 */
[----:B------:R-:W-:-:S05]  /*c8d0*/  IMAD.U32 R5, R5, 0x10000, RZ ;  /* 0x0001000005057824 */ /* 0x000fca00078e00ff */
[----:B------:R-:W-:Y:S01]  /*c8e0*/  STG.E desc[UR36][R16.64], R5 ;  /* 0x0000000510007986 */ /* 0x000fe2000c101924 */
[----:B------:R-:W-:Y:S05]  /*c8f0*/  EXIT ;  /* 0x000000000000794d */ /* 0x000fea0003800000 */
.L_x_4204:
[----:B------:R-:W-:-:S05]  /*c900*/  IMAD.U32 R0, R5, 0x10000, RZ ;  /* 0x0001000005007824 */ /* 0x000fca00078e00ff */
[----:B------:R-:W-:-:S05]  /*c910*/  F2FP.F16.F32.PACK_AB R0, RZ, R0 ;  /* 0x00000000ff00723e */ /* 0x000fca00000000ff */
[----:B------:R-:W-:Y:S01]  /*c920*/  STG.E.U16 desc[UR36][R16.64], R0 ;  /* 0x0000000010007986 */ /* 0x000fe2000c101524 */
[----:B------:R-:W-:Y:S05]  /*c930*/  EXIT ;  /* 0x000000000000794d */ /* 0x000fea0003800000 */
.L_x_4203:
        /* <DEDUP_REMOVED lines=8> */
[----:B------:R-:W-:Y:S01]  /*c9c0*/  STG.E.64 desc[UR36][R16.64], R2 ;  /* 0x0000000210007986 */ /* 0x000fe2000c101b24 */
[----:B------:R-:W-:Y:S05]  /*c9d0*/  EXIT ;  /* 0x000000000000794d */ /* 0x000fea0003800000 */
.L_x_4206:
[----:B------:R-:W-:-:S05]  /*c9e0*/  IMAD.U32 R5, R5, 0x10000, RZ ;  /* 0x0001000005057824 */ /* 0x000fca00078e00ff */
[----:B------:R-:W-:-:S04]  /*c9f0*/  F2FP.F16.F32.PACK_AB R3, RZ, R5 ;  /* 0x00000005ff03723e */ /* 0x000fc800000000ff */
[----:B------:R-:W-:-:S05]  /*ca00*/  PRMT R3, R3, 0x5410, RZ ;  /* 0x0000541003037816 */ /* 0x000fca00000000ff */
[----:B------:R-:W-:Y:S01]  /*ca10*/  STG.E desc[UR36][R16.64], R3 ;  /* 0x0000000310007986 */ /* 0x000fe2000c101924 */
[----:B------:R-:W-:Y:S05]  /*ca20*/  EXIT ;  /* 0x000000000000794d */ /* 0x000fea0003800000 */
.L_x_4205:
[----:B------:R-:W-:-:S04]  /*ca30*/  IMAD.U32 R2, R5, 0x10000, RZ ;  /* 0x0001000005027824 */ /* 0x000fc800078e00ff */
[----:B------:R-:W-:-:S06]  /*ca40*/  FMUL.FTZ R2, R2, 1 ;  /* 0x3f80000002027820 */ /* 0x000fcc0000410000 */
[----:B------:R-:W0:Y:S02]  /*ca50*/  F2F.F64.F32 R2, R2 ;  /* 0x0000000200027310 */ /* 0x000e240000201800 */
[----:B0-----:R-:W-:Y:S01]  /*ca60*/  STG.E.64 desc[UR36][R16.64], R2 ;  /* 0x0000000210007986 */ /* 0x001fe2000c101b24 */
[----:B------:R-:W-:Y:S05]  /*ca70*/  EXIT ;  /* 0x000000000000794d */ /* 0x000fea0003800000 */
.L_x_4196:
        /* <DEDUP_REMOVED lines=11> */
[----:B------:R-:W-:Y:S01]  /*cb30*/  STG.E.U8 desc[UR36][R16.64], R3 ;  /* 0x0000000310007986 */ /* 0x000fe2000c101124 */
[----:B------:R-:W-:Y:S05]  /*cb40*/  EXIT ;  /* 0x000000000000794d */ /* 0x000fea0003800000 */
.L_x_4209:
[----:B------:R-:W-:Y:S01]  /*cb50*/  IMAD.U32 R5, R5, 0x10000, RZ ;  /* 0x0001000005057824 */ /* 0x000fe200078e00ff */
[----:B------:R-:W-:-:S03]  /*cb60*/  CS2R R6, SRZ ;  /* 0x0000000000067805 */ /* 0x000fc6000001ff00 */
[----:B------:R-:W-:-:S06]  /*cb70*/  FMUL.FTZ R5, R5, 1 ;  /* 0x3f80000005057820 */ /* 0x000fcc0000410000 */
[----:B------:R-:W0:Y:S02]  /*cb80*/  F2F.F64.F32 R4, R5 ;  /* 0x0000000500047310 */ /* 0x000e240000201800 */
[----:B0-----:R-:W-:Y:S01]  /*cb90*/  STG.E.128 desc[UR36][R16.64], R4 ;  /* 0x0000000410007986 */ /* 0x001fe2000c101d24 */
[----:B------:R-:W-:Y:S05]  /*cba0*/  EXIT ;  /* 0x000000000000794d */ /* 0x000fea0003800000 */
.L_x_4208:
        /* <DEDUP_REMOVED lines=21> */
.L_x_4213:
[----:B------:R-:W-:Y:S05]  /*cd00*/  BSYNC B0 ;  /* 0x0000000000007941 */ /* 0x000fea0003800000 */
.L_x_4212:
[----:B------:R-:W-:-:S05]  /*cd10*/  LOP3.LUT R3, R0, R3, RZ, 0xfc, !PT ;  /* 0x0000000300037212 */ /* 0x000fca00078efcff */
[----:B------:R-:W-:Y:S01]  /*cd20*/  STG.E.U8 desc[UR36][R16.64], R3 ;  /* 0x0000000310007986 */ /* 0x000fe2000c101124 */
[----:B------:R-:W-:Y:S05]  /*cd30*/  EXIT ;  /* 0x000000000000794d */ /* 0x000fea0003800000 */
.L_x_4211:
        /* <DEDUP_REMOVED lines=13> */
.L_x_4215:
[----:B------:R-:W-:Y:S01]  /*ce10*/  IMAD.MOV.U32 R0, RZ, RZ, 0x7f ;  /* 0x0000007fff007424 */ /* 0x000fe200078e00ff */
[----:B------:R-:W-:-:S04]  /*ce20*/  ISETP.GT.U32.AND P0, PT, R2, 0x7f800000, PT ;  /* 0x7f8000000200780c */ /* 0x000fc80003f04070 */
[----:B------:R-:W-:-:S09]  /*ce30*/  SEL R0, R0, 0x7c, P0 ;  /* 0x0000007c00007807 */ /* 0x000fd20000000000 */
.L_x_4216:
[----:B------:R-:W-:Y:S05]  /*ce40*/  BSYNC B0 ;  /* 0x0000000000007941 */ /* 0x000fea0003800000 */
.L_x_4214:
[----:B------:R-:W-:-:S04]  /*ce50*/  LOP3.LUT R2, R5, 0x80000000, RZ, 0xc0, !PT ;  /* 0x8000000005027812 */ /* 0x000fc800078ec0ff */
[----:B------:R-:W-:-:S04]  /*ce60*/  SHF.R.U32.HI R3, RZ, 0x18, R2 ;  /* 0x00000018ff037819 */ /* 0x000fc80000011602 */
[----:B------:R-:W-:-:S05]  /*ce70*/  LOP3.LUT R3, R0, R3, RZ, 0xfc, !PT ;  /* 0x0000000300037212 */ /* 0x000fca00078efcff */
[----:B------:R-:W-:Y:S01]  /*ce80*/  STG.E.U8 desc[UR36][R16.64], R3 ;  /* 0x0000000310007986 */ /* 0x000fe2000c101124 */
[----:B------:R-:W-:Y:S05]  /*ce90*/  EXIT ;  /* 0x000000000000794d */ /* 0x000fea0003800000 */
.L_x_4210:
[----:B------:R-:W-:Y:S01]  /*cea0*/  STG.E.U16 desc[UR36][R16.64], R5 ;  /* 0x0000000510007986 */ /* 0x000fe2000c101524 */
[----:B------:R-:W-:Y:S05]  /*ceb0*/  EXIT ;  /* 0x000000000000794d */ /* 0x000fea0003800000 */
.L_x_4207:
        /* <DEDUP_REMOVED lines=10> */
[----:B0-----:R-:W-:Y:S01]  /*cf60*/  STG.E.U16 desc[UR36][R16.64], R3 ;  /* 0x0000000310007986 */ /* 0x001fe2000c101524 */
[----:B------:R-:W-:Y:S05]  /*cf70*/  EXIT ;  /* 0x000000000000794d */ /* 0x000fea0003800000 */
.L_x_4219:
        /* <DEDUP_REMOVED lines=17> */
.L_x_4222:
[----:B------:R-:W-:-:S04]  /*d090*/  LOP3.LUT R2, R5, 0x80000000, RZ, 0xc0, !PT ;  /* 0x8000000005027812 */ /* 0x000fc800078ec0ff */
[----:B------:R-:W-:-:S04]  /*d0a0*/  SHF.R.U32.HI R3, RZ, 0x18, R2 ;  /* 0x00000018ff037819 */ /* 0x000fc80000011602 */
[----:B------:R-:W-:-:S04]  /*d0b0*/  LOP3.LUT R0, R0, R3, RZ, 0xfc, !PT ;  /* 0x0000000300007212 */ /* 0x000fc800078efcff */
[----:B------:R-:W-:-:S07]  /*d0c0*/  PRMT R8, R0, 0x7610, R8 ;  /* 0x0000761000087816 */ /* 0x000fce0000000008 */
.L_x_4221:
[----:B------:R-:W-:Y:S05]  /*d0d0*/  BSYNC B0 ;  /* 0x0000000000007941 */ /* 0x000fea0003800000 */
.L_x_4220:
[----:B------:R-:W-:Y:S01]  /*d0e0*/  STG.E.U8 desc[UR36][R16.64], R8 ;  /* 0x0000000810007986 */ /* 0x000fe2000c101124 */
[----:B------:R-:W-:Y:S05]  /*d0f0*/  EXIT ;  /* 0x000000000000794d */ /* 0x000fea0003800000 */
.L_x_4218:
        /* <DEDUP_REMOVED lines=17> */
.L_x_4225:
[----:B------:R-:W-:-:S04]  /*d210*/  LOP3.LUT R2, R5, 0x80000000, RZ, 0xc0, !PT ;  /* 0x8000000005027812 */ /* 0x000fc800078ec0ff */
[----:B------:R-:W-:-:S04]  /*d220*/  SHF.R.U32.HI R3, RZ, 0x18, R2 ;  /* 0x00000018ff037819 */ /* 0x000fc80000011602 */
[----:B------:R-:W-:-:S04]  /*d230*/  LOP3.LUT R0, R0, R3, RZ, 0xfc, !PT ;  /* 0x0000000300007212 */ /* 0x000fc800078efcff */
[----:B------:R-:W-:-:S07]  /*d240*/  PRMT R8, R0, 0x7610, R8 ;  /* 0x0000761000087816 */ /* 0x000fce0000000008 */
.L_x_4224:
[----:B------:R-:W-:Y:S05]  /*d250*/  BSYNC B0 ;  /* 0x0000000000007941 */ /* 0x000fea0003800000 */
.L_x_4223:
[----:B------:R-:W-:Y:S01]  /*d260*/  STG.E.U8 desc[UR36][R16.64], R8 ;  /* 0x0000000810007986 */ /* 0x000fe2000c101124 */
[----:B------:R-:W-:Y:S05]  /*d270*/  EXIT ;  /* 0x000000000000794d */ /* 0x000fea0003800000 */
.L_x_4217:
        /* <DEDUP_REMOVED lines=22> */
.L_x_4200:
        /* <DEDUP_REMOVED lines=16> */
.L_x_4228:
[----:B------:R-:W-:Y:S05]  /*d4e0*/  EXIT ;  /* 0x000000000000794d */ /* 0x000fea0003800000 */
.L_x_4227:
[----:B------:R-:W-:-:S06]  /*d4f0*/  IMAD.U32 R2, R5, 0x10000, RZ ;  /* 0x0001000005027824 */ /* 0x000fcc00078e00ff */
[----:B------:R-:W0:Y:S02]  /*d500*/  F2I.U64.TRUNC R2, R2 ;  /* 0x0000000200027311 */ /* 0x000e24000020d800 */
[----:B0-----:R-:W-:Y:S01]  /*d510*/  STG.E.64 desc[UR36][R16.64], R2 ;  /* 0x0000000210007986 */ /* 0x001fe2000c101b24 */
[----:B------:R-:W-:Y:S05]  /*d520*/  EXIT ;  /* 0x000000000000794d */ /* 0x000fea0003800000 */
.L_x_4226:
[----:B------:R-:W-:-:S06]  /*d530*/  IMAD.U32 R5, R5, 0x10000, RZ ;  /* 0x0001000005057824 */ /* 0x000fcc00078e00ff */
[----:B------:R-:W0:Y:S02]  /*d540*/  F2I.FTZ.U32.TRUNC.NTZ R5, R5 ;  /* 0x0000000500057305 */ /* 0x000e24000021f000 */
[----:B0-----:R-:W-:Y:S01]  /*d550*/  STG.E desc[UR36][R16.64], R5 ;  /* 0x0000000510007986 */ /* 0x001fe2000c101924 */
[----:B------:R-:W-:Y:S05]  /*d560*/  EXIT ;  /* 0x000000000000794d */ /* 0x000fea0003800000 */
.L_x_4229:
        /* <DEDUP_REMOVED lines=9> */
.L_x_7932:


//--------------------- .text._ZN2at6native27unrolled_elementwise_kernelIZZZNS0_65_GLOBAL__N__cd49fe81_27_ActivationSoftplusKernel_cu_f5210f67_354515softplus_kernelERNS_18TensorIteratorBaseERKN3c106ScalarES8_ENKUlvE_clEvENKUlvE2_clEvEUlNS5_8BFloat16EE_St5arrayIPcLm2EELi4E23TrivialOffsetCalculatorILi1EjESH_NS0_6memory12LoadWithCastILi1EEENSI_13StoreWithCastILi1EEEEEviT_T0_T2_T3_T4_T5_ --------------------------
	.section	.text._ZN2at6native27unrolled_elementwise_kernelIZZZNS0_65_GLOBAL__N__cd49fe81_27_ActivationSoftplusKernel_cu_f5210f67_354515softplus_kernelERNS_18TensorIteratorBaseERKN3c106ScalarES8_ENKUlvE_clEvENKUlvE2_clEvEUlNS5_8BFloat16EE_St5arrayIPcLm2EELi4E23TrivialOffsetCalculatorILi1EjESH_NS0_6memory12LoadWithCastILi1EEENSI_13StoreWithCastILi1EEEEEviT_T0_T2_T3_T4_T5_,"ax",@progbits
	.align	128
        .global         _ZN2at6native27unrolled_elementwise_kernelIZZZNS0_65_GLOBAL__N__cd49fe81_27_ActivationSoftplusKernel_cu_f5210f67_354515softplus_kernelERNS_18TensorIteratorBaseERKN3c106ScalarES8_ENKUlvE_clEvENKUlvE2_clEvEUlNS5_8BFloat16EE_St5arrayIPcLm2EELi4E23TrivialOffsetCalculatorILi1EjESH_NS0_6memory12LoadWithCastILi1EEENSI_13StoreWithCastILi1EEEEEviT_T0_T2_T3_T4_T5_
        .type           _ZN2at6native27unrolled_elementwise_kernelIZZZNS0_65_GLOBAL__N__cd49fe81_27_ActivationSoftplusKernel_cu_f5210f67_354515softplus_kernelERNS_18TensorIteratorBaseERKN3c106ScalarES8_ENKUlvE_clEvENKUlvE2_clEvEUlNS5_8BFloat16EE_St5arrayIPcLm2EELi4E23TrivialOffsetCalculatorILi1EjESH_NS0_6memory12LoadWithCastILi1EEENSI_13StoreWithCastILi1EEEEEviT_T0_T2_T3_T4_T5_,@function
        .size           _ZN2at6native27unrolled_elementwise_kernelIZZZNS0_65_GLOBAL__N__cd49fe81_27_ActivationSoftplusKernel_cu_f5210f67_354515softplus_kernelERNS_18TensorIteratorBaseERKN3c106ScalarES8_ENKUlvE_clEvENKUlvE2_clEvEUlNS5_8BFloat16EE_St5arrayIPcLm2EELi4E23TrivialOffsetCalculatorILi1EjESH_NS0_6memory12LoadWithCastILi1EEENSI_13StoreWithCastILi1EEEEEviT_T0_T2_T3_T4_T5_,(.L_x_7933 - _ZN2at6native27unrolled_elementwise_kernelIZZZNS0_65_GLOBAL__N__cd49fe81_27_ActivationSoftplusKernel_cu_f5210f67_354515softplus_kernelERNS_18TensorIteratorBaseERKN3c106ScalarES8_ENKUlvE_clEvENKUlvE2_clEvEUlNS5_8BFloat16EE_St5arrayIPcLm2EELi4E23TrivialOffsetCalculatorILi1EjESH_NS0_6memory12LoadWithCastILi1EEENSI_13StoreWithCastILi1EEEEEviT_T0_T2_T3_T4_T5_)
        .other          _ZN2at6native27unrolled_elementwise_kernelIZZZNS0_65_GLOBAL__N__cd49fe81_27_ActivationSoftplusKernel_cu_f5210f67_354515softplus_kernelERNS_18TensorIteratorBaseERKN3c106ScalarES8_ENKUlvE_clEvENKUlvE2_clEvEUlNS5_8BFloat16EE_St5arrayIPcLm2EELi4E23TrivialOffsetCalculatorILi1EjESH_NS0_6memory12LoadWithCastILi1EEENSI_13StoreWithCastILi1EEEEEviT_T0_T2_T3_T4_T5_,@"STO_CUDA_ENTRY STV_DEFAULT"
_ZN2at6native27unrolled_elementwise_kernelIZZZNS0_65_GLOBAL__N__cd49fe81_27_ActivationSoftplusKernel_cu_f5210f67_354515softplus_kernelERNS_18TensorIteratorBaseERKN3c106ScalarES8_ENKUlvE_clEvENKUlvE2_clEvEUlNS5_8BFloat16EE_St5arrayIPcLm2EELi4E23TrivialOffsetCalculatorILi1EjESH_NS0_6memory12LoadWithCastILi1EEENSI_13StoreWithCastILi1EEEEEviT_T0_T2_T3_T4_T5_:
.text._ZN2at6native27unrolled_elementwise_kernelIZZZNS0_65_GLOBAL__N__cd49fe81_27_ActivationSoftplusKernel_cu_f5210f67_354515softplus_kernelERNS_18TensorIteratorBaseERKN3c106ScalarES8_ENKUlvE_clEvENKUlvE2_clEvEUlNS5_8BFloat16EE_St5arrayIPcLm2EELi4E23TrivialOffsetCalculatorILi1EjESH_NS0_6memory12LoadWithCastILi1EEENSI_13StoreWithCastILi1EEEEEviT_T0_T2_T3_T4_T5_:
        /* <DEDUP_REMOVED lines=9> */
[----:B-1----:R-:W-:-:S05]  /*0090*/  IMAD R16, R2, -0x200, R3 ;  /* 0xfffffe0002107824 */ /* 0x002fca00078e0203 */
[----:B--2---:R-:W-:-:S13]  /*00a0*/  ISETP.GE.AND P0, PT, R23, R16, PT ;  /* 0x000000101700720c */ /* 0x004fda0003f06270 */
[----:B0--3--:R-:W-:Y:S05]  /*00b0*/  @P0 BRA `(.L_x_4231) ;  /* 0x0000001000400947 */ /* 0x009fea0003800000 */
        /* <DEDUP_REMOVED lines=22> */
.L_x_4235:
[----:B------:R-:W2:Y:S02]  /*0220*/  LDG.E.U8 R4, desc[UR36][R4.64] ;  /* 0x0000002404047981 */ /* 0x000ea4000c1e1100 */
[----:B--2---:R-:W-:-:S04]  /*0230*/  I2FP.F32.U32 R0, R4 ;  /* 0x0000000400007245 */ /* 0x004fc80000201000 */
[----:B------:R-:W-:-:S04]  /*0240*/  F2FP.BF16.F32.PACK_AB R0, RZ, R0 ;  /* 0x00000000ff00723e */ /* 0x000fc800000010ff */
[----:B------:R-:W-:Y:S01]  /*0250*/  PRMT R19, R0, 0x7610, R19 ;  /* 0x0000761000137816 */ /* 0x000fe20000000013 */
[----:B------:R-:W-:Y:S06]  /*0260*/  BRA `(.L_x_4237) ;  /* 0x0000000c00cc7947 */ /* 0x000fec0003800000 */
.L_x_4234:
        /* <DEDUP_REMOVED lines=11> */
.L_x_4239:
[----:B------:R-:W2:Y:S02]  /*0320*/  LDG.E R4, desc[UR36][R4.64] ;  /* 0x0000002404047981 */ /* 0x000ea4000c1e1900 */
[----:B--2---:R-:W-:-:S04]  /*0330*/  I2FP.F32.S32 R0, R4 ;  /* 0x0000000400007245 */ /* 0x004fc80000201400 */
[----:B------:R-:W-:-:S04]  /*0340*/  F2FP.BF16.F32.PACK_AB R0, RZ, R0 ;  /* 0x00000000ff00723e */ /* 0x000fc800000010ff */
[----:B------:R-:W-:Y:S01]  /*0350*/  PRMT R19, R0, 0x7610, R19 ;  /* 0x0000761000137816 */ /* 0x000fe20000000013 */
[----:B------:R-:W-:Y:S06]  /*0360*/  BRA `(.L_x_4237) ;  /* 0x0000000c008c7947 */ /* 0x000fec0003800000 */
.L_x_4238:
[----:B------:R-:W2:Y:S02]  /*0370*/  LDG.E.U16 R4, desc[UR36][R4.64] ;  /* 0x0000002404047981 */ /* 0x000ea4000c1e1500 */
[----:B--2---:R-:W0:Y:S02]  /*0380*/  I2F.S16 R0, R4 ;  /* 0x0000000400007306 */ /* 0x004e240000101400 */
[----:B0-----:R-:W-:-:S04]  /*0390*/  F2FP.BF16.F32.PACK_AB R0, RZ, R0 ;  /* 0x00000000ff00723e */ /* 0x001fc800000010ff */
[----:B------:R-:W-:Y:S01]  /*03a0*/  PRMT R19, R0, 0x7610, R19 ;  /* 0x0000761000137816 */ /* 0x000fe20000000013 */
[----:B------:R-:W-:Y:S06]  /*03b0*/  BRA `(.L_x_4237) ;  /* 0x0000000c00787947 */ /* 0x000fec0003800000 */
.L_x_4233:
        /* <DEDUP_REMOVED lines=9> */
.L_x_4241:
[----:B------:R-:W2:Y:S02]  /*0450*/  LDG.E.U16 R0, desc[UR36][R4.64] ;  /* 0x0000002404007981 */ /* 0x000ea4000c1e1500 */
[----:B--2---:R-:W-:-:S05]  /*0460*/  HADD2.F32 R0, -RZ, R0.H0_H0 ;  /* 0x20000000ff007230 */ /* 0x004fca0000004100 */
[----:B------:R-:W-:-:S04]  /*0470*/  F2FP.BF16.F32.PACK_AB R0, RZ, R0 ;  /* 0x00000000ff00723e */ /* 0x000fc800000010ff */
[----:B------:R-:W-:Y:S01]  /*0480*/  PRMT R19, R0, 0x7610, R19 ;  /* 0x0000761000137816 */ /* 0x000fe20000000013 */
[----:B------:R-:W-:Y:S06]  /*0490*/  BRA `(.L_x_4237) ;  /* 0x0000000c00407947 */ /* 0x000fec0003800000 */
.L_x_4240:
        /* <DEDUP_REMOVED lines=9> */
.L_x_4243:
[----:B------:R-:W2:Y:S02]  /*0530*/  LDG.E.U16 R4, desc[UR36][R4.64] ;  /* 0x0000002404047981 */ /* 0x000ea4000c1e1500 */
[----:B--2---:R-:W-:-:S05]  /*0540*/  HADD2.F32 R0, -RZ, R4.H0_H0 ;  /* 0x20000004ff007230 */ /* 0x004fca0000004100 */
[----:B------:R-:W-:-:S04]  /*0550*/  F2FP.BF16.F32.PACK_AB R0, RZ, R0 ;  /* 0x00000000ff00723e */ /* 0x000fc800000010ff */
[----:B------:R-:W-:Y:S01]  /*0560*/  PRMT R19, R0, 0x7610, R19 ;  /* 0x0000761000137816 */ /* 0x000fe20000000013 */
[----:B------:R-:W-:Y:S06]  /*0570*/  BRA `(.L_x_4237) ;  /* 0x0000000c00087947 */ /* 0x000fec0003800000 */
.L_x_4242:
        /* <DEDUP_REMOVED lines=9> */
.L_x_4232:
        /* <DEDUP_REMOVED lines=14> */
.L_x_4246:
        /* <DEDUP_REMOVED lines=9> */
.L_x_4245:
        /* <DEDUP_REMOVED lines=28> */
.L_x_4248:
        /* <DEDUP_REMOVED lines=16> */
.L_x_4247:
[----:B------:R0:W5:Y:S01]  /*0a40*/  LDG.E.U16 R19, desc[UR36][R4.64] ;  /* 0x0000002404137981 */ /* 0x000162000c1e1500 */
[----:B------:R-:W-:Y:S05]  /*0a50*/  BRA `(.L_x_4237) ;  /* 0x0000000400d07947 */ /* 0x000fea0003800000 */
.L_x_4244:
        /* <DEDUP_REMOVED lines=13> */
.L_x_4251:
        /* <DEDUP_REMOVED lines=21> */
.L_x_4255:
[----:B------:R-:W-:Y:S05]  /*0c80*/  BSYNC B1 ;  /* 0x0000000000017941 */ /* 0x000fea0003800000 */
.L_x_4254:
[----:B------:R-:W-:Y:S01]  /*0c90*/  LEA R5, R0, 0x3b800000, 0x17 ;  /* 0x3b80000000057811 */ /* 0x000fe200078eb8ff */
[----:B------:R-:W-:-:S05]  /*0ca0*/  IMAD.SHL.U32 R0, R3, 0x100000, RZ ;  /* 0x0010000003007824 */ /* 0x000fca00078e00ff */
[----:B------:R-:W-:-:S07]  /*0cb0*/  LOP3.LUT R0, R5, R0, R6, 0xfe, !PT ;  /* 0x0000000005007212 */ /* 0x000fce00078efe06 */
.L_x_4253:
[----:B------:R-:W-:Y:S05]  /*0cc0*/  BSYNC B0 ;  /* 0x0000000000007941 */ /* 0x000fea0003800000 */
.L_x_4252:
[----:B------:R-:W-:-:S04]  /*0cd0*/  F2FP.BF16.F32.PACK_AB R0, RZ, R0 ;  /* 0x00000000ff00723e */ /* 0x000fc800000010ff */
[----:B------:R-:W-:Y:S01]  /*0ce0*/  PRMT R19, R0, 0x7610, R19 ;  /* 0x0000761000137816 */ /* 0x000fe20000000013 */
[----:B------:R-:W-:Y:S06]  /*0cf0*/  BRA `(.L_x_4237) ;  /* 0x0000000400287947 */ /* 0x000fec0003800000 */
.L_x_4250:
        /* <DEDUP_REMOVED lines=21> */
.L_x_4259:
[----:B------:R-:W-:Y:S05]  /*0e50*/  BSYNC B1 ;  /* 0x0000000000017941 */ /* 0x000fea0003800000 */
.L_x_4258:
[----:B------:R-:W-:Y:S01]  /*0e60*/  LEA R5, R0, 0x37800000, 0x17 ;  /* 0x3780000000057811 */ /* 0x000fe200078eb8ff */
[----:B------:R-:W-:-:S05]  /*0e70*/  IMAD.SHL.U32 R0, R3, 0x200000, RZ ;  /* 0x0020000003007824 */ /* 0x000fca00078e00ff */
[----:B------:R-:W-:-:S07]  /*0e80*/  LOP3.LUT R0, R5, R0, R6, 0xfe, !PT ;  /* 0x0000000005007212 */ /* 0x000fce00078efe06 */
.L_x_4257:
[----:B------:R-:W-:Y:S05]  /*0e90*/  BSYNC B0 ;  /* 0x0000000000007941 */ /* 0x000fea0003800000 */
.L_x_4256:
[----:B------:R-:W-:-:S04]  /*0ea0*/  F2FP.BF16.F32.PACK_AB R0, RZ, R0 ;  /* 0x00000000ff00723e */ /* 0x000fc800000010ff */
[----:B------:R-:W-:Y:S01]  /*0eb0*/  PRMT R19, R0, 0x7610, R19 ;  /* 0x0000761000137816 */ /* 0x000fe20000000013 */
[----:B------:R-:W-:Y:S06]  /*0ec0*/  BRA `(.L_x_4237) ;  /* 0x0000000000b47947 */ /* 0x000fec0003800000 */
.L_x_4249:
        /* <DEDUP_REMOVED lines=14> */
.L_x_4263:
[----:B------:R-:W-:Y:S05]  /*0fb0*/  BSYNC B0 ;  /* 0x0000000000007941 */ /* 0x000fea0003800000 */
.L_x_4262:
[----:B------:R-:W-:-:S04]  /*0fc0*/  F2FP.BF16.F32.PACK_AB R0, RZ, R0 ;  /* 0x00000000ff00723e */ /* 0x000fc800000010ff */
[----:B------:R-:W-:Y:S01]  /*0fd0*/  PRMT R19, R0, 0x7610, R19 ;  /* 0x0000761000137816 */ /* 0x000fe20000000013 */
[----:B------:R-:W-:Y:S06]  /*0fe0*/  BRA `(.L_x_4237) ;  /* 0x00000000006c7947 */ /* 0x000fec0003800000 */
.L_x_4236:
        /* <DEDUP_REMOVED lines=16> */
.L_x_4264:
[----:B------:R-:W-:Y:S01]  /*10f0*/  PRMT R19, RZ, 0x7610, R19 ;  /* 0x00007610ff137816 */ /* 0x000fe20000000013 */
[----:B------:R-:W-:Y:S06]  /*1100*/  BRA `(.L_x_4237) ;  /* 0x0000000000247947 */ /* 0x000fec0003800000 */
.L_x_4261:
[----:B------:R-:W2:Y:S02]  /*1110*/  LDG.E.64 R4, desc[UR36][R4.64] ;  /* 0x0000002404047981 */ /* 0x000ea4000c1e1b00 */
[----:B--2---:R-:W0:Y:S02]  /*1120*/  I2F.U64 R0, R4 ;  /* 0x0000000400007312 */ /* 0x004e240000301000 */
[----:B0-----:R-:W-:-:S04]  /*1130*/  F2FP.BF16.F32.PACK_AB R0, RZ, R0 ;  /* 0x00000000ff00723e */ /* 0x001fc800000010ff */
[----:B------:R-:W-:Y:S01]  /*1140*/  PRMT R19, R0, 0x7610, R19 ;  /* 0x0000761000137816 */ /* 0x000fe20000000013 */
[----:B------:R-:W-:Y:S06]  /*1150*/  BRA `(.L_x_4237) ;  /* 0x0000000000107947 */ /* 0x000fec0003800000 */
.L_x_4260:
[----:B------:R-:W2:Y:S02]  /*1160*/  LDG.E R4, desc[UR36][R4.64] ;  /* 0x0000002404047981 */ /* 0x000ea4000c1e1900 */
[----:B--2---:R-:W-:-:S04]  /*1170*/  I2FP.F32.U32 R0, R4 ;  /* 0x0000000400007245 */ /* 0x004fc80000201000 */
[----:B------:R-:W-:-:S04]  /*1180*/  F2FP.BF16.F32.PACK_AB R0, RZ, R0 ;  /* 0x00000000ff00723e */ /* 0x000fc800000010ff */
[----:B------:R-:W-:-:S07]  /*1190*/  PRMT R19, R0, 0x7610, R19 ;  /* 0x0000761000137816 */ /* 0x000fce0000000013 */
.L_x_4237:
[----:B------:R-:W1:Y:S02]  /*11a0*/  S2R R23, SR_TID.X ;  /* 0x0000000000177919 */ /* 0x000e640000002100 */
[----:B-1----:R-:W-:-:S07]  /*11b0*/  VIADD R23, R23, 0x80 ;  /* 0x0000008017177836 */ /* 0x002fce0000000000 */
.L_x_4231:
[----:B------:R-:W-:Y:S05]  /*11c0*/  BSYNC B6 ;  /* 0x0000000000067941 */ /* 0x000fea0003800000 */
.L_x_4230:
[----:B------:R-:W-:Y:S01]  /*11d0*/  ISETP.GE.AND P0, PT, R23, R16, PT ;  /* 0x000000101700720c */ /* 0x000fe20003f06270 */
[----:B------:R-:W-:-:S12]  /*11e0*/  BSSY B6, `(.L_x_4265) ;  /* 0x0000111000067945 */ /* 0x000fd80003800000 */
[----:B------:R-:W-:Y:S05]  /*11f0*/  @P0 BRA `(.L_x_4266) ;  /* 0x00000010003c0947 */ /* 0x000fea0003800000 */
[----:B0-----:R-:W0:Y:S01]  /*1200*/  LDC.64 R4, c[0x0][0x230] ;  /* 0x00008c00ff047b82 */ /* 0x001e220000000a00 */
        /* <DEDUP_REMOVED lines=22> */
.L_x_4270:
[----:B------:R-:W2:Y:S02]  /*1370*/  LDG.E.U8 R4, desc[UR36][R4.64] ;  /* 0x0000002404047981 */ /* 0x000ea4000c1e1100 */
[----:B--2---:R-:W-:-:S04]  /*1380*/  I2FP.F32.U32 R0, R4 ;  /* 0x0000000400007245 */ /* 0x004fc80000201000 */
[----:B------:R-:W-:-:S04]  /*1390*/  F2FP.BF16.F32.PACK_AB R0, RZ, R0 ;  /* 0x00000000ff00723e */ /* 0x000fc800000010ff */
[----:B------:R-:W-:Y:S01]  /*13a0*/  PRMT R17, R0, 0x7610, R17 ;  /* 0x0000761000117816 */ /* 0x000fe20000000011 */
[----:B------:R-:W-:Y:S06]  /*13b0*/  BRA `(.L_x_4272) ;  /* 0x0000000c00c87947 */ /* 0x000fec0003800000 */
.L_x_4269:
        /* <DEDUP_REMOVED lines=11> */
.L_x_4274:
[----:B------:R-:W2:Y:S02]  /*1470*/  LDG.E R4, desc[UR36][R4.64] ;  /* 0x0000002404047981 */ /* 0x000ea4000c1e1900 */
[----:B--2---:R-:W-:-:S04]  /*1480*/  I2FP.F32.S32 R0, R4 ;  /* 0x0000000400007245 */ /* 0x004fc80000201400 */
[----:B------:R-:W-:-:S04]  /*1490*/  F2FP.BF16.F32.PACK_AB R0, RZ, R0 ;  /* 0x00000000ff00723e */ /* 0x000fc800000010ff */
[----:B------:R-:W-:Y:S01]  /*14a0*/  PRMT R17, R0, 0x7610, R17 ;  /* 0x0000761000117816 */ /* 0x000fe20000000011 */
[----:B------:R-:W-:Y:S06]  /*14b0*/  BRA `(.L_x_4272) ;  /* 0x0000000c00887947 */ /* 0x000fec0003800000 */
.L_x_4273:
[----:B------:R-:W2:Y:S02]  /*14c0*/  LDG.E.U16 R4, desc[UR36][R4.64] ;  /* 0x0000002404047981 */ /* 0x000ea4000c1e1500 */
[----:B--2---:R-:W0:Y:S02]  /*14d0*/  I2F.S16 R0, R4 ;  /* 0x0000000400007306 */ /* 0x004e240000101400 */
[----:B0-----:R-:W-:-:S04]  /*14e0*/  F2FP.BF16.F32.PACK_AB R0, RZ, R0 ;  /* 0x00000000ff00723e */ /* 0x001fc800000010ff */
[----:B------:R-:W-:Y:S01]  /*14f0*/  PRMT R17, R0, 0x7610, R17 ;  /* 0x0000761000117816 */ /* 0x000fe20000000011 */
[----:B------:R-:W-:Y:S06]  /*1500*/  BRA `(.L_x_4272) ;  /* 0x0000000c00747947 */ /* 0x000fec0003800000 */
.L_x_4268:
        /* <DEDUP_REMOVED lines=9> */
.L_x_4276:
[----:B------:R-:W2:Y:S02]  /*15a0*/  LDG.E.U16 R0, desc[UR36][R4.64] ;  /* 0x0000002404007981 */ /* 0x000ea4000c1e1500 */
[----:B--2---:R-:W-:-:S05]  /*15b0*/  HADD2.F32 R0, -RZ, R0.H0_H0 ;  /* 0x20000000ff007230 */ /* 0x004fca0000004100 */
[----:B------:R-:W-:-:S04]  /*15c0*/  F2FP.BF16.F32.PACK_AB R0, RZ, R0 ;  /* 0x00000000ff00723e */ /* 0x000fc800000010ff */
[----:B------:R-:W-:Y:S01]  /*15d0*/  PRMT R17, R0, 0x7610, R17 ;  /* 0x0000761000117816 */ /* 0x000fe20000000011 */
[----:B------:R-:W-:Y:S06]  /*15e0*/  BRA `(.L_x_4272) ;  /* 0x0000000c003c7947 */ /* 0x000fec0003800000 */
.L_x_4275:
        /* <DEDUP_REMOVED lines=9> */
.L_x_4278:
[----:B------:R-:W2:Y:S02]  /*1680*/  LDG.E.U16 R4, desc[UR36][R4.64] ;  /* 0x0000002404047981 */ /* 0x000ea4000c1e1500 */
[----:B--2---:R-:W-:-:S05]  /*1690*/  HADD2.F32 R0, -RZ, R4.H0_H0 ;  /* 0x20000004ff007230 */ /* 0x004fca0000004100 */
[----:B------:R-:W-:-:S04]  /*16a0*/  F2FP.BF16.F32.PACK_AB R0, RZ, R0 ;  /* 0x00000000ff00723e */ /* 0x000fc800000010ff */
[----:B------:R-:W-:Y:S01]  /*16b0*/  PRMT R17, R0, 0x7610, R17 ;  /* 0x0000761000117816 */ /* 0x000fe20000000011 */
[----:B------:R-:W-:Y:S06]  /*16c0*/  BRA `(.L_x_4272) ;  /* 0x0000000c00047947 */ /* 0x000fec0003800000 */
.L_x_4277:
        /* <DEDUP_REMOVED lines=9> */
.L_x_4267:
        /* <DEDUP_REMOVED lines=14> */
.L_x_4281:
        /* <DEDUP_REMOVED lines=9> */
.L_x_4280:
        /* <DEDUP_REMOVED lines=28> */
.L_x_4283:
        /* <DEDUP_REMOVED lines=15> */
.L_x_4282:
[----:B------:R0:W5:Y:S01]  /*1b80*/  LDG.E.U16 R17, desc[UR36][R4.64] ;  /* 0x0000002404117981 */ /* 0x000162000c1e1500 */
[----:B------:R-:W-:Y:S05]  /*1b90*/  BRA `(.L_x_4272) ;  /* 0x0000000400d07947 */ /* 0x000fea0003800000 */
.L_x_4279:
        /* <DEDUP_REMOVED lines=13> */
.L_x_4286:
        /* <DEDUP_REMOVED lines=21> */
.L_x_4290:
[----:B------:R-:W-:Y:S05]  /*1dc0*/  BSYNC B1 ;  /* 0x0000000000017941 */ /* 0x000fea0003800000 */
.L_x_4289:
[----:B------:R-:W-:Y:S01]  /*1dd0*/  LEA R5, R0, 0x3b800000, 0x17 ;  /* 0x3b80000000057811 */ /* 0x000fe200078eb8ff */
[----:B------:R-:W-:-:S05]  /*1de0*/  IMAD.SHL.U32 R0, R3, 0x100000, RZ ;  /* 0x0010000003007824 */ /* 0x000fca00078e00ff */
[----:B------:R-:W-:-:S07]  /*1df0*/  LOP3.LUT R0, R5, R0, R6, 0xfe, !PT ;  /* 0x0000000005007212 */ /* 0x000fce00078efe06 */
.L_x_4288:
[----:B------:R-:W-:Y:S05]  /*1e00*/  BSYNC B0 ;  /* 0x0000000000007941 */ /* 0x000fea0003800000 */
.L_x_4287:
[----:B------:R-:W-:-:S04]  /*1e10*/  F2FP.BF16.F32.PACK_AB R0, RZ, R0 ;  /* 0x00000000ff00723e */ /* 0x000fc800000010ff */
[----:B------:R-:W-:Y:S01]  /*1e20*/  PRMT R17, R0, 0x7610, R17 ;  /* 0x0000761000117816 */ /* 0x000fe20000000011 */
[----:B------:R-:W-:Y:S06]  /*1e30*/  BRA `(.L_x_4272) ;  /* 0x0000000400287947 */ /* 0x000fec0003800000 */
.L_x_4285:
        /* <DEDUP_REMOVED lines=21> */
.L_x_4294:
[----:B------:R-:W-:Y:S05]  /*1f90*/  BSYNC B1 ;  /* 0x0000000000017941 */ /* 0x000fea0003800000 */
.L_x_4293:
[----:B------:R-:W-:Y:S01]  /*1fa0*/  LEA R5, R0, 0x37800000, 0x17 ;  /* 0x3780000000057811 */ /* 0x000fe200078eb8ff */
[----:B------:R-:W-:-:S05]  /*1fb0*/  IMAD.SHL.U32 R0, R3, 0x200000, RZ ;  /* 0x0020000003007824 */ /* 0x000fca00078e00ff */
[----:B------:R-:W-:-:S07]  /*1fc0*/  LOP3.LUT R0, R5, R0, R6, 0xfe, !PT ;  /* 0x0000000005007212 */ /* 0x000fce00078efe06 */
.L_x_4292:
[----:B------:R-:W-:Y:S05]  /*1fd0*/  BSYNC B0 ;  /* 0x0000000000007941 */ /* 0x000fea0003800000 */
.L_x_4291:
[----:B------:R-:W-:-:S04]  /*1fe0*/  F2FP.BF16.F32.PACK_AB R0, RZ, R0 ;  /* 0x00000000ff00723e */ /* 0x000fc800000010ff */
[----:B------:R-:W-:Y:S01]  /*1ff0*/  PRMT R17, R0, 0x7610, R17 ;  /* 0x0000761000117816 */ /* 0x000fe20000000011 */
[----:B------:R-:W-:Y:S06]  /*2000*/  BRA `(.L_x_4272) ;  /* 0x0000000000b47947 */ /* 0x000fec0003800000 */
.L_x_4284:
        /* <DEDUP_REMOVED lines=14> */
.L_x_4298:
[----:B------:R-:W-:Y:S05]  /*20f0*/  BSYNC B0 ;  /* 0x0000000000007941 */ /* 0x000fea0003800000 */
.L_x_4297:
[----:B------:R-:W-:-:S04]  /*2100*/  F2FP.BF16.F32.PACK_AB R0, RZ, R0 ;  /* 0x00000000ff00723e */ /* 0x000fc800000010ff */
[----:B------:R-:W-:Y:S01]  /*2110*/  PRMT R17, R0, 0x7610, R17 ;  /* 0x0000761000117816 */ /* 0x000fe20000000011 */
[----:B------:R-:W-:Y:S06]  /*2120*/  BRA `(.L_x_4272) ;  /* 0x00000000006c7947 */ /* 0x000fec0003800000 */
.L_x_4271:
        /* <DEDUP_REMOVED lines=16> */
.L_x_4299:
[----:B------:R-:W-:Y:S01]  /*2230*/  PRMT R17, RZ, 0x7610, R17 ;  /* 0x00007610ff117816 */ /* 0x000fe20000000011 */
[----:B------:R-:W-:Y:S06]  /*2240*/  BRA `(.L_x_4272) ;  /* 0x0000000000247947 */ /* 0x000fec0003800000 */
.L_x_4296:
[----:B------:R-:W2:Y:S02]  /*2250*/  LDG.E.64 R4, desc[UR36][R4.64] ;  /* 0x0000002404047981 */ /* 0x000ea4000c1e1b00 */
[----:B--2---:R-:W0:Y:S02]  /*2260*/  I2F.U64 R0, R4 ;  /* 0x0000000400007312 */ /* 0x004e240000301000 */
[----:B0-----:R-:W-:-:S04]  /*2270*/  F2FP.BF16.F32.PACK_AB R0, RZ, R0 ;  /* 0x00000000ff00723e */ /* 0x001fc800000010ff */
[----:B------:R-:W-:Y:S01]  /*2280*/  PRMT R17, R0, 0x7610, R17 ;  /* 0x0000761000117816 */ /* 0x000fe20000000011 */
[----:B------:R-:W-:Y:S06]  /*2290*/  BRA `(.L_x_4272) ;  /* 0x0000000000107947 */ /* 0x000fec0003800000 */
.L_x_4295:
[----:B------:R-:W2:Y:S02]  /*22a0*/  LDG.E R4, desc[UR36][R4.64] ;  /* 0x0000002404047981 */ /* 0x000ea4000c1e1900 */
[----:B--2---:R-:W-:-:S04]  /*22b0*/  I2FP.F32.U32 R0, R4 ;  /* 0x0000000400007245 */ /* 0x004fc80000201000 */
[----:B------:R-:W-:-:S04]  /*22c0*/  F2FP.BF16.F32.PACK_AB R0, RZ, R0 ;  /* 0x00000000ff00723e */ /* 0x000fc800000010ff */
[----:B------:R-:W-:-:S07]  /*22d0*/  PRMT R17, R0, 0x7610, R17 ;  /* 0x0000761000117816 */ /* 0x000fce0000000011 */
.L_x_4272:
[----:B------:R-:W-:-:S07]  /*22e0*/  VIADD R23, R23, 0x80 ;  /* 0x0000008017177836 */ /* 0x000fce0000000000 */
.L_x_4266:
[----:B------:R-:W-:Y:S05]  /*22f0*/  BSYNC B6 ;  /* 0x0000000000067941 */ /* 0x000fea0003800000 */
.L_x_4265:
[----:B------:R-:W-:Y:S01]  /*2300*/  ISETP.GE.AND P0, PT, R23, R16, PT ;  /* 0x000000101700720c */ /* 0x000fe20003f06270 */
[----:B------:R-:W-:Y:S01]  /*2310*/  BSSY B6, `(.L_x_4300) ;  /* 0x0000113000067945 */ /* 0x000fe20003800000 */
[----:B------:R-:W-:Y:S02]  /*2320*/  PRMT R18, RZ, 0x7610, R18 ;  /* 0x00007610ff127816 */ /* 0x000fe40000000012 */
[----:B------:R-:W-:-:S09]  /*2330*/  PRMT R24, RZ, 0x7610, R24 ;  /* 0x00007610ff187816 */ /* 0x000fd20000000018 */
        /* <DEDUP_REMOVED lines=24> */
.L_x_4305:
[----:B------:R-:W2:Y:S02]  /*24c0*/  LDG.E.U8 R4, desc[UR36][R4.64] ;  /* 0x0000002404047981 */ /* 0x000ea4000c1e1100 */
[----:B--2---:R-:W-:-:S04]  /*24d0*/  I2FP.F32.U32 R0, R4 ;  /* 0x0000000400007245 */ /* 0x004fc80000201000 */
[----:B------:R-:W-:-:S04]  /*24e0*/  F2FP.BF16.F32.PACK_AB R0, RZ, R0 ;  /* 0x00000000ff00723e */ /* 0x000fc800000010ff */
[----:B------:R-:W-:Y:S01]  /*24f0*/  PRMT R24, R0, 0x7610, R24 ;  /* 0x0000761000187816 */ /* 0x000fe20000000018 */
[----:B------:R-:W-:Y:S06]  /*2500*/  BRA `(.L_x_4307) ;  /* 0x0000000c00c87947 */ /* 0x000fec0003800000 */
.L_x_4304:
        /* <DEDUP_REMOVED lines=11> */
.L_x_4309:
[----:B------:R-:W2:Y:S02]  /*25c0*/  LDG.E R4, desc[UR36][R4.64] ;  /* 0x0000002404047981 */ /* 0x000ea4000c1e1900 */
[----:B--2---:R-:W-:-:S04]  /*25d0*/  I2FP.F32.S32 R0, R4 ;  /* 0x0000000400007245 */ /* 0x004fc80000201400 */
[----:B------:R-:W-:-:S04]  /*25e0*/  F2FP.BF16.F32.PACK_AB R0, RZ, R0 ;  /* 0x00000000ff00723e */ /* 0x000fc800000010ff */
[----:B------:R-:W-:Y:S01]  /*25f0*/  PRMT R24, R0, 0x7610, R24 ;  /* 0x0000761000187816 */ /* 0x000fe20000000018 */
[----:B------:R-:W-:Y:S06]  /*2600*/  BRA `(.L_x_4307) ;  /* 0x0000000c00887947 */ /* 0x000fec0003800000 */
.L_x_4308:
[----:B------:R-:W2:Y:S02]  /*2610*/  LDG.E.U16 R4, desc[UR36][R4.64] ;  /* 0x0000002404047981 */ /* 0x000ea4000c1e1500 */
[----:B--2---:R-:W0:Y:S02]  /*2620*/  I2F.S16 R0, R4 ;  /* 0x0000000400007306 */ /* 0x004e240000101400 */
[----:B0-----:R-:W-:-:S04]  /*2630*/  F2FP.BF16.F32.PACK_AB R0, RZ, R0 ;  /* 0x00000000ff00723e */ /* 0x001fc800000010ff */
[----:B------:R-:W-:Y:S01]  /*2640*/  PRMT R24, R0, 0x7610, R24 ;  /* 0x0000761000187816 */ /* 0x000fe20000000018 */
[----:B------:R-:W-:Y:S06]  /*2650*/  BRA `(.L_x_4307) ;  /* 0x0000000c00747947 */ /* 0x000fec0003800000 */
.L_x_4303:
        /* <DEDUP_REMOVED lines=9> */
.L_x_4311:
[----:B------:R-:W2:Y:S02]  /*26f0*/  LDG.E.U16 R0, desc[UR36][R4.64] ;  /* 0x0000002404007981 */ /* 0x000ea4000c1e1500 */
[----:B--2---:R-:W-:-:S05]  /*2700*/  HADD2.F32 R0, -RZ, R0.H0_H0 ;  /* 0x20000000ff007230 */ /* 0x004fca0000004100 */
[----:B------:R-:W-:-:S04]  /*2710*/  F2FP.BF16.F32.PACK_AB R0, RZ, R0 ;  /* 0x00000000ff00723e */ /* 0x000fc800000010ff */
[----:B------:R-:W-:Y:S01]  /*2720*/  PRMT R24, R0, 0x7610, R24 ;  /* 0x0000761000187816 */ /* 0x000fe20000000018 */
[----:B------:R-:W-:Y:S06]  /*2730*/  BRA `(.L_x_4307) ;  /* 0x0000000c003c7947 */ /* 0x000fec0003800000 */
.L_x_4310:
        /* <DEDUP_REMOVED lines=9> */
.L_x_4313:
[----:B------:R-:W2:Y:S02]  /*27d0*/  LDG.E.U16 R4, desc[UR36][R4.64] ;  /* 0x0000002404047981 */ /* 0x000ea4000c1e1500 */
[----:B--2---:R-:W-:-:S05]  /*27e0*/  HADD2.F32 R0, -RZ, R4.H0_H0 ;  /* 0x20000004ff007230 */ /* 0x004fca0000004100 */
[----:B------:R-:W-:-:S04]  /*27f0*/  F2FP.BF16.F32.PACK_AB R0, RZ, R0 ;  /* 0x00000000ff00723e */ /* 0x000fc800000010ff */
[----:B------:R-:W-:Y:S01]  /*2800*/  PRMT R24, R0, 0x7610, R24 ;  /* 0x0000761000187816 */ /* 0x000fe20000000018 */
[----:B------:R-:W-:Y:S06]  /*2810*/  BRA `(.L_x_4307) ;  /* 0x0000000c00047947 */ /* 0x000fec0003800000 */
.L_x_4312:
        /* <DEDUP_REMOVED lines=9> */
.L_x_4302:
        /* <DEDUP_REMOVED lines=14> */
.L_x_4316:
        /* <DEDUP_REMOVED lines=9> */
.L_x_4315:
        /* <DEDUP_REMOVED lines=28> */
.L_x_4318:
        /* <DEDUP_REMOVED lines=15> */
.L_x_4317:
[----:B------:R0:W5:Y:S01]  /*2cd0*/  LDG.E.U16 R24, desc[UR36][R4.64] ;  /* 0x0000002404187981 */ /* 0x000162000c1e1500 */
[----:B------:R-:W-:Y:S05]  /*2ce0*/  BRA `(.L_x_4307) ;  /* 0x0000000400d07947 */ /* 0x000fea0003800000 */
.L_x_4314:
        /* <DEDUP_REMOVED lines=13> */
.L_x_4321:
        /* <DEDUP_REMOVED lines=21> */
.L_x_4325:
[----:B------:R-:W-:Y:S05]  /*2f10*/  BSYNC B1 ;  /* 0x0000000000017941 */ /* 0x000fea0003800000 */
.L_x_4324:
[----:B------:R-:W-:Y:S01]  /*2f20*/  LEA R5, R0, 0x3b800000, 0x17 ;  /* 0x3b80000000057811 */ /* 0x000fe200078eb8ff */
[----:B------:R-:W-:-:S05]  /*2f30*/  IMAD.SHL.U32 R0, R3, 0x100000, RZ ;  /* 0x0010000003007824 */ /* 0x000fca00078e00ff */
[----:B------:R-:W-:-:S07]  /*2f40*/  LOP3.LUT R0, R5, R0, R6, 0xfe, !PT ;  /* 0x0000000005007212 */ /* 0x000fce00078efe06 */
.L_x_4323:
[----:B------:R-:W-:Y:S05]  /*2f50*/  BSYNC B0 ;  /* 0x0000000000007941 */ /* 0x000fea0003800000 */
.L_x_4322:
[----:B------:R-:W-:-:S04]  /*2f60*/  F2FP.BF16.F32.PACK_AB R0, RZ, R0 ;  /* 0x00000000ff00723e */ /* 0x000fc800000010ff */
[----:B------:R-:W-:Y:S01]  /*2f70*/  PRMT R24, R0, 0x7610, R24 ;  /* 0x0000761000187816 */ /* 0x000fe20000000018 */
[----:B------:R-:W-:Y:S06]  /*2f80*/  BRA `(.L_x_4307) ;  /* 0x0000000400287947 */ /* 0x000fec0003800000 */
.L_x_4320:
        /* <DEDUP_REMOVED lines=21> */
.L_x_4329:
[----:B------:R-:W-:Y:S05]  /*30e0*/  BSYNC B1 ;  /* 0x0000000000017941 */ /* 0x000fea0003800000 */
.L_x_4328:
[----:B------:R-:W-:Y:S01]  /*30f0*/  LEA R5, R0, 0x37800000, 0x17 ;  /* 0x3780000000057811 */ /* 0x000fe200078eb8ff */
[----:B------:R-:W-:-:S05]  /*3100*/  IMAD.SHL.U32 R0, R3, 0x200000, RZ ;  /* 0x0020000003007824 */ /* 0x000fca00078e00ff */
[----:B------:R-:W-:-:S07]  /*3110*/  LOP3.LUT R0, R5, R0, R6, 0xfe, !PT ;  /* 0x0000000005007212 */ /* 0x000fce00078efe06 */
.L_x_4327:
[----:B------:R-:W-:Y:S05]  /*3120*/  BSYNC B0 ;  /* 0x0000000000007941 */ /* 0x000fea0003800000 */
.L_x_4326:
[----:B------:R-:W-:-:S04]  /*3130*/  F2FP.BF16.F32.PACK_AB R0, RZ, R0 ;  /* 0x00000000ff00723e */ /* 0x000fc800000010ff */
[----:B------:R-:W-:Y:S01]  /*3140*/  PRMT R24, R0, 0x7610, R24 ;  /* 0x0000761000187816 */ /* 0x000fe20000000018 */
[----:B------:R-:W-:Y:S06]  /*3150*/  BRA `(.L_x_4307) ;  /* 0x0000000000b47947 */ /* 0x000fec0003800000 */
.L_x_4319:
        /* <DEDUP_REMOVED lines=14> */
.L_x_4333:
[----:B------:R-:W-:Y:S05]  /*3240*/  BSYNC B0 ;  /* 0x0000000000007941 */ /* 0x000fea0003800000 */
.L_x_4332:
[----:B------:R-:W-:-:S04]  /*3250*/  F2FP.BF16.F32.PACK_AB R0, RZ, R0 ;  /* 0x00000000ff00723e */ /* 0x000fc800000010ff */
[----:B------:R-:W-:Y:S01]  /*3260*/  PRMT R24, R0, 0x7610, R24 ;  /* 0x0000761000187816 */ /* 0x000fe20000000018 */
[----:B------:R-:W-:Y:S06]  /*3270*/  BRA `(.L_x_4307) ;  /* 0x00000000006c7947 */ /* 0x000fec0003800000 */
.L_x_4306:
        /* <DEDUP_REMOVED lines=16> */
.L_x_4334:
[----:B------:R-:W-:Y:S01]  /*3380*/  PRMT R24, RZ, 0x7610, R24 ;  /* 0x00007610ff187816 */ /* 0x000fe20000000018 */
[----:B------:R-:W-:Y:S06]  /*3390*/  BRA `(.L_x_4307) ;  /* 0x0000000000247947 */ /* 0x000fec0003800000 */
.L_x_4331:
[----:B------:R-:W2:Y:S02]  /*33a0*/  LDG.E.64 R4, desc[UR36][R4.64] ;  /* 0x0000002404047981 */ /* 0x000ea4000c1e1b00 */
[----:B--2---:R-:W0:Y:S02]  /*33b0*/  I2F.U64 R0, R4 ;  /* 0x0000000400007312 */ /* 0x004e240000301000 */
[----:B0-----:R-:W-:-:S04]  /*33c0*/  F2FP.BF16.F32.PACK_AB R0, RZ, R0 ;  /* 0x00000000ff00723e */ /* 0x001fc800000010ff */
[----:B------:R-:W-:Y:S01]  /*33d0*/  PRMT R24, R0, 0x7610, R24 ;  /* 0x0000761000187816 */ /* 0x000fe20000000018 */
[----:B------:R-:W-:Y:S06]  /*33e0*/  BRA `(.L_x_4307) ;  /* 0x0000000000107947 */ /* 0x000fec0003800000 */
.L_x_4330:
[----:B------:R-:W2:Y:S02]  /*33f0*/  LDG.E R4, desc[UR36][R4.64] ;  /* 0x0000002404047981 */ /* 0x000ea4000c1e1900 */
[----:B--2---:R-:W-:-:S04]  /*3400*/  I2FP.F32.U32 R0, R4 ;  /* 0x0000000400007245 */ /* 0x004fc80000201000 */
[----:B------:R-:W-:-:S04]  /*3410*/  F2FP.BF16.F32.PACK_AB R0, RZ, R0 ;  /* 0x00000000ff00723e */ /* 0x000fc800000010ff */
[----:B------:R-:W-:-:S07]  /*3420*/  PRMT R24, R0, 0x7610, R24 ;  /* 0x0000761000187816 */ /* 0x000fce0000000018 */
.L_x_4307:
[----:B------:R-:W-:-:S07]  /*3430*/  VIADD R23, R23, 0x80 ;  /* 0x0000008017177836 */ /* 0x000fce0000000000 */
.L_x_4301:
[----:B------:R-:W-:Y:S05]  /*3440*/  BSYNC B6 ;  /* 0x0000000000067941 */ /* 0x000fea0003800000 */
.L_x_4300:
[----:B------:R-:W-:Y:S01]  /*3450*/  ISETP.GE.AND P0, PT, R23, R16, PT ;  /* 0x000000101700720c */ /* 0x000fe20003f06270 */
[----:B------:R-:W-:-:S12]  /*3460*/  BSSY B6, `(.L_x_4335) ;  /* 0x000010f000067945 */ /* 0x000fd80003800000 */
        /* <DEDUP_REMOVED lines=23> */
.L_x_4340:
[----:B------:R-:W2:Y:S02]  /*35e0*/  LDG.E.U8 R4, desc[UR36][R4.64] ;  /* 0x0000002404047981 */ /* 0x000ea4000c1e1100 */
[----:B--2---:R-:W-:-:S04]  /*35f0*/  I2FP.F32.U32 R0, R4 ;  /* 0x0000000400007245 */ /* 0x004fc80000201000 */
[----:B------:R-:W-:-:S04]  /*3600*/  F2FP.BF16.F32.PACK_AB R0, RZ, R0 ;  /* 0x00000000ff00723e */ /* 0x000fc800000010ff */
[----:B------:R-:W-:Y:S01]  /*3610*/  PRMT R18, R0, 0x7610, R18 ;  /* 0x0000761000127816 */ /* 0x000fe20000000012 */
[----:B------:R-:W-:Y:S06]  /*3620*/  BRA `(.L_x_4336) ;  /* 0x0000000c00c87947 */ /* 0x000fec0003800000 */
.L_x_4339:
        /* <DEDUP_REMOVED lines=11> */
.L_x_4343:
[----:B------:R-:W2:Y:S02]  /*36e0*/  LDG.E R4, desc[UR36][R4.64] ;  /* 0x0000002404047981 */ /* 0x000ea4000c1e1900 */
[----:B--2---:R-:W-:-:S04]  /*36f0*/  I2FP.F32.S32 R0, R4 ;  /* 0x0000000400007245 */ /* 0x004fc80000201400 */
[----:B------:R-:W-:-:S04]  /*3700*/  F2FP.BF16.F32.PACK_AB R0, RZ, R0 ;  /* 0x00000000ff00723e */ /* 0x000fc800000010ff */
[----:B------:R-:W-:Y:S01]  /*3710*/  PRMT R18, R0, 0x7610, R18 ;  /* 0x0000761000127816 */ /* 0x000fe20000000012 */
[----:B------:R-:W-:Y:S06]  /*3720*/  BRA `(.L_x_4336) ;  /* 0x0000000c00887947 */ /* 0x000fec0003800000 */
.L_x_4342:
[----:B------:R-:W2:Y:S02]  /*3730*/  LDG.E.U16 R4, desc[UR36][R4.64] ;  /* 0x0000002404047981 */ /* 0x000ea4000c1e1500 */
[----:B--2---:R-:W0:Y:S02]  /*3740*/  I2F.S16 R0, R4 ;  /* 0x0000000400007306 */ /* 0x004e240000101400 */
[----:B0-----:R-:W-:-:S04]  /*3750*/  F2FP.BF16.F32.PACK_AB R0, RZ, R0 ;  /* 0x00000000ff00723e */ /* 0x001fc800000010ff */
[----:B------:R-:W-:Y:S01]  /*3760*/  PRMT R18, R0, 0x7610, R18 ;  /* 0x0000761000127816 */ /* 0x000fe20000000012 */
[----:B------:R-:W-:Y:S06]  /*3770*/  BRA `(.L_x_4336) ;  /* 0x0000000c00747947 */ /* 0x000fec0003800000 */
.L_x_4338:
        /* <DEDUP_REMOVED lines=9> */
.L_x_4345:
[----:B------:R-:W2:Y:S02]  /*3810*/  LDG.E.U16 R0, desc[UR36][R4.64] ;  /* 0x0000002404007981 */ /* 0x000ea4000c1e1500 */
[----:B--2---:R-:W-:-:S05]  /*3820*/  HADD2.F32 R0, -RZ, R0.H0_H0 ;  /* 0x20000000ff007230 */ /* 0x004fca0000004100 */
[----:B------:R-:W-:-:S04]  /*3830*/  F2FP.BF16.F32.PACK_AB R0, RZ, R0 ;  /* 0x00000000ff00723e */ /* 0x000fc800000010ff */
[----:B------:R-:W-:Y:S01]  /*3840*/  PRMT R18, R0, 0x7610, R18 ;  /* 0x0000761000127816 */ /* 0x000fe20000000012 */
[----:B------:R-:W-:Y:S06]  /*3850*/  BRA `(.L_x_4336) ;  /* 0x0000000c003c7947 */ /* 0x000fec0003800000 */
.L_x_4344:
        /* <DEDUP_REMOVED lines=9> */
.L_x_4347:
[----:B------:R-:W2:Y:S02]  /*38f0*/  LDG.E.U16 R4, desc[UR36][R4.64] ;  /* 0x0000002404047981 */ /* 0x000ea4000c1e1500 */
[----:B--2---:R-:W-:-:S05]  /*3900*/  HADD2.F32 R0, -RZ, R4.H0_H0 ;  /* 0x20000004ff007230 */ /* 0x004fca0000004100 */
[----:B------:R-:W-:-:S04]  /*3910*/  F2FP.BF16.F32.PACK_AB R0, RZ, R0 ;  /* 0x00000000ff00723e */ /* 0x000fc800000010ff */
[----:B------:R-:W-:Y:S01]  /*3920*/  PRMT R18, R0, 0x7610, R18 ;  /* 0x0000761000127816 */ /* 0x000fe20000000012 */
[----:B------:R-:W-:Y:S06]  /*3930*/  BRA `(.L_x_4336) ;  /* 0x0000000c00047947 */ /* 0x000fec0003800000 */
.L_x_4346:
        /* <DEDUP_REMOVED lines=9> */
.L_x_4337:
        /* <DEDUP_REMOVED lines=14> */
.L_x_4350:
        /* <DEDUP_REMOVED lines=9> */
.L_x_4349:
        /* <DEDUP_REMOVED lines=28> */
.L_x_4352:
        /* <DEDUP_REMOVED lines=15> */
.L_x_4351:
[----:B------:R1:W5:Y:S01]  /*3df0*/  LDG.E.U16 R18, desc[UR36][R4.64] ;  /* 0x0000002404127981 */ /* 0x000362000c1e1500 */
[----:B------:R-:W-:Y:S05]  /*3e00*/  BRA `(.L_x_4336) ;  /* 0x0000000400d07947 */ /* 0x000fea0003800000 */
.L_x_4348:
        /* <DEDUP_REMOVED lines=13> */
.L_x_4355:
        /* <DEDUP_REMOVED lines=21> */
.L_x_4359:
[----:B------:R-:W-:Y:S05]  /*4030*/  BSYNC B1 ;  /* 0x0000000000017941 */ /* 0x000fea0003800000 */
.L_x_4358:
[----:B------:R-:W-:Y:S01]  /*4040*/  LEA R5, R0, 0x3b800000, 0x17 ;  /* 0x3b80000000057811 */ /* 0x000fe200078eb8ff */
[----:B------:R-:W-:-:S05]  /*4050*/  IMAD.SHL.U32 R0, R3, 0x100000, RZ ;  /* 0x0010000003007824 */ /* 0x000fca00078e00ff */
[----:B------:R-:W-:-:S07]  /*4060*/  LOP3.LUT R0, R5, R0, R6, 0xfe, !PT ;  /* 0x0000000005007212 */ /* 0x000fce00078efe06 */
.L_x_4357:
[----:B------:R-:W-:Y:S05]  /*4070*/  BSYNC B0 ;  /* 0x0000000000007941 */ /* 0x000fea0003800000 */
.L_x_4356:
[----:B------:R-:W-:-:S04]  /*4080*/  F2FP.BF16.F32.PACK_AB R0, RZ, R0 ;  /* 0x00000000ff00723e */ /* 0x000fc800000010ff */
[----:B------:R-:W-:Y:S01]  /*4090*/  PRMT R18, R0, 0x7610, R18 ;  /* 0x0000761000127816 */ /* 0x000fe20000000012 */
[----:B------:R-:W-:Y:S06]  /*40a0*/  BRA `(.L_x_4336) ;  /* 0x0000000400287947 */ /* 0x000fec0003800000 */
.L_x_4354:
        /* <DEDUP_REMOVED lines=21> */
.L_x_4363:
[----:B------:R-:W-:Y:S05]  /*4200*/  BSYNC B1 ;  /* 0x0000000000017941 */ /* 0x000fea0003800000 */
.L_x_4362:
[----:B------:R-:W-:Y:S01]  /*4210*/  LEA R5, R0, 0x37800000, 0x17 ;  /* 0x3780000000057811 */ /* 0x000fe200078eb8ff */
[----:B------:R-:W-:-:S05]  /*4220*/  IMAD.SHL.U32 R0, R3, 0x200000, RZ ;  /* 0x0020000003007824 */ /* 0x000fca00078e00ff */
[----:B------:R-:W-:-:S07]  /*4230*/  LOP3.LUT R0, R5, R0, R6, 0xfe, !PT ;  /* 0x0000000005007212 */ /* 0x000fce00078efe06 */
.L_x_4361:
[----:B------:R-:W-:Y:S05]  /*4240*/  BSYNC B0 ;  /* 0x0000000000007941 */ /* 0x000fea0003800000 */
.L_x_4360:
[----:B------:R-:W-:-:S04]  /*4250*/  F2FP.BF16.F32.PACK_AB R0, RZ, R0 ;  /* 0x00000000ff00723e */ /* 0x000fc800000010ff */
[----:B------:R-:W-:Y:S01]  /*4260*/  PRMT R18, R0, 0x7610, R18 ;  /* 0x0000761000127816 */ /* 0x000fe20000000012 */
[----:B------:R-:W-:Y:S06]  /*4270*/  BRA `(.L_x_4336) ;  /* 0x0000000000b47947 */ /* 0x000fec0003800000 */
.L_x_4353:
        /* <DEDUP_REMOVED lines=14> */
.L_x_4367:
[----:B------:R-:W-:Y:S05]  /*4360*/  BSYNC B0 ;  /* 0x0000000000007941 */ /* 0x000fea0003800000 */
.L_x_4366:
[----:B------:R-:W-:-:S04]  /*4370*/  F2FP.BF16.F32.PACK_AB R0, RZ, R0 ;  /* 0x00000000ff00723e */ /* 0x000fc800000010ff */
[----:B------:R-:W-:Y:S01]  /*4380*/  PRMT R18, R0, 0x7610, R18 ;  /* 0x0000761000127816 */ /* 0x000fe20000000012 */
[----:B------:R-:W-:Y:S06]  /*4390*/  BRA `(.L_x_4336) ;  /* 0x00000000006c7947 */ /* 0x000fec0003800000 */
.L_x_4341:
        /* <DEDUP_REMOVED lines=16> */
.L_x_4368:
[----:B------:R-:W-:Y:S01]  /*44a0*/  PRMT R18, RZ, 0x7610, R18 ;  /* 0x00007610ff127816 */ /* 0x000fe20000000012 */
[----:B------:R-:W-:Y:S06]  /*44b0*/  BRA `(.L_x_4336) ;  /* 0x0000000000247947 */ /* 0x000fec0003800000 */
.L_x_4365:
[----:B------:R-:W2:Y:S02]  /*44c0*/  LDG.E.64 R4, desc[UR36][R4.64] ;  /* 0x0000002404047981 */ /* 0x000ea4000c1e1b00 */
[----:B--2---:R-:W0:Y:S02]  /*44d0*/  I2F.U64 R0, R4 ;  /* 0x0000000400007312 */ /* 0x004e240000301000 */
[----:B0-----:R-:W-:-:S04]  /*44e0*/  F2FP.BF16.F32.PACK_AB R0, RZ, R0 ;  /* 0x00000000ff00723e */ /* 0x001fc800000010ff */
[----:B------:R-:W-:Y:S01]  /*44f0*/  PRMT R18, R0, 0x7610, R18 ;  /* 0x0000761000127816 */ /* 0x000fe20000000012 */
[----:B------:R-:W-:Y:S06]  /*4500*/  BRA `(.L_x_4336) ;  /* 0x0000000000107947 */ /* 0x000fec0003800000 */
.L_x_4364:
[----:B------:R-:W2:Y:S02]  /*4510*/  LDG.E R4, desc[UR36][R4.64] ;  /* 0x0000002404047981 */ /* 0x000ea4000c1e1900 */
[----:B--2---:R-:W-:-:S04]  /*4520*/  I2FP.F32.U32 R0, R4 ;  /* 0x0000000400007245 */ /* 0x004fc80000201000 */
[----:B------:R-:W-:-:S04]  /*4530*/  F2FP.BF16.F32.PACK_AB R0, RZ, R0 ;  /* 0x00000000ff00723e */ /* 0x000fc800000010ff */
[----:B------:R-:W-:-:S07]  /*4540*/  PRMT R18, R0, 0x7610, R18 ;  /* 0x0000761000127816 */ /* 0x000fce0000000012 */
.L_x_4336:
[----:B------:R-:W-:Y:S05]  /*4550*/  BSYNC B6 ;  /* 0x0000000000067941 */ /* 0x000fea0003800000 */
.L_x_4335:
[----:B------:R-:W2:Y:S01]  /*4560*/  S2R R25, SR_TID.X ;  /* 0x0000000000197919 */ /* 0x000ea20000002100 */
[----:B------:R-:W-:Y:S01]  /*4570*/  BSSY B0, `(.L_x_4369) ;  /* 0x000002e000007945 */ /* 0x000fe20003800000 */
[----:B--2---:R-:W-:-:S13]  /*4580*/  ISETP.GE.AND P0, PT, R25, R16, PT ;  /* 0x000000101900720c */ /* 0x004fda0003f06270 */
[----:B------:R-:W-:Y:S05]  /*4590*/  @P0 BRA `(.L_x_4370) ;  /* 0x0000000000ac0947 */ /* 0x000fea0003800000 */
[----:B01----:R-:W0:Y:S01]  /*45a0*/  LDC.64 R4, c[0x0][0x218] ;  /* 0x00008600ff047b82 */ /* 0x003e220000000a00 */
[----:B-----5:R-:W-:Y:S01]  /*45b0*/  IMAD.U32 R3, R19, 0x10000, RZ ;  /* 0x0001000013037824 */ /* 0x020fe200078e00ff */
[----:B------:R-:W-:Y:S03]  /*45c0*/  BSSY B1, `(.L_x_4371) ;  /* 0x0000027000017945 */ /* 0x000fe60003800000 */
[----:B0-----:R-:W-:-:S05]  /*45d0*/  FMUL.FTZ R0, R3, R4 ;  /* 0x0000000403007220 */ /* 0x001fca0000410000 */
[----:B------:R-:W-:-:S13]  /*45e0*/  FSETP.GT.FTZ.AND P1, PT, R0, R5, PT ;  /* 0x000000050000720b */ /* 0x000fda0003f34000 */
[----:B------:R-:W-:Y:S05]  /*45f0*/  @P1 BRA `(.L_x_4372) ;  /* 0x00000000008c1947 */ /* 0x000fea0003800000 */
[----:B------:R-:W-:Y:S01]  /*4600*/  FMUL.FTZ R0, R0, 1.4426950216293334961 ;  /* 0x3fb8aa3b00007820 */ /* 0x000fe20000410000 */
[----:B------:R-:W-:Y:S01]  /*4610*/  IMAD.MOV.U32 R7, RZ, RZ, 0x3e800000 ;  /* 0x3e800000ff077424 */ /* 0x000fe200078e00ff */
[----:B------:R-:W-:Y:S01]  /*4620*/  MUFU.RCP R4, R4 ;  /* 0x0000000400047308 */ /* 0x000fe20000001000 */
[----:B------:R-:W-:Y:S01]  /*4630*/  IMAD.MOV.U32 R8, RZ, RZ, 0x3d39bf78 ;  /* 0x3d39bf78ff087424 */ /* 0x000fe200078e00ff */
[----:B------:R-:W-:Y:S06]  /*4640*/  BSSY B2, `(.L_x_4373) ;  /* 0x000001d000027945 */ /* 0x000fec0003800000 */
        /* <DEDUP_REMOVED lines=28> */
.L_x_4374:
[----:B------:R-:W-:Y:S05]  /*4810*/  BSYNC B2 ;  /* 0x0000000000027941 */ /* 0x000fea0003800000 */
.L_x_4373:
[----:B------:R-:W-:-:S07]  /*4820*/  FMUL.FTZ R3, R4, R3 ;  /* 0x0000000304037220 */ /* 0x000fce0000410000 */
.L_x_4372:
[----:B------:R-:W-:Y:S05]  /*4830*/  BSYNC B1 ;  /* 0x0000000000017941 */ /* 0x000fea0003800000 */
.L_x_4371:
[----:B------:R-:W2:Y:S02]  /*4840*/  F2F.BF16.F32 R3, R3 ;  /* 0x0000000300037304 */ /* 0x000ea40000202000 */
.L_x_4370:
[----:B------:R-:W-:Y:S05]  /*4850*/  BSYNC B0 ;  /* 0x0000000000007941 */ /* 0x000fea0003800000 */
.L_x_4369:
[----:B------:R-:W-:Y:S01]  /*4860*/  VIADD R23, R25, 0x80 ;  /* 0x0000008019177836 */ /* 0x000fe20000000000 */
[----:B------:R-:W-:Y:S04]  /*4870*/  BSSY B0, `(.L_x_4375) ;  /* 0x000002e000007945 */ /* 0x000fe80003800000 */
[----:B------:R-:W-:-:S13]  /*4880*/  ISETP.GE.AND P1, PT, R23, R16, PT ;  /* 0x000000101700720c */ /* 0x000fda0003f26270 */
        /* <DEDUP_REMOVED lines=40> */
.L_x_4380:
[----:B------:R-:W-:Y:S05]  /*4b10*/  BSYNC B2 ;  /* 0x0000000000027941 */ /* 0x000fea0003800000 */
.L_x_4379:
[----:B------:R-:W-:-:S07]  /*4b20*/  FMUL.FTZ R17, R4, R5 ;  /* 0x0000000504117220 */ /* 0x000fce0000410000 */
.L_x_4378:
[----:B------:R-:W-:Y:S05]  /*4b30*/  BSYNC B1 ;  /* 0x0000000000017941 */ /* 0x000fea0003800000 */
.L_x_4377:
[----:B------:R3:W4:Y:S02]  /*4b40*/  F2F.BF16.F32 R22, R17 ;  /* 0x0000001100167304 */ /* 0x0007240000202000 */
.L_x_4376:
[----:B------:R-:W-:Y:S05]  /*4b50*/  BSYNC B0 ;  /* 0x0000000000007941 */ /* 0x000fea0003800000 */
.L_x_4375:
[----:B01----:R-:W-:Y:S01]  /*4b60*/  VIADD R5, R25, 0x100 ;  /* 0x0000010019057836 */ /* 0x003fe20000000000 */
[----:B------:R-:W-:Y:S04]  /*4b70*/  BSSY B0, `(.L_x_4381) ;  /* 0x000002e000007945 */ /* 0x000fe80003800000 */
[----:B------:R-:W-:-:S13]  /*4b80*/  ISETP.GE.AND P1, PT, R5, R16, PT ;  /* 0x000000100500720c */ /* 0x000fda0003f26270 */
[----:B------:R-:W-:Y:S05]  /*4b90*/  @P1 BRA `(.L_x_4382) ;  /* 0x0000000000ac1947 */ /* 0x000fea0003800000 */
[----:B------:R-:W0:Y:S01]  /*4ba0*/  LDC.64 R4, c[0x0][0x218] ;  /* 0x00008600ff047b82 */ /* 0x000e220000000a00 */
[----:B---3-5:R-:W-:Y:S01]  /*4bb0*/  IMAD.U32 R17, R24, 0x10000, RZ ;  /* 0x0001000018117824 */ /* 0x028fe200078e00ff */
        /* <DEDUP_REMOVED lines=37> */
.L_x_4386:
[----:B------:R-:W-:Y:S05]  /*4e10*/  BSYNC B2 ;  /* 0x0000000000027941 */ /* 0x000fea0003800000 */
.L_x_4385:
[----:B------:R-:W-:-:S07]  /*4e20*/  FMUL.FTZ R17, R4, R5 ;  /* 0x0000000504117220 */ /* 0x000fce0000410000 */
.L_x_4384:
[----:B------:R-:W-:Y:S05]  /*4e30*/  BSYNC B1 ;  /* 0x0000000000017941 */ /* 0x000fea0003800000 */
.L_x_4383:
[----:B------:R-:W0:Y:S02]  /*4e40*/  F2F.BF16.F32 R17, R17 ;  /* 0x0000001100117304 */ /* 0x000e240000202000 */
.L_x_4382:
[----:B------:R-:W-:Y:S05]  /*4e50*/  BSYNC B0 ;  /* 0x0000000000007941 */ /* 0x000fea0003800000 */
.L_x_4381:
[----:B------:R-:W-:Y:S01]  /*4e60*/  VIADD R5, R25, 0x180 ;  /* 0x0000018019057836 */ /* 0x000fe20000000000 */
[----:B------:R-:W-:Y:S04]  /*4e70*/  BSSY B0, `(.L_x_4387) ;  /* 0x000002e000007945 */ /* 0x000fe80003800000 */
[----:B------:R-:W-:-:S13]  /*4e80*/  ISETP.GE.AND P1, PT, R5, R16, PT ;  /* 0x000000100500720c */ /* 0x000fda0003f26270 */
[----:B------:R-:W-:Y:S05]  /*4e90*/  @P1 BRA `(.L_x_4388) ;  /* 0x0000000000ac1947 */ /* 0x000fea0003800000 */
[----:B------:R-:W1:Y:S01]  /*4ea0*/  LDC.64 R4, c[0x0][0x218] ;  /* 0x00008600ff047b82 */ /* 0x000e620000000a00 */
[----:B-----5:R-:W-:Y:S01]  /*4eb0*/  IMAD.U32 R7, R18, 0x10000, RZ ;  /* 0x0001000012077824 */ /* 0x020fe200078e00ff */
[----:B------:R-:W-:Y:S03]  /*4ec0*/  BSSY B1, `(.L_x_4389) ;  /* 0x0000027000017945 */ /* 0x000fe60003800000 */
[----:B-1----:R-:W-:-:S05]  /*4ed0*/  FMUL.FTZ R0, R7, R4 ;  /* 0x0000000407007220 */ /* 0x002fca0000410000 */
[----:B------:R-:W-:-:S13]  /*4ee0*/  FSETP.GT.FTZ.AND P1, PT, R0, R5, PT ;  /* 0x000000050000720b */ /* 0x000fda0003f34000 */
[----:B------:R-:W-:Y:S05]  /*4ef0*/  @P1 BRA `(.L_x_4390) ;  /* 0x00000000008c1947 */ /* 0x000fea0003800000 */
[----:B------:R-:W-:Y:S01]  /*4f00*/  FMUL.FTZ R0, R0, 1.4426950216293334961 ;  /* 0x3fb8aa3b00007820 */ /* 0x000fe20000410000 */
[----:B------:R-:W-:Y:S01]  /*4f10*/  IMAD.MOV.U32 R8, RZ, RZ, 0x3e800000 ;  /* 0x3e800000ff087424 */ /* 0x000fe200078e00ff */
[----:B------:R-:W-:Y:S01]  /*4f20*/  MUFU.RCP R4, R4 ;  /* 0x0000000400047308 */ /* 0x000fe20000001000 */
[----:B------:R-:W-:Y:S01]  /*4f30*/  IMAD.MOV.U32 R9, RZ, RZ, 0x3d39bf78 ;  /* 0x3d39bf78ff097424 */ /* 0x000fe200078e00ff */
[----:B------:R-:W-:Y:S06]  /*4f40*/  BSSY B2, `(.L_x_4391) ;  /* 0x000001d000027945 */ /* 0x000fec0003800000 */
[----:B------:R-:W1:Y:S02]  /*4f50*/  MUFU.EX2 R0, R0 ;  /* 0x0000000000007308 */ /* 0x000e640000000800 */
[C---:B-1----:R-:W-:Y:S01]  /*4f60*/  FADD.FTZ.RZ R5, R0.reuse, 1 ;  /* 0x3f80000000057421 */ /* 0x042fe2000001c000 */
        /* <DEDUP_REMOVED lines=26> */
.L_x_4392:
[----:B------:R-:W-:Y:S05]  /*5110*/  BSYNC B2 ;  /* 0x0000000000027941 */ /* 0x000fea0003800000 */
.L_x_4391:
[----:B------:R-:W-:-:S07]  /*5120*/  FMUL.FTZ R7, R4, R5 ;  /* 0x0000000504077220 */ /* 0x000fce0000410000 */
.L_x_4390:
[----:B------:R-:W-:Y:S05]  /*5130*/  BSYNC B1 ;  /* 0x0000000000017941 */ /* 0x000fea0003800000 */
.L_x_4389:
[----:B------:R1:W0:Y:S02]  /*5140*/  F2F.BF16.F32 R18, R7 ;  /* 0x0000000700127304 */ /* 0x0002240000202000 */
.L_x_4388:
[----:B------:R-:W-:Y:S05]  /*5150*/  BSYNC B0 ;  /* 0x0000000000007941 */ /* 0x000fea0003800000 */
.L_x_4387:
[----:B-----5:R-:W0:Y:S01]  /*5160*/  LDC.U8 R19, c[0x0][0x244] ;  /* 0x00009100ff137b82 */ /* 0x020e220000000000 */
[----:B------:R-:W-:Y:S04]  /*5170*/  BSSY B6, `(.L_x_4393) ;  /* 0x0000112000067945 */ /* 0x000fe80003800000 */
[----:B------:R-:W-:Y:S05]  /*5180*/  @P0 BRA `(.L_x_4394) ;  /* 0x0000001000400947 */ /* 0x000fea0003800000 */
[----:B------:R-:W5:Y:S01]  /*5190*/  LDC.64 R8, c[0x0][0x228] ;  /* 0x00008a00ff087b82 */ /* 0x000f620000000a00 */
[----:B0-----:R-:W-:Y:S01]  /*51a0*/  PRMT R0, R19, 0x9910, RZ ;  /* 0x0000991013007816 */ /* 0x001fe200000000ff */
[----:B------:R-:W-:Y:S01]  /*51b0*/  IMAD R25, R2, 0x200, R25 ;  /* 0x0000020002197824 */ /* 0x000fe200078e0219 */
[----:B------:R-:W-:Y:S02]  /*51c0*/  ULDC UR4, c[0x0][0x248] ;  /* 0x0000920000047ab9 */ /* 0x000fe40000000800 */
[----:B------:R-:W-:Y:S01]  /*51d0*/  ISETP.GT.AND P0, PT, R0, 0x9, PT ;  /* 0x000000090000780c */ /* 0x000fe20003f04270 */
[----:B------:R-:W-:-:S05]  /*51e0*/  IMAD R25, R25, UR4, RZ ;  /* 0x0000000419197c24 */ /* 0x000fca000f8e02ff */
[----:B-----5:R-:W-:-:S05]  /*51f0*/  IADD3 R8, P1, R25, R8, RZ ;  /* 0x0000000819087210 */ /* 0x020fca0007f3e0ff */
        /* <DEDUP_REMOVED lines=10> */
[----:B--2---:R-:W-:Y:S02]  /*52a0*/  IMAD.U32 R3, R3, 0x10000, RZ ;  /* 0x0001000003037824 */ /* 0x004fe400078e00ff */
[----:B------:R-:W-:-:S04]  /*52b0*/  IMAD.MOV.U32 R25, RZ, RZ, R23 ;  /* 0x000000ffff197224 */ /* 0x000fc800078e0017 */
[----:B------:R-:W0:Y:S02]  /*52c0*/  F2I.FTZ.TRUNC.NTZ R3, R3 ;  /* 0x0000000300037305 */ /* 0x000e24000021f100 */
[----:B0-----:R0:W-:Y:S01]  /*52d0*/  STG.E.U8 desc[UR36][R8.64], R3 ;  /* 0x0000000308007986 */ /* 0x0011e2000c101124 */
[----:B------:R-:W-:Y:S05]  /*52e0*/  BRA `(.L_x_4394) ;  /* 0x0000000c00e87947 */ /* 0x000fea0003800000 */
.L_x_4398:
[----:B--2---:R-:W-:Y:S02]  /*52f0*/  IMAD.U32 R5, R3, 0x10000, RZ ;  /* 0x0001000003057824 */ /* 0x004fe400078e00ff */
[----:B------:R-:W-:-:S04]  /*5300*/  IMAD.MOV.U32 R25, RZ, RZ, R23 ;  /* 0x000000ffff197224 */ /* 0x000fc800078e0017 */
[----:B------:R-:W0:Y:S02]  /*5310*/  F2I.S64.TRUNC R4, R5 ;  /* 0x0000000500047311 */ /* 0x000e24000020d900 */
[----:B0-----:R0:W-:Y:S01]  /*5320*/  STG.E.U8 desc[UR36][R8.64], R4 ;  /* 0x0000000408007986 */ /* 0x0011e2000c101124 */
[----:B------:R-:W-:Y:S05]  /*5330*/  BRA `(.L_x_4394) ;  /* 0x0000000c00d47947 */ /* 0x000fea0003800000 */
.L_x_4397:
[----:B------:R-:W-:-:S13]  /*5340*/  ISETP.NE.AND P0, PT, R0, 0x2, PT ;  /* 0x000000020000780c */ /* 0x000fda0003f05270 */
[----:B------:R-:W-:Y:S05]  /*5350*/  @!P0 BRA `(.L_x_4400) ;  /* 0x0000000000388947 */ /* 0x000fea0003800000 */
[----:B------:R-:W-:-:S13]  /*5360*/  ISETP.NE.AND P0, PT, R0, 0x3, PT ;  /* 0x000000030000780c */ /* 0x000fda0003f05270 */
[----:B------:R-:W-:Y:S05]  /*5370*/  @!P0 BRA `(.L_x_4401) ;  /* 0x00000000001c8947 */ /* 0x000fea0003800000 */
[----:B------:R-:W-:-:S13]  /*5380*/  ISETP.NE.AND P0, PT, R0, 0x4, PT ;  /* 0x000000040000780c */ /* 0x000fda0003f05270 */
[----:B------:R-:W-:Y:S05]  /*5390*/  @P0 BRA `(.L_x_4399) ;  /* 0x0000000c00500947 */ /* 0x000fea0003800000 */
[----:B--2---:R-:W-:Y:S02]  /*53a0*/  IMAD.U32 R4, R3, 0x10000, RZ ;  /* 0x0001000003047824 */ /* 0x004fe400078e00ff */
[----:B------:R-:W-:-:S04]  /*53b0*/  IMAD.MOV.U32 R25, RZ, RZ, R23 ;  /* 0x000000ffff197224 */ /* 0x000fc800078e0017 */
[----:B------:R-:W0:Y:S02]  /*53c0*/  F2I.S64.TRUNC R4, R4 ;  /* 0x0000000400047311 */ /* 0x000e24000020d900 */
[----:B0-----:R0:W-:Y:S01]  /*53d0*/  STG.E.64 desc[UR36][R8.64], R4 ;  /* 0x0000000408007986 */ /* 0x0011e2000c101b24 */
[----:B------:R-:W-:Y:S05]  /*53e0*/  BRA `(.L_x_4394) ;  /* 0x0000000c00a87947 */ /* 0x000fea0003800000 */
.L_x_4401:
[----:B--2---:R-:W-:Y:S02]  /*53f0*/  IMAD.U32 R3, R3, 0x10000, RZ ;  /* 0x0001000003037824 */ /* 0x004fe400078e00ff */
[----:B------:R-:W-:-:S04]  /*5400*/  IMAD.MOV.U32 R25, RZ, RZ, R23 ;  /* 0x000000ffff197224 */ /* 0x000fc800078e0017 */
[----:B------:R-:W0:Y:S02]  /*5410*/  F2I.FTZ.TRUNC.NTZ R3, R3 ;  /* 0x0000000300037305 */ /* 0x000e24000021f100 */
[----:B0-----:R0:W-:Y:S01]  /*5420*/  STG.E desc[UR36][R8.64], R3 ;  /* 0x0000000308007986 */ /* 0x0011e2000c101924 */
[----:B------:R-:W-:Y:S05]  /*5430*/  BRA `(.L_x_4394) ;  /* 0x0000000c00947947 */ /* 0x000fea0003800000 */
.L_x_4400:
[----:B--2---:R-:W-:Y:S02]  /*5440*/  IMAD.U32 R3, R3, 0x10000, RZ ;  /* 0x0001000003037824 */ /* 0x004fe400078e00ff */
[----:B------:R-:W-:-:S04]  /*5450*/  IMAD.MOV.U32 R25, RZ, RZ, R23 ;  /* 0x000000ffff197224 */ /* 0x000fc800078e0017 */
[----:B------:R-:W0:Y:S02]  /*5460*/  F2I.FTZ.TRUNC.NTZ R3, R3 ;  /* 0x0000000300037305 */ /* 0x000e24000021f100 */
[----:B0-----:R0:W-:Y:S01]  /*5470*/  STG.E.U16 desc[UR36][R8.64], R3 ;  /* 0x0000000308007986 */ /* 0x0011e2000c101524 */
[----:B------:R-:W-:Y:S05]  /*5480*/  BRA `(.L_x_4394) ;  /* 0x0000000c00807947 */ /* 0x000fea0003800000 */
.L_x_4396:
[----:B------:R-:W-:-:S13]  /*5490*/  ISETP.GT.AND P0, PT, R0, 0x6, PT ;  /* 0x000000060000780c */ /* 0x000fda0003f04270 */
[----:B------:R-:W-:Y:S05]  /*54a0*/  @P0 BRA `(.L_x_4402) ;  /* 0x0000000000340947 */ /* 0x000fea0003800000 */
[----:B------:R-:W-:-:S13]  /*54b0*/  ISETP.NE.AND P0, PT, R0, 0x5, PT ;  /* 0x000000050000780c */ /* 0x000fda0003f05270 */
[----:B------:R-:W-:Y:S05]  /*54c0*/  @!P0 BRA `(.L_x_4403) ;  /* 0x0000000000188947 */ /* 0x000fea0003800000 */
[----:B------:R-:W-:-:S13]  /*54d0*/  ISETP.NE.AND P0, PT, R0, 0x6, PT ;  /* 0x000000060000780c */ /* 0x000fda0003f05270 */
[----:B------:R-:W-:Y:S05]  /*54e0*/  @P0 BRA `(.L_x_4399) ;  /* 0x0000000800fc0947 */ /* 0x000fea0003800000 */
[----:B--2---:R-:W-:Y:S02]  /*54f0*/  IMAD.U32 R3, R3, 0x10000, RZ ;  /* 0x0001000003037824 */ /* 0x004fe400078e00ff */
[----:B------:R-:W-:-:S03]  /*5500*/  IMAD.MOV.U32 R25, RZ, RZ, R23 ;  /* 0x000000ffff197224 */ /* 0x000fc600078e0017 */
[----:B------:R0:W-:Y:S01]  /*5510*/  STG.E desc[UR36][R8.64], R3 ;  /* 0x0000000308007986 */ /* 0x0001e2000c101924 */
[----:B------:R-:W-:Y:S05]  /*5520*/  BRA `(.L_x_4394) ;  /* 0x0000000c00587947 */ /* 0x000fea0003800000 */
.L_x_4403:
[----:B--2---:R-:W-:Y:S02]  /*5530*/  IMAD.U32 R0, R3, 0x10000, RZ ;  /* 0x0001000003007824 */ /* 0x004fe400078e00ff */
[----:B------:R-:W-:-:S03]  /*5540*/  IMAD.MOV.U32 R25, RZ, RZ, R23 ;  /* 0x000000ffff197224 */ /* 0x000fc600078e0017 */
[----:B------:R-:W-:-:S05]  /*5550*/  F2FP.F16.F32.PACK_AB R0, RZ, R0 ;  /* 0x00000000ff00723e */ /* 0x000fca00000000ff */
[----:B------:R0:W-:Y:S01]  /*5560*/  STG.E.U16 desc[UR36][R8.64], R0 ;  /* 0x0000000008007986 */ /* 0x0001e2000c101524 */
[----:B------:R-:W-:Y:S05]  /*5570*/  BRA `(.L_x_4394) ;  /* 0x0000000c00447947 */ /* 0x000fea0003800000 */
.L_x_4402:
[----:B------:R-:W-:-:S13]  /*5580*/  ISETP.NE.AND P0, PT, R0, 0x7, PT ;  /* 0x000000070000780c */ /* 0x000fda0003f05270 */
[----:B------:R-:W-:Y:S05]  /*5590*/  @!P0 BRA `(.L_x_4404) ;  /* 0x00000000003c8947 */ /* 0x000fea0003800000 */
[----:B------:R-:W-:-:S13]  /*55a0*/  ISETP.NE.AND P0, PT, R0, 0x8, PT ;  /* 0x000000080000780c */ /* 0x000fda0003f05270 */
[----:B------:R-:W-:Y:S05]  /*55b0*/  @!P0 BRA `(.L_x_4405) ;  /* 0x00000000001c8947 */ /* 0x000fea0003800000 */
[----:B------:R-:W-:-:S13]  /*55c0*/  ISETP.NE.AND P0, PT, R0, 0x9, PT ;  /* 0x000000090000780c */ /* 0x000fda0003f05270 */
[----:B------:R-:W-:Y:S05]  /*55d0*/  @P0 BRA `(.L_x_4399) ;  /* 0x0000000800c00947 */ /* 0x000fea0003800000 */
[----:B--2---:R-:W-:Y:S02]  /*55e0*/  IMAD.U32 R4, R3, 0x10000, RZ ;  /* 0x0001000003047824 */ /* 0x004fe400078e00ff */
[----:B------:R-:W-:Y:S02]  /*55f0*/  IMAD.MOV.U32 R5, RZ, RZ, RZ ;  /* 0x000000ffff057224 */ /* 0x000fe400078e00ff */
[----:B------:R-:W-:-:S03]  /*5600*/  IMAD.MOV.U32 R25, RZ, RZ, R23 ;  /* 0x000000ffff197224 */ /* 0x000fc600078e0017 */
[----:B------:R0:W-:Y:S01]  /*5610*/  STG.E.64 desc[UR36][R8.64], R4 ;  /* 0x0000000408007986 */ /* 0x0001e2000c101b24 */
[----:B------:R-:W-:Y:S05]  /*5620*/  BRA `(.L_x_4394) ;  /* 0x0000000c00187947 */ /* 0x000fea0003800000 */
.L_x_4405:
[----:B--2---:R-:W-:Y:S02]  /*5630*/  IMAD.U32 R3, R3, 0x10000, RZ ;  /* 0x0001000003037824 */ /* 0x004fe400078e00ff */
[----:B------:R-:W-:-:S03]  /*5640*/  IMAD.MOV.U32 R25, RZ, RZ, R23 ;  /* 0x000000ffff197224 */ /* 0x000fc600078e0017 */
[----:B------:R-:W-:-:S04]  /*5650*/  F2FP.F16.F32.PACK_AB R3, RZ, R3 ;  /* 0x00000003ff03723e */ /* 0x000fc800000000ff */
[----:B------:R-:W-:-:S05]  /*5660*/  PRMT R3, R3, 0x5410, RZ ;  /* 0x0000541003037816 */ /* 0x000fca00000000ff */
[----:B------:R0:W-:Y:S01]  /*5670*/  STG.E desc[UR36][R8.64], R3 ;  /* 0x0000000308007986 */ /* 0x0001e2000c101924 */
[----:B------:R-:W-:Y:S05]  /*5680*/  BRA `(.L_x_4394) ;  /* 0x0000000c00007947 */ /* 0x000fea0003800000 */
.L_x_4404:
[----:B--2---:R-:W-:Y:S02]  /*5690*/  IMAD.U32 R4, R3, 0x10000, RZ ;  /* 0x0001000003047824 */ /* 0x004fe400078e00ff */
[----:B------:R-:W-:Y:S02]  /*56a0*/  IMAD.MOV.U32 R25, RZ, RZ, R23 ;  /* 0x000000ffff197224 */ /* 0x000fe400078e0017 */
[----:B------:R-:W-:-:S06]  /*56b0*/  FMUL.FTZ R4, R4, 1 ;  /* 0x3f80000004047820 */ /* 0x000fcc0000410000 */
[----:B------:R-:W0:Y:S02]  /*56c0*/  F2F.F64.F32 R4, R4 ;  /* 0x0000000400047310 */ /* 0x000e240000201800 */
[----:B0-----:R0:W-:Y:S01]  /*56d0*/  STG.E.64 desc[UR36][R8.64], R4 ;  /* 0x0000000408007986 */ /* 0x0011e2000c101b24 */
[----:B------:R-:W-:Y:S05]  /*56e0*/  BRA `(.L_x_4394) ;  /* 0x0000000800e87947 */ /* 0x000fea0003800000 */
.L_x_4395:
        /* <DEDUP_REMOVED lines=10> */
[----:B------:R-:W-:-:S04]  /*5790*/  FSETP.NEU.FTZ.AND P0, PT, R3, RZ, PT ;  /* 0x000000ff0300720b */ /* 0x000fc80003f1d000 */
[----:B------:R-:W-:-:S05]  /*57a0*/  SEL R3, RZ, 0x1, !P0 ;  /* 0x00000001ff037807 */ /* 0x000fca0004000000 */
[----:B------:R0:W-:Y:S01]  /*57b0*/  STG.E.U8 desc[UR36][R8.64], R3 ;  /* 0x0000000308007986 */ /* 0x0001e2000c101124 */
[----:B------:R-:W-:Y:S05]  /*57c0*/  BRA `(.L_x_4394) ;  /* 0x0000000800b07947 */ /* 0x000fea0003800000 */
.L_x_4408:
[----:B--2---:R-:W-:Y:S01]  /*57d0*/  IMAD.U32 R3, R3, 0x10000, RZ ;  /* 0x0001000003037824 */ /* 0x004fe200078e00ff */
[----:B-1----:R-:W-:Y:S01]  /*57e0*/  CS2R R6, SRZ ;  /* 0x0000000000067805 */ /* 0x002fe2000001ff00 */
[----:B------:R-:W-:Y:S02]  /*57f0*/  IMAD.MOV.U32 R25, RZ, RZ, R23 ;  /* 0x000000ffff197224 */ /* 0x000fe400078e0017 */
[----:B------:R-:W-:-:S04]  /*5800*/  FMUL.FTZ R3, R3, 1 ;  /* 0x3f80000003037820 */ /* 0x000fc80000410000 */
[----:B------:R-:W0:Y:S02]  /*5810*/  F2F.F64.F32 R4, R3 ;  /* 0x0000000300047310 */ /* 0x000e240000201800 */
[----:B0-----:R0:W-:Y:S01]  /*5820*/  STG.E.128 desc[UR36][R8.64], R4 ;  /* 0x0000000408007986 */ /* 0x0011e2000c101d24 */
[----:B------:R-:W-:Y:S05]  /*5830*/  BRA `(.L_x_4394) ;  /* 0x0000000800947947 */ /* 0x000fea0003800000 */
.L_x_4407:
[----:B------:R-:W-:-:S13]  /*5840*/  ISETP.NE.AND P0, PT, R0, 0xf, PT ;  /* 0x0000000f0000780c */ /* 0x000fda0003f05270 */
[----:B------:R-:W-:Y:S05]  /*5850*/  @!P0 BRA `(.L_x_4409) ;  /* 0x0000000000bc8947 */ /* 0x000fea0003800000 */
[----:B------:R-:W-:-:S13]  /*5860*/  ISETP.NE.AND P0, PT, R0, 0x17, PT ;  /* 0x000000170000780c */ /* 0x000fda0003f05270 */
[----:B------:R-:W-:Y:S05]  /*5870*/  @!P0 BRA `(.L_x_4410) ;  /* 0x0000000000588947 */ /* 0x000fea0003800000 */
[----:B------:R-:W-:-:S13]  /*5880*/  ISETP.NE.AND P0, PT, R0, 0x18, PT ;  /* 0x000000180000780c */ /* 0x000fda0003f05270 */
[----:B------:R-:W-:Y:S05]  /*5890*/  @P0 BRA `(.L_x_4399) ;  /* 0x0000000800100947 */ /* 0x000fea0003800000 */
[----:B-12---:R-:W-:Y:S01]  /*58a0*/  IMAD.U32 R7, R3, 0x10000, RZ ;  /* 0x0001000003077824 */ /* 0x006fe200078e00ff */
        /* <DEDUP_REMOVED lines=14> */
.L_x_4412:
[----:B------:R-:W-:Y:S05]  /*5990*/  BSYNC B0 ;  /* 0x0000000000007941 */ /* 0x000fea0003800000 */
.L_x_4411:
[----:B------:R-:W-:Y:S01]  /*59a0*/  LOP3.LUT R5, R0, R5, RZ, 0xfc, !PT ;  /* 0x0000000500057212 */ /* 0x000fe200078efcff */
[----:B------:R-:W-:-:S04]  /*59b0*/  IMAD.MOV.U32 R25, RZ, RZ, R23 ;  /* 0x000000ffff197224 */ /* 0x000fc800078e0017 */
[----:B------:R0:W-:Y:S01]  /*59c0*/  STG.E.U8 desc[UR36][R8.64], R5 ;  /* 0x0000000508007986 */ /* 0x0001e2000c101124 */
[----:B------:R-:W-:Y:S05]  /*59d0*/  BRA `(.L_x_4394) ;  /* 0x00000008002c7947 */ /* 0x000fea0003800000 */
.L_x_4410:
        /* <DEDUP_REMOVED lines=13> */
.L_x_4414:
[----:B------:R-:W-:Y:S01]  /*5ab0*/  IMAD.MOV.U32 R0, RZ, RZ, 0x7f ;  /* 0x0000007fff007424 */ /* 0x000fe200078e00ff */
[----:B------:R-:W-:-:S04]  /*5ac0*/  ISETP.GT.U32.AND P0, PT, R3, 0x7f800000, PT ;  /* 0x7f8000000300780c */ /* 0x000fc80003f04070 */
[----:B------:R-:W-:-:S09]  /*5ad0*/  SEL R0, R0, 0x7c, P0 ;  /* 0x0000007c00007807 */ /* 0x000fd20000000000 */
.L_x_4415:
[----:B------:R-:W-:Y:S05]  /*5ae0*/  BSYNC B0 ;  /* 0x0000000000007941 */ /* 0x000fea0003800000 */
.L_x_4413:
[----:B------:R-:W-:Y:S01]  /*5af0*/  LOP3.LUT R3, R5, 0x80000000, RZ, 0xc0, !PT ;  /* 0x8000000005037812 */ /* 0x000fe200078ec0ff */
[----:B------:R-:W-:-:S03]  /*5b00*/  IMAD.MOV.U32 R25, RZ, RZ, R23 ;  /* 0x000000ffff197224 */ /* 0x000fc600078e0017 */
[----:B------:R-:W-:-:S04]  /*5b10*/  SHF.R.U32.HI R3, RZ, 0x18, R3 ;  /* 0x00000018ff037819 */ /* 0x000fc80000011603 */
[----:B------:R-:W-:-:S05]  /*5b20*/  LOP3.LUT R3, R0, R3, RZ, 0xfc, !PT ;  /* 0x0000000300037212 */ /* 0x000fca00078efcff */
[----:B------:R0:W-:Y:S01]  /*5b30*/  STG.E.U8 desc[UR36][R8.64], R3 ;  /* 0x0000000308007986 */ /* 0x0001e2000c101124 */
[----:B------:R-:W-:Y:S05]  /*5b40*/  BRA `(.L_x_4394) ;  /* 0x0000000400d07947 */ /* 0x000fea0003800000 */
.L_x_4409:
[----:B--2---:R0:W-:Y:S01]  /*5b50*/  STG.E.U16 desc[UR36][R8.64], R3 ;  /* 0x0000000308007986 */ /* 0x0041e2000c101524 */
[----:B------:R-:W-:Y:S01]  /*5b60*/  IMAD.MOV.U32 R25, RZ, RZ, R23 ;  /* 0x000000ffff197224 */ /* 0x000fe200078e0017 */
[----:B------:R-:W-:Y:S06]  /*5b70*/  BRA `(.L_x_4394) ;  /* 0x0000000400c47947 */ /* 0x000fec0003800000 */
.L_x_4406:
        /* <DEDUP_REMOVED lines=10> */
[----:B------:R-:W0:Y:S02]  /*5c20*/  F2I.FTZ.U32.TRUNC.NTZ R3, R3 ;  /* 0x0000000300037305 */ /* 0x000e24000021f000 */
[----:B0-----:R0:W-:Y:S01]  /*5c30*/  STG.E.U16 desc[UR36][R8.64], R3 ;  /* 0x0000000308007986 */ /* 0x0011e2000c101524 */
[----:B------:R-:W-:Y:S05]  /*5c40*/  BRA `(.L_x_4394) ;  /* 0x0000000400907947 */ /* 0x000fea0003800000 */
.L_x_4418:
        /* <DEDUP_REMOVED lines=17> */
.L_x_4421:
[----:B------:R-:W-:-:S04]  /*5d60*/  LOP3.LUT R3, R5, 0x80000000, RZ, 0xc0, !PT ;  /* 0x8000000005037812 */ /* 0x000fc800078ec0ff */
[----:B------:R-:W-:-:S04]  /*5d70*/  SHF.R.U32.HI R3, RZ, 0x18, R3 ;  /* 0x00000018ff037819 */ /* 0x000fc80000011603 */
[----:B------:R-:W-:-:S04]  /*5d80*/  LOP3.LUT R0, R0, R3, RZ, 0xfc, !PT ;  /* 0x0000000300007212 */ /* 0x000fc800078efcff */
[----:B------:R-:W-:-:S07]  /*5d90*/  PRMT R4, R0, 0x7610, R4 ;  /* 0x0000761000047816 */ /* 0x000fce0000000004 */
.L_x_4420:
[----:B------:R-:W-:Y:S05]  /*5da0*/  BSYNC B0 ;  /* 0x0000000000007941 */ /* 0x000fea0003800000 */
.L_x_4419:
[----:B------:R0:W-:Y:S01]  /*5db0*/  STG.E.U8 desc[UR36][R8.64], R4 ;  /* 0x0000000408007986 */ /* 0x0001e2000c101124 */
[----:B------:R-:W-:Y:S01]  /*5dc0*/  IMAD.MOV.U32 R25, RZ, RZ, R23 ;  /* 0x000000ffff197224 */ /* 0x000fe200078e0017 */
[----:B------:R-:W-:Y:S06]  /*5dd0*/  BRA `(.L_x_4394) ;  /* 0x00000004002c7947 */ /* 0x000fec0003800000 */
.L_x_4417:
        /* <DEDUP_REMOVED lines=17> */
.L_x_4424:
[----:B------:R-:W-:-:S04]  /*5ef0*/  LOP3.LUT R3, R5, 0x80000000, RZ, 0xc0, !PT ;  /* 0x8000000005037812 */ /* 0x000fc800078ec0ff */
[----:B------:R-:W-:-:S04]  /*5f00*/  SHF.R.U32.HI R3, RZ, 0x18, R3 ;  /* 0x00000018ff037819 */ /* 0x000fc80000011603 */
[----:B------:R-:W-:-:S04]  /*5f10*/  LOP3.LUT R0, R0, R3, RZ, 0xfc, !PT ;  /* 0x0000000300007212 */ /* 0x000fc800078efcff */
[----:B------:R-:W-:-:S07]  /*5f20*/  PRMT R4, R0, 0x7610, R4 ;  /* 0x0000761000047816 */ /* 0x000fce0000000004 */
.L_x_4423:
[----:B------:R-:W-:Y:S05]  /*5f30*/  BSYNC B0 ;  /* 0x0000000000007941 */ /* 0x000fea0003800000 */
.L_x_4422:
[----:B------:R0:W-:Y:S01]  /*5f40*/  STG.E.U8 desc[UR36][R8.64], R4 ;  /* 0x0000000408007986 */ /* 0x0001e2000c101124 */
[----:B------:R-:W-:Y:S01]  /*5f50*/  IMAD.MOV.U32 R25, RZ, RZ, R23 ;  /* 0x000000ffff197224 */ /* 0x000fe200078e0017 */
[----:B------:R-:W-:Y:S06]  /*5f60*/  BRA `(.L_x_4394) ;  /* 0x0000000000c87947 */ /* 0x000fec0003800000 */
.L_x_4416:
[----:B------:R-:W-:-:S13]  /*5f70*/  ISETP.NE.AND P0, PT, R0, 0x1c, PT ;  /* 0x0000001c0000780c */ /* 0x000fda0003f05270 */
[----:B------:R-:W-:Y:S05]  /*5f80*/  @!P0 BRA `(.L_x_4425) ;  /* 0x0000000000b08947 */ /* 0x000fea0003800000 */
[----:B------:R-:W-:-:S13]  /*5f90*/  ISETP.NE.AND P0, PT, R0, 0x1d, PT ;  /* 0x0000001d0000780c */ /* 0x000fda0003f05270 */
[----:B------:R-:W-:Y:S05]  /*5fa0*/  @!P0 BRA `(.L_x_4426) ;  /* 0x0000000000948947 */ /* 0x000fea0003800000 */
[----:B------:R-:W-:-:S13]  /*5fb0*/  ISETP.NE.AND P0, PT, R0, 0x2c, PT ;  /* 0x0000002c0000780c */ /* 0x000fda0003f05270 */
[----:B------:R-:W-:Y:S05]  /*5fc0*/  @P0 BRA `(.L_x_4399) ;  /* 0x0000000000440947 */ /* 0x000fea0003800000 */
[----:B--2---:R-:W-:Y:S02]  /*5fd0*/  IMAD.U32 R4, R3, 0x10000, RZ ;  /* 0x0001000003047824 */ /* 0x004fe400078e00ff */
        /* <DEDUP_REMOVED lines=16> */
.L_x_4399:
        /* <DEDUP_REMOVED lines=8> */
[----:B-1----:R-:W-:-:S02]  /*6160*/  IMAD.U32 R7, RZ, RZ, UR7 ;  /* 0x00000007ff077e24 */ /* 0x002fc4000f8e00ff */
[----:B------:R-:W-:Y:S02]  /*6170*/  IMAD.U32 R10, RZ, RZ, UR4 ;  /* 0x00000004ff0a7e24 */ /* 0x000fe4000f8e00ff */
[----:B------:R-:W-:Y:S02]  /*6180*/  IMAD.U32 R11, RZ, RZ, UR5 ;  /* 0x00000005ff0b7e24 */ /* 0x000fe4000f8e00ff */
[----:B------:R-:W-:Y:S02]  /*6190*/  IMAD.MOV.U32 R8, RZ, RZ, 0x65 ;  /* 0x00000065ff087424 */ /* 0x000fe400078e00ff */
[----:B------:R-:W-:Y:S02]  /*61a0*/  IMAD.MOV.U32 R12, RZ, RZ, 0x1 ;  /* 0x00000001ff0c7424 */ /* 0x000fe400078e00ff */
[----:B------:R-:W-:-:S07]  /*61b0*/  IMAD.MOV.U32 R13, RZ, RZ, RZ ;  /* 0x000000ffff0d7224 */ /* 0x000fce00078e00ff */
[----:B------:R-:W-:-:S07]  /*61c0*/  LEPC R20, `(.L_x_4427) ;  /* 0x000000001014794e */ /* 0x000fce0000000000 */
[----:B0-234-:R-:W-:Y:S05]  /*61d0*/  CALL.ABS.NOINC R14 ;  /* 0x000000000e007343 */ /* 0x01dfea0003c00000 */
.L_x_4427:
[----:B------:R-:W-:Y:S01]  /*61e0*/  IMAD.MOV.U32 R25, RZ, RZ, R23 ;  /* 0x000000ffff197224 */ /* 0x000fe200078e0017 */
[----:B------:R-:W-:Y:S06]  /*61f0*/  BRA `(.L_x_4394) ;  /* 0x0000000000247947 */ /* 0x000fec0003800000 */
.L_x_4426:
[----:B--2---:R-:W-:Y:S02]  /*6200*/  IMAD.U32 R4, R3, 0x10000, RZ ;  /* 0x0001000003047824 */ /* 0x004fe400078e00ff */
[----:B------:R-:W-:-:S04]  /*6210*/  IMAD.MOV.U32 R25, RZ, RZ, R23 ;  /* 0x000000ffff197224 */ /* 0x000fc800078e0017 */
[----:B------:R-:W0:Y:S02]  /*6220*/  F2I.U64.TRUNC R4, R4 ;  /* 0x0000000400047311 */ /* 0x000e24000020d800 */
[----:B0-----:R0:W-:Y:S01]  /*6230*/  STG.E.64 desc[UR36][R8.64], R4 ;  /* 0x0000000408007986 */ /* 0x0011e2000c101b24 */
[----:B------:R-:W-:Y:S05]  /*6240*/  BRA `(.L_x_4394) ;  /* 0x0000000000107947 */ /* 0x000fea0003800000 */
.L_x_4425:
[----:B--2---:R-:W-:Y:S02]  /*6250*/  IMAD.U32 R3, R3, 0x10000, RZ ;  /* 0x0001000003037824 */ /* 0x004fe400078e00ff */
[----:B------:R-:W-:-:S04]  /*6260*/  IMAD.MOV.U32 R25, RZ, RZ, R23 ;  /* 0x000000ffff197224 */ /* 0x000fc800078e0017 */
[----:B------:R-:W0:Y:S02]  /*6270*/  F2I.FTZ.U32.TRUNC.NTZ R3, R3 ;  /* 0x0000000300037305 */ /* 0x000e24000021f000 */
[----:B0-----:R0:W-:Y:S02]  /*6280*/  STG.E desc[UR36][R8.64], R3 ;  /* 0x0000000308007986 */ /* 0x0011e4000c101924 */
.L_x_4394:
[----:B------:R-:W-:Y:S05]  /*6290*/  BSYNC B6 ;  /* 0x0000000000067941 */ /* 0x000fea0003800000 */
.L_x_4393:
[----:B------:R-:W-:Y:S01]  /*62a0*/  ISETP.GE.AND P0, PT, R25, R16, PT ;  /* 0x000000101900720c */ /* 0x000fe20003f06270 */
[----:B------:R-:W-:-:S12]  /*62b0*/  BSSY B6, `(.L_x_4428) ;  /* 0x00001fc000067945 */ /* 0x000fd80003800000 */
[----:B------:R-:W-:Y:S05]  /*62c0*/  @P0 BRA `(.L_x_4429) ;  /* 0x0000001c00e80947 */ /* 0x000fea0003800000 */
[----:B0-----:R-:W0:Y:S01]  /*62d0*/  LDC.64 R8, c[0x0][0x228] ;  /* 0x00008a00ff087b82 */ /* 0x001e220000000a00 */
[----:B------:R-:W-:Y:S01]  /*62e0*/  IMAD R0, R2, 0x200, R25 ;  /* 0x0000020002007824 */ /* 0x000fe200078e0219 */
[----:B------:R-:W-:Y:S01]  /*62f0*/  PRMT R4, R19, 0x9910, RZ ;  /* 0x0000991013047816 */ /* 0x000fe200000000ff */
[----:B------:R-:W-:Y:S02]  /*6300*/  ULDC UR4, c[0x0][0x248] ;  /* 0x0000920000047ab9 */ /* 0x000fe40000000800 */
[----:B--2---:R-:W-:Y:S02]  /*6310*/  IMAD R3, R0, UR4, RZ ;  /* 0x0000000400037c24 */ /* 0x004fe4000f8e02ff */
        /* <DEDUP_REMOVED lines=13> */
[----:B----4-:R-:W-:-:S04]  /*63f0*/  IMAD.U32 R22, R22, 0x10000, RZ ;  /* 0x0001000016167824 */ /* 0x010fc800078e00ff */
[----:B------:R-:W0:Y:S02]  /*6400*/  F2I.FTZ.TRUNC.NTZ R3, R22 ;  /* 0x0000001600037305 */ /* 0x000e24000021f100 */
[----:B0-----:R0:W-:Y:S01]  /*6410*/  STG.E.U8 desc[UR36][R8.64], R3 ;  /* 0x0000000308007986 */ /* 0x0011e2000c101124 */
[----:B------:R-:W-:Y:S05]  /*6420*/  BRA `(.L_x_4435) ;  /* 0x0000000c00947947 */ /* 0x000fea0003800000 */
.L_x_4433:
[----:B----4-:R-:W-:-:S06]  /*6430*/  IMAD.U32 R5, R22, 0x10000, RZ ;  /* 0x0001000016057824 */ /* 0x010fcc00078e00ff */
[----:B------:R-:W0:Y:S02]  /*6440*/  F2I.S64.TRUNC R4, R5 ;  /* 0x0000000500047311 */ /* 0x000e24000020d900 */
[----:B0-----:R0:W-:Y:S01]  /*6450*/  STG.E.U8 desc[UR36][R8.64], R4 ;  /* 0x0000000408007986 */ /* 0x0011e2000c101124 */
[----:B------:R-:W-:Y:S05]  /*6460*/  BRA `(.L_x_4435) ;  /* 0x0000000c00847947 */ /* 0x000fea0003800000 */
.L_x_4432:
        /* <DEDUP_REMOVED lines=8> */
[----:B0-----:R2:W-:Y:S01]  /*64f0*/  STG.E.64 desc[UR36][R8.64], R4 ;  /* 0x0000000408007986 */ /* 0x0015e2000c101b24 */
[----:B------:R-:W-:Y:S05]  /*6500*/  BRA `(.L_x_4435) ;  /* 0x0000000c005c7947 */ /* 0x000fea0003800000 */
.L_x_4437:
[----:B----4-:R-:W-:-:S04]  /*6510*/  IMAD.U32 R22, R22, 0x10000, RZ ;  /* 0x0001000016167824 */ /* 0x010fc800078e00ff */
[----:B------:R-:W0:Y:S02]  /*6520*/  F2I.FTZ.TRUNC.NTZ R3, R22 ;  /* 0x0000001600037305 */ /* 0x000e24000021f100 */
[----:B0-----:R4:W-:Y:S01]  /*6530*/  STG.E desc[UR36][R8.64], R3 ;  /* 0x0000000308007986 */ /* 0x0019e2000c101924 */
[----:B------:R-:W-:Y:S05]  /*6540*/  BRA `(.L_x_4435) ;  /* 0x0000000c004c7947 */ /* 0x000fea0003800000 */
.L_x_4436:
[----:B----4-:R-:W-:-:S04]  /*6550*/  IMAD.U32 R22, R22, 0x10000, RZ ;  /* 0x0001000016167824 */ /* 0x010fc800078e00ff */
[----:B------:R-:W0:Y:S02]  /*6560*/  F2I.FTZ.TRUNC.NTZ R3, R22 ;  /* 0x0000001600037305 */ /* 0x000e24000021f100 */
[----:B0-----:R0:W-:Y:S01]  /*6570*/  STG.E.U16 desc[UR36][R8.64], R3 ;  /* 0x0000000308007986 */ /* 0x0011e2000c101524 */
[----:B------:R-:W-:Y:S05]  /*6580*/  BRA `(.L_x_4435) ;  /* 0x0000000c003c7947 */ /* 0x000fea0003800000 */
.L_x_4431:
[----:B------:R-:W-:-:S13]  /*6590*/  ISETP.GT.AND P0, PT, R0, 0x6, PT ;  /* 0x000000060000780c */ /* 0x000fda0003f04270 */
[----:B------:R-:W-:Y:S05]  /*65a0*/  @P0 BRA `(.L_x_4438) ;  /* 0x00000000002c0947 */ /* 0x000fea0003800000 */
[----:B------:R-:W-:-:S13]  /*65b0*/  ISETP.NE.AND P0, PT, R0, 0x5, PT ;  /* 0x000000050000780c */ /* 0x000fda0003f05270 */
[----:B------:R-:W-:Y:S05]  /*65c0*/  @!P0 BRA `(.L_x_4439) ;  /* 0x0000000000148947 */ /* 0x000fea0003800000 */
[----:B------:R-:W-:-:S13]  /*65d0*/  ISETP.NE.AND P0, PT, R0, 0x6, PT ;  /* 0x000000060000780c */ /* 0x000fda0003f05270 */
[----:B------:R-:W-:Y:S05]  /*65e0*/  @P0 BRA `(.L_x_4434) ;  /* 0x0000000800c40947 */ /* 0x000fea0003800000 */
[----:B----4-:R-:W-:-:S05]  /*65f0*/  IMAD.U32 R3, R22, 0x10000, RZ ;  /* 0x0001000016037824 */ /* 0x010fca00078e00ff */
[----:B------:R0:W-:Y:S01]  /*6600*/  STG.E desc[UR36][R8.64], R3 ;  /* 0x0000000308007986 */ /* 0x0001e2000c101924 */
[----:B------:R-:W-:Y:S05]  /*6610*/  BRA `(.L_x_4435) ;  /* 0x0000000c00187947 */ /* 0x000fea0003800000 */
.L_x_4439:
[----:B----4-:R-:W-:-:S05]  /*6620*/  IMAD.U32 R0, R22, 0x10000, RZ ;  /* 0x0001000016007824 */ /* 0x010fca00078e00ff */
[----:B------:R-:W-:-:S05]  /*6630*/  F2FP.F16.F32.PACK_AB R0, RZ, R0 ;  /* 0x00000000ff00723e */ /* 0x000fca00000000ff */
[----:B------:R0:W-:Y:S01]  /*6640*/  STG.E.U16 desc[UR36][R8.64], R0 ;  /* 0x0000000008007986 */ /* 0x0001e2000c101524 */
[----:B------:R-:W-:Y:S05]  /*6650*/  BRA `(.L_x_4435) ;  /* 0x0000000c00087947 */ /* 0x000fea0003800000 */
.L_x_4438:
        /* <DEDUP_REMOVED lines=8> */
[----:B------:R0:W-:Y:S01]  /*66e0*/  STG.E.64 desc[UR36][R8.64], R22 ;  /* 0x0000001608007986 */ /* 0x0001e2000c101b24 */
[----:B------:R-:W-:Y:S05]  /*66f0*/  BRA `(.L_x_4435) ;  /* 0x0000000800e07947 */ /* 0x000fea0003800000 */
.L_x_4441:
[----:B----4-:R-:W-:-:S05]  /*6700*/  IMAD.U32 R22, R22, 0x10000, RZ ;  /* 0x0001000016167824 */ /* 0x010fca00078e00ff */
[----:B------:R-:W-:-:S04]  /*6710*/  F2FP.F16.F32.PACK_AB R3, RZ, R22 ;  /* 0x00000016ff03723e */ /* 0x000fc800000000ff */
[----:B------:R-:W-:-:S05]  /*6720*/  PRMT R3, R3, 0x5410, RZ ;  /* 0x0000541003037816 */ /* 0x000fca00000000ff */
[----:B------:R0:W-:Y:S01]  /*6730*/  STG.E desc[UR36][R8.64], R3 ;  /* 0x0000000308007986 */ /* 0x0001e2000c101924 */
[----:B------:R-:W-:Y:S05]  /*6740*/  BRA `(.L_x_4435) ;  /* 0x0000000800cc7947 */ /* 0x000fea0003800000 */
.L_x_4440:
[----:B----4-:R-:W-:-:S04]  /*6750*/  IMAD.U32 R4, R22, 0x10000, RZ ;  /* 0x0001000016047824 */ /* 0x010fc800078e00ff */
[----:B------:R-:W-:-:S06]  /*6760*/  FMUL.FTZ R4, R4, 1 ;  /* 0x3f80000004047820 */ /* 0x000fcc0000410000 */
[----:B------:R-:W0:Y:S02]  /*6770*/  F2F.F64.F32 R4, R4 ;  /* 0x0000000400047310 */ /* 0x000e240000201800 */
[----:B0-----:R0:W-:Y:S01]  /*6780*/  STG.E.64 desc[UR36][R8.64], R4 ;  /* 0x0000000408007986 */ /* 0x0011e2000c101b24 */
[----:B------:R-:W-:Y:S05]  /*6790*/  BRA `(.L_x_4435) ;  /* 0x0000000800b87947 */ /* 0x000fea0003800000 */
.L_x_4430:
        /* <DEDUP_REMOVED lines=11> */
[----:B------:R0:W-:Y:S01]  /*6850*/  STG.E.U8 desc[UR36][R8.64], R3 ;  /* 0x0000000308007986 */ /* 0x0001e2000c101124 */
[----:B------:R-:W-:Y:S05]  /*6860*/  BRA `(.L_x_4435) ;  /* 0x0000000800847947 */ /* 0x000fea0003800000 */
.L_x_4444:
[----:B----4-:R-:W-:Y:S01]  /*6870*/  IMAD.U32 R22, R22, 0x10000, RZ ;  /* 0x0001000016167824 */ /* 0x010fe200078e00ff */
[----:B-1----:R-:W-:-:S03]  /*6880*/  CS2R R6, SRZ ;  /* 0x0000000000067805 */ /* 0x002fc6000001ff00 */
[----:B------:R-:W-:-:S06]  /*6890*/  FMUL.FTZ R4, R22, 1 ;  /* 0x3f80000016047820 */ /* 0x000fcc0000410000 */
[----:B------:R-:W0:Y:S02]  /*68a0*/  F2F.F64.F32 R4, R4 ;  /* 0x0000000400047310 */ /* 0x000e240000201800 */
[----:B0-----:R0:W-:Y:S01]  /*68b0*/  STG.E.128 desc[UR36][R8.64], R4 ;  /* 0x0000000408007986 */ /* 0x0011e2000c101d24 */
[----:B------:R-:W-:Y:S05]  /*68c0*/  BRA `(.L_x_4435) ;  /* 0x00000008006c7947 */ /* 0x000fea0003800000 */
.L_x_4443:
[----:B------:R-:W-:-:S13]  /*68d0*/  ISETP.NE.AND P0, PT, R0, 0xf, PT ;  /* 0x0000000f0000780c */ /* 0x000fda0003f05270 */
[----:B------:R-:W-:Y:S05]  /*68e0*/  @!P0 BRA `(.L_x_4445) ;  /* 0x0000000000b48947 */ /* 0x000fea0003800000 */
[----:B------:R-:W-:-:S13]  /*68f0*/  ISETP.NE.AND P0, PT, R0, 0x17, PT ;  /* 0x000000170000780c */ /* 0x000fda0003f05270 */
[----:B------:R-:W-:Y:S05]  /*6900*/  @!P0 BRA `(.L_x_4446) ;  /* 0x0000000000548947 */ /* 0x000fea0003800000 */
[----:B------:R-:W-:-:S13]  /*6910*/  ISETP.NE.AND P0, PT, R0, 0x18, PT ;  /* 0x000000180000780c */ /* 0x000fda0003f05270 */
[----:B------:R-:W-:Y:S05]  /*6920*/  @P0 BRA `(.L_x_4434) ;  /* 0x0000000400f40947 */ /* 0x000fea0003800000 */
[----:B-1--4-:R-:W-:Y:S01]  /*6930*/  IMAD.U32 R7, R22, 0x10000, RZ ;  /* 0x0001000016077824 */ /* 0x012fe200078e00ff */
        /* <DEDUP_REMOVED lines=14> */
.L_x_4448:
[----:B------:R-:W-:Y:S05]  /*6a20*/  BSYNC B0 ;  /* 0x0000000000007941 */ /* 0x000fea0003800000 */
.L_x_4447:
[----:B------:R-:W-:-:S05]  /*6a30*/  LOP3.LUT R5, R0, R5, RZ, 0xfc, !PT ;  /* 0x0000000500057212 */ /* 0x000fca00078efcff */
[----:B------:R0:W-:Y:S01]  /*6a40*/  STG.E.U8 desc[UR36][R8.64], R5 ;  /* 0x0000000508007986 */ /* 0x0001e2000c101124 */
[----:B------:R-:W-:Y:S05]  /*6a50*/  BRA `(.L_x_4435) ;  /* 0x0000000800087947 */ /* 0x000fea0003800000 */
.L_x_4446:
        /* <DEDUP_REMOVED lines=13> */
.L_x_4450:
[----:B------:R-:W-:Y:S01]  /*6b30*/  IMAD.MOV.U32 R0, RZ, RZ, 0x7f ;  /* 0x0000007fff007424 */ /* 0x000fe200078e00ff */
[----:B------:R-:W-:-:S04]  /*6b40*/  ISETP.GT.U32.AND P0, PT, R3, 0x7f800000, PT ;  /* 0x7f8000000300780c */ /* 0x000fc80003f04070 */
[----:B------:R-:W-:-:S09]  /*6b50*/  SEL R0, R0, 0x7c, P0 ;  /* 0x0000007c00007807 */ /* 0x000fd20000000000 */
.L_x_4451:
[----:B------:R-:W-:Y:S05]  /*6b60*/  BSYNC B0 ;  /* 0x0000000000007941 */ /* 0x000fea0003800000 */
.L_x_4449:
[----:B------:R-:W-:-:S04]  /*6b70*/  LOP3.LUT R3, R5, 0x80000000, RZ, 0xc0, !PT ;  /* 0x8000000005037812 */ /* 0x000fc800078ec0ff */
[----:B------:R-:W-:-:S04]  /*6b80*/  SHF.R.U32.HI R3, RZ, 0x18, R3 ;  /* 0x00000018ff037819 */ /* 0x000fc80000011603 */
[----:B------:R-:W-:-:S05]  /*6b90*/  LOP3.LUT R3, R0, R3, RZ, 0xfc, !PT ;  /* 0x0000000300037212 */ /* 0x000fca00078efcff */
[----:B------:R0:W-:Y:S01]  /*6ba0*/  STG.E.U8 desc[UR36][R8.64], R3 ;  /* 0x0000000308007986 */ /* 0x0001e2000c101124 */
[----:B------:R-:W-:Y:S05]  /*6bb0*/  BRA `(.L_x_4435) ;  /* 0x0000000400b07947 */ /* 0x000fea0003800000 */
.L_x_4445:
[----:B----4-:R0:W-:Y:S01]  /*6bc0*/  STG.E.U16 desc[UR36][R8.64], R22 ;  /* 0x0000001608007986 */ /* 0x0101e2000c101524 */
[----:B------:R-:W-:Y:S05]  /*6bd0*/  BRA `(.L_x_4435) ;  /* 0x0000000400a87947 */ /* 0x000fea0003800000 */
.L_x_4442:
        /* <DEDUP_REMOVED lines=10> */
[----:B0-----:R0:W-:Y:S01]  /*6c80*/  STG.E.U16 desc[UR36][R8.64], R3 ;  /* 0x0000000308007986 */ /* 0x0011e2000c101524 */
[----:B------:R-:W-:Y:S05]  /*6c90*/  BRA `(.L_x_4435) ;  /* 0x0000000400787947 */ /* 0x000fea0003800000 */
.L_x_4454:
        /* <DEDUP_REMOVED lines=17> */
.L_x_4457:
[----:B------:R-:W-:-:S04]  /*6db0*/  LOP3.LUT R3, R5, 0x80000000, RZ, 0xc0, !PT ;  /* 0x8000000005037812 */ /* 0x000fc800078ec0ff */
[----:B------:R-:W-:-:S04]  /*6dc0*/  SHF.R.U32.HI R3, RZ, 0x18, R3 ;  /* 0x00000018ff037819 */ /* 0x000fc80000011603 */
[----:B------:R-:W-:-:S04]  /*6dd0*/  LOP3.LUT R0, R0, R3, RZ, 0xfc, !PT ;  /* 0x0000000300007212 */ /* 0x000fc800078efcff */
[----:B------:R-:W-:-:S07]  /*6de0*/  PRMT R4, R0, 0x7610, R4 ;  /* 0x0000761000047816 */ /* 0x000fce0000000004 */
.L_x_4456:
[----:B------:R-:W-:Y:S05]  /*6df0*/  BSYNC B0 ;  /* 0x0000000000007941 */ /* 0x000fea0003800000 */
.L_x_4455:
[----:B------:R0:W-:Y:S01]  /*6e00*/  STG.E.U8 desc[UR36][R8.64], R4 ;  /* 0x0000000408007986 */ /* 0x0001e2000c101124 */
[----:B------:R-:W-:Y:S05]  /*6e10*/  BRA `(.L_x_4435) ;  /* 0x0000000400187947 */ /* 0x000fea0003800000 */
.L_x_4453:
        /* <DEDUP_REMOVED lines=17> */
.L_x_4460:
[----:B------:R-:W-:-:S04]  /*6f30*/  LOP3.LUT R3, R5, 0x80000000, RZ, 0xc0, !PT ;  /* 0x8000000005037812 */ /* 0x000fc800078ec0ff */
[----:B------:R-:W-:-:S04]  /*6f40*/  SHF.R.U32.HI R3, RZ, 0x18, R3 ;  /* 0x00000018ff037819 */ /* 0x000fc80000011603 */
[----:B------:R-:W-:-:S04]  /*6f50*/  LOP3.LUT R0, R0, R3, RZ, 0xfc, !PT ;  /* 0x0000000300007212 */ /* 0x000fc800078efcff */
[----:B------:R-:W-:-:S07]  /*6f60*/  PRMT R4, R0, 0x7610, R4 ;  /* 0x0000761000047816 */ /* 0x000fce0000000004 */
.L_x_4459:
[----:B------:R-:W-:Y:S05]  /*6f70*/  BSYNC B0 ;  /* 0x0000000000007941 */ /* 0x000fea0003800000 */
.L_x_4458:
[----:B------:R0:W-:Y:S01]  /*6f80*/  STG.E.U8 desc[UR36][R8.64], R4 ;  /* 0x0000000408007986 */ /* 0x0001e2000c101124 */
[----:B------:R-:W-:Y:S05]  /*6f90*/  BRA `(.L_x_4435) ;  /* 0x0000000000b87947 */ /* 0x000fea0003800000 */
.L_x_4452:
[----:B------:R-:W-:-:S13]  /*6fa0*/  ISETP.NE.AND P0, PT, R0, 0x1c, PT ;  /* 0x0000001c0000780c */ /* 0x000fda0003f05270 */
[----:B------:R-:W-:Y:S05]  /*6fb0*/  @!P0 BRA `(.L_x_4461) ;  /* 0x0000000000a48947 */ /* 0x000fea0003800000 */
[----:B------:R-:W-:-:S13]  /*6fc0*/  ISETP.NE.AND P0, PT, R0, 0x1d, PT ;  /* 0x0000001d0000780c */ /* 0x000fda0003f05270 */
[----:B------:R-:W-:Y:S05]  /*6fd0*/  @!P0 BRA `(.L_x_4462) ;  /* 0x00000000008c8947 */ /* 0x000fea0003800000 */
[----:B------:R-:W-:-:S13]  /*6fe0*/  ISETP.NE.AND P0, PT, R0, 0x2c, PT ;  /* 0x0000002c0000780c */ /* 0x000fda0003f05270 */
[----:B------:R-:W-:Y:S05]  /*6ff0*/  @P0 BRA `(.L_x_4434) ;  /* 0x0000000000400947 */ /* 0x000fea0003800000 */
[----:B----4-:R-:W-:-:S05]  /*7000*/  IMAD.U32 R22, R22, 0x10000, RZ ;  /* 0x0001000016167824 */ /* 0x010fca00078e00ff */
        /* <DEDUP_REMOVED lines=15> */
.L_x_4434:
        /* <DEDUP_REMOVED lines=9> */
[----:B-1----:R-:W-:Y:S02]  /*7190*/  IMAD.U32 R7, RZ, RZ, UR5 ;  /* 0x00000005ff077e24 */ /* 0x002fe4000f8e00ff */
[----:B------:R-:W-:Y:S02]  /*71a0*/  IMAD.U32 R11, RZ, RZ, UR7 ;  /* 0x00000007ff0b7e24 */ /* 0x000fe4000f8e00ff */
[----:B------:R-:W-:Y:S02]  /*71b0*/  IMAD.MOV.U32 R8, RZ, RZ, 0x65 ;  /* 0x00000065ff087424 */ /* 0x000fe400078e00ff */
[----:B------:R-:W-:Y:S02]  /*71c0*/  IMAD.MOV.U32 R12, RZ, RZ, 0x1 ;  /* 0x00000001ff0c7424 */ /* 0x000fe400078e00ff */
[----:B------:R-:W-:-:S07]  /*71d0*/  IMAD.MOV.U32 R13, RZ, RZ, RZ ;  /* 0x000000ffff0d7224 */ /* 0x000fce00078e00ff */
[----:B------:R-:W-:-:S07]  /*71e0*/  LEPC R20, `(.L_x_4463) ;  /* 0x000000001014794e */ /* 0x000fce0000000000 */
[----:B0--34-:R-:W-:Y:S05]  /*71f0*/  CALL.ABS.NOINC R14 ;  /* 0x000000000e007343 */ /* 0x019fea0003c00000 */
.L_x_4463:
[----:B------:R-:W-:Y:S05]  /*7200*/  BRA `(.L_x_4435) ;  /* 0x00000000001c7947 */ /* 0x000fea0003800000 */
.L_x_4462:
[----:B----4-:R-:W-:-:S06]  /*7210*/  IMAD.U32 R4, R22, 0x10000, RZ ;  /* 0x0001000016047824 */ /* 0x010fcc00078e00ff */
[----:B------:R-:W0:Y:S02]  /*7220*/  F2I.U64.TRUNC R4, R4 ;  /* 0x0000000400047311 */ /* 0x000e24000020d800 */
[----:B0-----:R0:W-:Y:S01]  /*7230*/  STG.E.64 desc[UR36][R8.64], R4 ;  /* 0x0000000408007986 */ /* 0x0011e2000c101b24 */
[----:B------:R-:W-:Y:S05]  /*7240*/  BRA `(.L_x_4435) ;  /* 0x00000000000c7947 */ /* 0x000fea0003800000 */
.L_x_4461:
[----:B----4-:R-:W-:-:S04]  /*7250*/  IMAD.U32 R22, R22, 0x10000, RZ ;  /* 0x0001000016167824 */ /* 0x010fc800078e00ff */
[----:B------:R-:W0:Y:S02]  /*7260*/  F2I.FTZ.U32.TRUNC.NTZ R3, R22 ;  /* 0x0000001600037305 */ /* 0x000e24000021f000 */
[----:B0-----:R0:W-:Y:S02]  /*7270*/  STG.E desc[UR36][R8.64], R3 ;  /* 0x0000000308007986 */ /* 0x0011e4000c101924 */
.L_x_4435:
[----:B------:R-:W-:-:S05]  /*7280*/  VIADD R25, R25, 0x80 ;  /* 0x0000008019197836 */ /* 0x000fca0000000000 */
[----:B------:R-:W-:-:S13]  /*7290*/  ISETP.GE.AND P0, PT, R25, R16, PT ;  /* 0x000000101900720c */ /* 0x000fda0003f06270 */
[----:B------:R-:W-:Y:S05]  /*72a0*/  @P0 BRA `(.L_x_4429) ;  /* 0x0000000c00f00947 */ /* 0x000fea0003800000 */
[----:B0-2-4-:R-:W0:Y:S01]  /*72b0*/  LDC.64 R8, c[0x0][0x228] ;  /* 0x00008a00ff087b82 */ /* 0x015e220000000a00 */
        /* <DEDUP_REMOVED lines=17> */
[----:B---3--:R-:W-:-:S06]  /*73d0*/  IMAD.U32 R17, R17, 0x10000, RZ ;  /* 0x0001000011117824 */ /* 0x008fcc00078e00ff */
[----:B------:R-:W0:Y:S02]  /*73e0*/  F2I.FTZ.TRUNC.NTZ R17, R17 ;  /* 0x0000001100117305 */ /* 0x000e24000021f100 */
[----:B0-----:R0:W-:Y:S01]  /*73f0*/  STG.E.U8 desc[UR36][R8.64], R17 ;  /* 0x0000001108007986 */ /* 0x0011e2000c101124 */
[----:B------:R-:W-:Y:S05]  /*7400*/  BRA `(.L_x_4469) ;  /* 0x0000000c00947947 */ /* 0x000fea0003800000 */
.L_x_4467:
[----:B------:R-:W-:-:S06]  /*7410*/  IMAD.U32 R5, R17, 0x10000, RZ ;  /* 0x0001000011057824 */ /* 0x000fcc00078e00ff */
[----:B------:R-:W0:Y:S02]  /*7420*/  F2I.S64.TRUNC R4, R5 ;  /* 0x0000000500047311 */ /* 0x000e24000020d900 */
[----:B0-----:R0:W-:Y:S01]  /*7430*/  STG.E.U8 desc[UR36][R8.64], R4 ;  /* 0x0000000408007986 */ /* 0x0011e2000c101124 */
[----:B------:R-:W-:Y:S05]  /*7440*/  BRA `(.L_x_4469) ;  /* 0x0000000c00847947 */ /* 0x000fea0003800000 */
.L_x_4466:
        /* <DEDUP_REMOVED lines=10> */
.L_x_4471:
[----:B---3--:R-:W-:-:S06]  /*74f0*/  IMAD.U32 R17, R17, 0x10000, RZ ;  /* 0x0001000011117824 */ /* 0x008fcc00078e00ff */
[----:B------:R-:W0:Y:S02]  /*7500*/  F2I.FTZ.TRUNC.NTZ R17, R17 ;  /* 0x0000001100117305 */ /* 0x000e24000021f100 */
[----:B0-----:R0:W-:Y:S01]  /*7510*/  STG.E desc[UR36][R8.64], R17 ;  /* 0x0000001108007986 */ /* 0x0011e2000c101924 */
[----:B------:R-:W-:Y:S05]  /*7520*/  BRA `(.L_x_4469) ;  /* 0x0000000c004c7947 */ /* 0x000fea0003800000 */
.L_x_4470:
[----:B---3--:R-:W-:-:S06]  /*7530*/  IMAD.U32 R17, R17, 0x10000, RZ ;  /* 0x0001000011117824 */ /* 0x008fcc00078e00ff */
[----:B------:R-:W0:Y:S02]  /*7540*/  F2I.FTZ.TRUNC.NTZ R17, R17 ;  /* 0x0000001100117305 */ /* 0x000e24000021f100 */
[----:B0-----:R0:W-:Y:S01]  /*7550*/  STG.E.U16 desc[UR36][R8.64], R17 ;  /* 0x0000001108007986 */ /* 0x0011e2000c101524 */
[----:B------:R-:W-:Y:S05]  /*7560*/  BRA `(.L_x_4469) ;  /* 0x0000000c003c7947 */ /* 0x000fea0003800000 */
.L_x_4465:
[----:B------:R-:W-:-:S13]  /*7570*/  ISETP.GT.AND P0, PT, R0, 0x6, PT ;  /* 0x000000060000780c */ /* 0x000fda0003f04270 */
[----:B------:R-:W-:Y:S05]  /*7580*/  @P0 BRA `(.L_x_4472) ;  /* 0x00000000002c0947 */ /* 0x000fea0003800000 */
[----:B------:R-:W-:-:S13]  /*7590*/  ISETP.NE.AND P0, PT, R0, 0x5, PT ;  /* 0x000000050000780c */ /* 0x000fda0003f05270 */
[----:B------:R-:W-:Y:S05]  /*75a0*/  @!P0 BRA `(.L_x_4473) ;  /* 0x0000000000148947 */ /* 0x000fea0003800000 */
[----:B------:R-:W-:-:S13]  /*75b0*/  ISETP.NE.AND P0, PT, R0, 0x6, PT ;  /* 0x000000060000780c */ /* 0x000fda0003f05270 */
[----:B------:R-:W-:Y:S05]  /*75c0*/  @P0 BRA `(.L_x_4468) ;  /* 0x0000000800c40947 */ /* 0x000fea0003800000 */
[----:B---3--:R-:W-:-:S05]  /*75d0*/  IMAD.U32 R17, R17, 0x10000, RZ ;  /* 0x0001000011117824 */ /* 0x008fca00078e00ff */
[----:B------:R0:W-:Y:S01]  /*75e0*/  STG.E desc[UR36][R8.64], R17 ;  /* 0x0000001108007986 */ /* 0x0001e2000c101924 */
[----:B------:R-:W-:Y:S05]  /*75f0*/  BRA `(.L_x_4469) ;  /* 0x0000000c00187947 */ /* 0x000fea0003800000 */
.L_x_4473:
[----:B------:R-:W-:-:S05]  /*7600*/  IMAD.U32 R0, R17, 0x10000, RZ ;  /* 0x0001000011007824 */ /* 0x000fca00078e00ff */
[----:B------:R-:W-:-:S05]  /*7610*/  F2FP.F16.F32.PACK_AB R0, RZ, R0 ;  /* 0x00000000ff00723e */ /* 0x000fca00000000ff */
[----:B------:R0:W-:Y:S01]  /*7620*/  STG.E.U16 desc[UR36][R8.64], R0 ;  /* 0x0000000008007986 */ /* 0x0001e2000c101524 */
[----:B------:R-:W-:Y:S05]  /*7630*/  BRA `(.L_x_4469) ;  /* 0x0000000c00087947 */ /* 0x000fea0003800000 */
.L_x_4472:
        /* <DEDUP_REMOVED lines=10> */
.L_x_4475:
[----:B---3--:R-:W-:-:S05]  /*76e0*/  IMAD.U32 R17, R17, 0x10000, RZ ;  /* 0x0001000011117824 */ /* 0x008fca00078e00ff */
[----:B------:R-:W-:-:S04]  /*76f0*/  F2FP.F16.F32.PACK_AB R3, RZ, R17 ;  /* 0x00000011ff03723e */ /* 0x000fc800000000ff */
[----:B------:R-:W-:-:S05]  /*7700*/  PRMT R3, R3, 0x5410, RZ ;  /* 0x0000541003037816 */ /* 0x000fca00000000ff */
[----:B------:R0:W-:Y:S01]  /*7710*/  STG.E desc[UR36][R8.64], R3 ;  /* 0x0000000308007986 */ /* 0x0001e2000c101924 */
[----:B------:R-:W-:Y:S05]  /*7720*/  BRA `(.L_x_4469) ;  /* 0x0000000800cc7947 */ /* 0x000fea0003800000 */
.L_x_4474:
[----:B------:R-:W-:-:S04]  /*7730*/  IMAD.U32 R4, R17, 0x10000, RZ ;  /* 0x0001000011047824 */ /* 0x000fc800078e00ff */
[----:B------:R-:W-:-:S06]  /*7740*/  FMUL.FTZ R4, R4, 1 ;  /* 0x3f80000004047820 */ /* 0x000fcc0000410000 */
[----:B------:R-:W0:Y:S02]  /*7750*/  F2F.F64.F32 R4, R4 ;  /* 0x0000000400047310 */ /* 0x000e240000201800 */
[----:B0-----:R0:W-:Y:S01]  /*7760*/  STG.E.64 desc[UR36][R8.64], R4 ;  /* 0x0000000408007986 */ /* 0x0011e2000c101b24 */
[----:B------:R-:W-:Y:S05]  /*7770*/  BRA `(.L_x_4469) ;  /* 0x0000000800b87947 */ /* 0x000fea0003800000 */
.L_x_4464:
        /* <DEDUP_REMOVED lines=8> */
[----:B---3--:R-:W-:-:S05]  /*7800*/  IMAD.U32 R17, R17, 0x10000, RZ ;  /* 0x0001000011117824 */ /* 0x008fca00078e00ff */
[----:B------:R-:W-:-:S04]  /*7810*/  FSETP.NEU.FTZ.AND P0, PT, R17, RZ, PT ;  /* 0x000000ff1100720b */ /* 0x000fc80003f1d000 */
[----:B------:R-:W-:-:S05]  /*7820*/  SEL R3, RZ, 0x1, !P0 ;  /* 0x00000001ff037807 */ /* 0x000fca0004000000 */
[----:B------:R0:W-:Y:S01]  /*7830*/  STG.E.U8 desc[UR36][R8.64], R3 ;  /* 0x0000000308007986 */ /* 0x0001e2000c101124 */
[----:B------:R-:W-:Y:S05]  /*7840*/  BRA `(.L_x_4469) ;  /* 0x0000000800847947 */ /* 0x000fea0003800000 */
.L_x_4478:
[----:B---3--:R-:W-:Y:S01]  /*7850*/  IMAD.U32 R17, R17, 0x10000, RZ ;  /* 0x0001000011117824 */ /* 0x008fe200078e00ff */
[----:B-1----:R-:W-:-:S03]  /*7860*/  CS2R R6, SRZ ;  /* 0x0000000000067805 */ /* 0x002fc6000001ff00 */
[----:B------:R-:W-:-:S06]  /*7870*/  FMUL.FTZ R4, R17, 1 ;  /* 0x3f80000011047820 */ /* 0x000fcc0000410000 */
[----:B------:R-:W0:Y:S02]  /*7880*/  F2F.F64.F32 R4, R4 ;  /* 0x0000000400047310 */ /* 0x000e240000201800 */
[----:B0-----:R0:W-:Y:S01]  /*7890*/  STG.E.128 desc[UR36][R8.64], R4 ;  /* 0x0000000408007986 */ /* 0x0011e2000c101d24 */
[----:B------:R-:W-:Y:S05]  /*78a0*/  BRA `(.L_x_4469) ;  /* 0x00000008006c7947 */ /* 0x000fea0003800000 */
.L_x_4477:
[----:B------:R-:W-:-:S13]  /*78b0*/  ISETP.NE.AND P0, PT, R0, 0xf, PT ;  /* 0x0000000f0000780c */ /* 0x000fda0003f05270 */
[----:B------:R-:W-:Y:S05]  /*78c0*/  @!P0 BRA `(.L_x_4479) ;  /* 0x0000000000b48947 */ /* 0x000fea0003800000 */
[----:B------:R-:W-:-:S13]  /*78d0*/  ISETP.NE.AND P0, PT, R0, 0x17, PT ;  /* 0x000000170000780c */ /* 0x000fda0003f05270 */
[----:B------:R-:W-:Y:S05]  /*78e0*/  @!P0 BRA `(.L_x_4480) ;  /* 0x0000000000548947 */ /* 0x000fea0003800000 */
[----:B------:R-:W-:-:S13]  /*78f0*/  ISETP.NE.AND P0, PT, R0, 0x18, PT ;  /* 0x000000180000780c */ /* 0x000fda0003f05270 */
[----:B------:R-:W-:Y:S05]  /*7900*/  @P0 BRA `(.L_x_4468) ;  /* 0x0000000400f40947 */ /* 0x000fea0003800000 */
[----:B---3--:R-:W-:Y:S01]  /*7910*/  IMAD.U32 R17, R17, 0x10000, RZ ;  /* 0x0001000011117824 */ /* 0x008fe200078e00ff */
        /* <DEDUP_REMOVED lines=14> */
.L_x_4482:
[----:B------:R-:W-:Y:S05]  /*7a00*/  BSYNC B0 ;  /* 0x0000000000007941 */ /* 0x000fea0003800000 */
.L_x_4481:
[----:B------:R-:W-:-:S05]  /*7a10*/  LOP3.LUT R5, R0, R5, RZ, 0xfc, !PT ;  /* 0x0000000500057212 */ /* 0x000fca00078efcff */
[----:B------:R0:W-:Y:S01]  /*7a20*/  STG.E.U8 desc[UR36][R8.64], R5 ;  /* 0x0000000508007986 */ /* 0x0001e2000c101124 */
[----:B------:R-:W-:Y:S05]  /*7a30*/  BRA `(.L_x_4469) ;  /* 0x0000000800087947 */ /* 0x000fea0003800000 */
.L_x_4480:
[----:B---3--:R-:W-:Y:S01]  /*7a40*/  IMAD.U32 R17, R17, 0x10000, RZ ;  /* 0x0001000011117824 */ /* 0x008fe200078e00ff */
        /* <DEDUP_REMOVED lines=12> */
.L_x_4484:
[----:B------:R-:W-:Y:S01]  /*7b10*/  IMAD.MOV.U32 R0, RZ, RZ, 0x7f ;  /* 0x0000007fff007424 */ /* 0x000fe200078e00ff */
[----:B------:R-:W-:-:S04]  /*7b20*/  ISETP.GT.U32.AND P0, PT, R3, 0x7f800000, PT ;  /* 0x7f8000000300780c */ /* 0x000fc80003f04070 */
[----:B------:R-:W-:-:S09]  /*7b30*/  SEL R0, R0, 0x7c, P0 ;  /* 0x0000007c00007807 */ /* 0x000fd20000000000 */
.L_x_4485:
[----:B------:R-:W-:Y:S05]  /*7b40*/  BSYNC B0 ;  /* 0x0000000000007941 */ /* 0x000fea0003800000 */
.L_x_4483:
[----:B------:R-:W-:-:S04]  /*7b50*/  LOP3.LUT R3, R17, 0x80000000, RZ, 0xc0, !PT ;  /* 0x8000000011037812 */ /* 0x000fc800078ec0ff */
[----:B------:R-:W-:-:S04]  /*7b60*/  SHF.R.U32.HI R3, RZ, 0x18, R3 ;  /* 0x00000018ff037819 */ /* 0x000fc80000011603 */
[----:B------:R-:W-:-:S05]  /*7b70*/  LOP3.LUT R3, R0, R3, RZ, 0xfc, !PT ;  /* 0x0000000300037212 */ /* 0x000fca00078efcff */
[----:B------:R0:W-:Y:S01]  /*7b80*/  STG.E.U8 desc[UR36][R8.64], R3 ;  /* 0x0000000308007986 */ /* 0x0001e2000c101124 */
[----:B------:R-:W-:Y:S05]  /*7b90*/  BRA `(.L_x_4469) ;  /* 0x0000000400b07947 */ /* 0x000fea0003800000 */
.L_x_4479:
[----:B------:R0:W-:Y:S01]  /*7ba0*/  STG.E.U16 desc[UR36][R8.64], R17 ;  /* 0x0000001108007986 */ /* 0x0001e2000c101524 */
[----:B------:R-:W-:Y:S05]  /*7bb0*/  BRA `(.L_x_4469) ;  /* 0x0000000400a87947 */ /* 0x000fea0003800000 */
.L_x_4476:
        /* <DEDUP_REMOVED lines=12> */
.L_x_4488:
[----:B---3--:R-:W-:Y:S01]  /*7c80*/  IMAD.U32 R17, R17, 0x10000, RZ ;  /* 0x0001000011117824 */ /* 0x008fe200078e00ff */
        /* <DEDUP_REMOVED lines=16> */
.L_x_4491:
[----:B------:R-:W-:-:S04]  /*7d90*/  LOP3.LUT R3, R17, 0x80000000, RZ, 0xc0, !PT ;  /* 0x8000000011037812 */ /* 0x000fc800078ec0ff */
[----:B------:R-:W-:-:S04]  /*7da0*/  SHF.R.U32.HI R3, RZ, 0x18, R3 ;  /* 0x00000018ff037819 */ /* 0x000fc80000011603 */
[----:B------:R-:W-:-:S04]  /*7db0*/  LOP3.LUT R0, R0, R3, RZ, 0xfc, !PT ;  /* 0x0000000300007212 */ /* 0x000fc800078efcff */
[----:B------:R-:W-:-:S07]  /*7dc0*/  PRMT R4, R0, 0x7610, R4 ;  /* 0x0000761000047816 */ /* 0x000fce0000000004 */
.L_x_4490:
[----:B------:R-:W-:Y:S05]  /*7dd0*/  BSYNC B0 ;  /* 0x0000000000007941 */ /* 0x000fea0003800000 */
.L_x_4489:
[----:B------:R0:W-:Y:S01]  /*7de0*/  STG.E.U8 desc[UR36][R8.64], R4 ;  /* 0x0000000408007986 */ /* 0x0001e2000c101124 */
[----:B------:R-:W-:Y:S05]  /*7df0*/  BRA `(.L_x_4469) ;  /* 0x0000000400187947 */ /* 0x000fea0003800000 */
.L_x_4487:
        /* <DEDUP_REMOVED lines=17> */
.L_x_4494:
[----:B------:R-:W-:-:S04]  /*7f10*/  LOP3.LUT R3, R17, 0x80000000, RZ, 0xc0, !PT ;  /* 0x8000000011037812 */ /* 0x000fc800078ec0ff */
[----:B------:R-:W-:-:S04]  /*7f20*/  SHF.R.U32.HI R3, RZ, 0x18, R3 ;  /* 0x00000018ff037819 */ /* 0x000fc80000011603 */
[----:B------:R-:W-:-:S04]  /*7f30*/  LOP3.LUT R0, R0, R3, RZ, 0xfc, !PT ;  /* 0x0000000300007212 */ /* 0x000fc800078efcff */
[----:B------:R-:W-:-:S07]  /*7f40*/  PRMT R4, R0, 0x7610, R4 ;  /* 0x0000761000047816 */ /* 0x000fce0000000004 */
.L_x_4493:
[----:B------:R-:W-:Y:S05]  /*7f50*/  BSYNC B0 ;  /* 0x0000000000007941 */ /* 0x000fea0003800000 */
.L_x_4492:
[----:B------:R0:W-:Y:S01]  /*7f60*/  STG.E.U8 desc[UR36][R8.64], R4 ;  /* 0x0000000408007986 */ /* 0x0001e2000c101124 */
[----:B------:R-:W-:Y:S05]  /*7f70*/  BRA `(.L_x_4469) ;  /* 0x0000000000b87947 */ /* 0x000fea0003800000 */
.L_x_4486:
[----:B------:R-:W-:-:S13]  /*7f80*/  ISETP.NE.AND P0, PT, R0, 0x1c, PT ;  /* 0x0000001c0000780c */ /* 0x000fda0003f05270 */
[----:B------:R-:W-:Y:S05]  /*7f90*/  @!P0 BRA `(.L_x_4495) ;  /* 0x0000000000a48947 */ /* 0x000fea0003800000 */
[----:B------:R-:W-:-:S13]  /*7fa0*/  ISETP.NE.AND P0, PT, R0, 0x1d, PT ;  /* 0x0000001d0000780c */ /* 0x000fda0003f05270 */
[----:B------:R-:W-:Y:S05]  /*7fb0*/  @!P0 BRA `(.L_x_4496) ;  /* 0x00000000008c8947 */ /* 0x000fea0003800000 */
[----:B------:R-:W-:-:S13]  /*7fc0*/  ISETP.NE.AND P0, PT, R0, 0x2c, PT ;  /* 0x0000002c0000780c */ /* 0x000fda0003f05270 */
[----:B------:R-:W-:Y:S05]  /*7fd0*/  @P0 BRA `(.L_x_4468) ;  /* 0x0000000000400947 */ /* 0x000fea0003800000 */
[----:B------:R-:W-:-:S05]  /*7fe0*/  IMAD.U32 R4, R17, 0x10000, RZ ;  /* 0x0001000011047824 */ /* 0x000fca00078e00ff */
        /* <DEDUP_REMOVED lines=15> */
.L_x_4468:
        /* <DEDUP_REMOVED lines=15> */
[----:B0--3--:R-:W-:Y:S05]  /*81d0*/  CALL.ABS.NOINC R14 ;  /* 0x000000000e007343 */ /* 0x009fea0003c00000 */
.L_x_4497:
[----:B------:R-:W-:Y:S05]  /*81e0*/  BRA `(.L_x_4469) ;  /* 0x00000000001c7947 */ /* 0x000fea0003800000 */
.L_x_4496:
[----:B------:R-:W-:-:S06]  /*81f0*/  IMAD.U32 R4, R17, 0x10000, RZ ;  /* 0x0001000011047824 */ /* 0x000fcc00078e00ff */
[----:B------:R-:W0:Y:S02]  /*8200*/  F2I.U64.TRUNC R4, R4 ;  /* 0x0000000400047311 */ /* 0x000e24000020d800 */
[----:B0-----:R4:W-:Y:S01]  /*8210*/  STG.E.64 desc[UR36][R8.64], R4 ;  /* 0x0000000408007986 */ /* 0x0019e2000c101b24 */
[----:B------:R-:W-:Y:S05]  /*8220*/  BRA `(.L_x_4469) ;  /* 0x00000000000c7947 */ /* 0x000fea0003800000 */
.L_x_4495:
[----:B---3--:R-:W-:-:S06]  /*8230*/  IMAD.U32 R17, R17, 0x10000, RZ ;  /* 0x0001000011117824 */ /* 0x008fcc00078e00ff */
[----:B------:R-:W0:Y:S02]  /*8240*/  F2I.FTZ.U32.TRUNC.NTZ R17, R17 ;  /* 0x0000001100117305 */ /* 0x000e24000021f000 */
[----:B0-----:R0:W-:Y:S02]  /*8250*/  STG.E desc[UR36][R8.64], R17 ;  /* 0x0000001108007986 */ /* 0x0011e4000c101924 */
.L_x_4469:
[----:B------:R-:W-:-:S07]  /*8260*/  VIADD R25, R25, 0x80 ;  /* 0x0000008019197836 */ /* 0x000fce0000000000 */
.L_x_4429:
[----:B------:R-:W-:Y:S05]  /*8270*/  BSYNC B6 ;  /* 0x0000000000067941 */ /* 0x000fea0003800000 */
.L_x_4428:
[----:B------:R-:W-:-:S13]  /*8280*/  ISETP.GE.AND P0, PT, R25, R16, PT ;  /* 0x000000101900720c */ /* 0x000fda0003f06270 */
[----:B------:R-:W-:Y:S05]  /*8290*/  @P0 EXIT ;  /* 0x000000000000094d */ /* 0x000fea0003800000 */
[----:B0-2-4-:R-:W0:Y:S01]  /*82a0*/  LDC.64 R4, c[0x0][0x228] ;  /* 0x00008a00ff047b82 */ /* 0x015e220000000a00 */
        /* <DEDUP_REMOVED lines=20> */
.L_x_4501:
[----:B------:R-:W-:-:S06]  /*83f0*/  IMAD.U32 R5, R18, 0x10000, RZ ;  /* 0x0001000012057824 */ /* 0x000fcc00078e00ff */
[----:B------:R-:W0:Y:S02]  /*8400*/  F2I.S64.TRUNC R4, R5 ;  /* 0x0000000500047311 */ /* 0x000e24000020d900 */
[----:B0-----:R-:W-:Y:S01]  /*8410*/  STG.E.U8 desc[UR36][R2.64], R4 ;  /* 0x0000000402007986 */ /* 0x001fe2000c101124 */
[----:B------:R-:W-:Y:S05]  /*8420*/  EXIT ;  /* 0x000000000000794d */ /* 0x000fea0003800000 */
.L_x_4500:
        /* <DEDUP_REMOVED lines=10> */
.L_x_4504:
[----:B------:R-:W-:-:S04]  /*84d0*/  IMAD.U32 R18, R18, 0x10000, RZ ;  /* 0x0001000012127824 */ /* 0x000fc800078e00ff */
[----:B------:R-:W0:Y:S02]  /*84e0*/  F2I.FTZ.TRUNC.NTZ R5, R18 ;  /* 0x0000001200057305 */ /* 0x000e24000021f100 */
[----:B0-----:R-:W-:Y:S01]  /*84f0*/  STG.E desc[UR36][R2.64], R5 ;  /* 0x0000000502007986 */ /* 0x001fe2000c101924 */
[----:B------:R-:W-:Y:S05]  /*8500*/  EXIT ;  /* 0x000000000000794d */ /* 0x000fea0003800000 */
.L_x_4503:
[----:B------:R-:W-:-:S04]  /*8510*/  IMAD.U32 R18, R18, 0x10000, RZ ;  /* 0x0001000012127824 */ /* 0x000fc800078e00ff */
[----:B------:R-:W0:Y:S02]  /*8520*/  F2I.FTZ.TRUNC.NTZ R5, R18 ;  /* 0x0000001200057305 */ /* 0x000e24000021f100 */
[----:B0-----:R-:W-:Y:S01]  /*8530*/  STG.E.U16 desc[UR36][R2.64], R5 ;  /* 0x0000000502007986 */ /* 0x001fe2000c101524 */
[----:B------:R-:W-:Y:S05]  /*8540*/  EXIT ;  /* 0x000000000000794d */ /* 0x000fea0003800000 */
.L_x_4499:
        /* <DEDUP_REMOVED lines=9> */
.L_x_4506:
[----:B------:R-:W-:-:S05]  /*85e0*/  IMAD.U32 R0, R18, 0x10000, RZ ;  /* 0x0001000012007824 */ /* 0x000fca00078e00ff */
[----:B------:R-:W-:-:S05]  /*85f0*/  F2FP.F16.F32.PACK_AB R0, RZ, R0 ;  /* 0x00000000ff00723e */ /* 0x000fca00000000ff */
[----:B------:R-:W-:Y:S01]  /*8600*/  STG.E.U16 desc[UR36][R2.64], R0 ;  /* 0x0000000002007986 */ /* 0x000fe2000c101524 */
[----:B------:R-:W-:Y:S05]  /*8610*/  EXIT ;  /* 0x000000000000794d */ /* 0x000fea0003800000 */
.L_x_4505:
        /* <DEDUP_REMOVED lines=8> */
[----:B------:R-:W-:Y:S01]  /*86a0*/  STG.E.64 desc[UR36][R2.64], R18 ;  /* 0x0000001202007986 */ /* 0x000fe2000c101b24 */
[----:B------:R-:W-:Y:S05]  /*86b0*/  EXIT ;  /* 0x000000000000794d */ /* 0x000fea0003800000 */
.L_x_4508:
[----:B------:R-:W-:-:S05]  /*86c0*/  IMAD.U32 R18, R18, 0x10000, RZ ;  /* 0x0001000012127824 */ /* 0x000fca00078e00ff */
[----:B------:R-:W-:-:S04]  /*86d0*/  F2FP.F16.F32.PACK_AB R5, RZ, R18 ;  /* 0x00000012ff05723e */ /* 0x000fc800000000ff */
[----:B------:R-:W-:-:S05]  /*86e0*/  PRMT R5, R5, 0x5410, RZ ;  /* 0x0000541005057816 */ /* 0x000fca00000000ff */
[----:B------:R-:W-:Y:S01]  /*86f0*/  STG.E desc[UR36][R2.64], R5 ;  /* 0x0000000502007986 */ /* 0x000fe2000c101924 */
[----:B------:R-:W-:Y:S05]  /*8700*/  EXIT ;  /* 0x000000000000794d */ /* 0x000fea0003800000 */
.L_x_4507:
[----:B------:R-:W-:-:S04]  /*8710*/  IMAD.U32 R4, R18, 0x10000, RZ ;  /* 0x0001000012047824 */ /* 0x000fc800078e00ff */
[----:B------:R-:W-:-:S06]  /*8720*/  FMUL.FTZ R4, R4, 1 ;  /* 0x3f80000004047820 */ /* 0x000fcc0000410000 */
[----:B------:R-:W0:Y:S02]  /*8730*/  F2F.F64.F32 R4, R4 ;  /* 0x0000000400047310 */ /* 0x000e240000201800 */
[----:B0-----:R-:W-:Y:S01]  /*8740*/  STG.E.64 desc[UR36][R2.64], R4 ;  /* 0x0000000402007986 */ /* 0x001fe2000c101b24 */
[----:B------:R-:W-:Y:S05]  /*8750*/  EXIT ;  /* 0x000000000000794d */ /* 0x000fea0003800000 */
.L_x_4498:
        /* <DEDUP_REMOVED lines=13> */
.L_x_4511:
[----:B------:R-:W-:Y:S01]  /*8830*/  IMAD.U32 R18, R18, 0x10000, RZ ;  /* 0x0001000012127824 */ /* 0x000fe200078e00ff */
[----:B-1----:R-:W-:-:S03]  /*8840*/  CS2R R6, SRZ ;  /* 0x0000000000067805 */ /* 0x002fc6000001ff00 */
[----:B------:R-:W-:-:S06]  /*8850*/  FMUL.FTZ R4, R18, 1 ;  /* 0x3f80000012047820 */ /* 0x000fcc0000410000 */
[----:B------:R-:W0:Y:S02]  /*8860*/  F2F.F64.F32 R4, R4 ;  /* 0x0000000400047310 */ /* 0x000e240000201800 */
[----:B0-----:R-:W-:Y:S01]  /*8870*/  STG.E.128 desc[UR36][R2.64], R4 ;  /* 0x0000000402007986 */ /* 0x001fe2000c101d24 */
[----:B------:R-:W-:Y:S05]  /*8880*/  EXIT ;  /* 0x000000000000794d */ /* 0x000fea0003800000 */
.L_x_4510:
        /* <DEDUP_REMOVED lines=21> */
.L_x_4515:
[----:B------:R-:W-:Y:S05]  /*89e0*/  BSYNC B0 ;  /* 0x0000000000007941 */ /* 0x000fea0003800000 */
.L_x_4514:
[----:B------:R-:W-:-:S05]  /*89f0*/  LOP3.LUT R5, R0, R5, RZ, 0xfc, !PT ;  /* 0x0000000500057212 */ /* 0x000fca00078efcff */
[----:B------:R-:W-:Y:S01]  /*8a00*/  STG.E.U8 desc[UR36][R2.64], R5 ;  /* 0x0000000502007986 */ /* 0x000fe2000c101124 */
[----:B------:R-:W-:Y:S05]  /*8a10*/  EXIT ;  /* 0x000000000000794d */ /* 0x000fea0003800000 */
.L_x_4513:
        /* <DEDUP_REMOVED lines=13> */
.L_x_4517:
[----:B------:R-:W-:Y:S01]  /*8af0*/  IMAD.MOV.U32 R0, RZ, RZ, 0x7f ;  /* 0x0000007fff007424 */ /* 0x000fe200078e00ff */
[----:B------:R-:W-:-:S04]  /*8b00*/  ISETP.GT.U32.AND P0, PT, R4, 0x7f800000, PT ;  /* 0x7f8000000400780c */ /* 0x000fc80003f04070 */
[----:B------:R-:W-:-:S09]  /*8b10*/  SEL R0, R0, 0x7c, P0 ;  /* 0x0000007c00007807 */ /* 0x000fd20000000000 */
.L_x_4518:
[----:B------:R-:W-:Y:S05]  /*8b20*/  BSYNC B0 ;  /* 0x0000000000007941 */ /* 0x000fea0003800000 */
.L_x_4516:
[----:B------:R-:W-:-:S04]  /*8b30*/  LOP3.LUT R4, R5, 0x80000000, RZ, 0xc0, !PT ;  /* 0x8000000005047812 */ /* 0x000fc800078ec0ff */
[----:B------:R-:W-:-:S04]  /*8b40*/  SHF.R.U32.HI R5, RZ, 0x18, R4 ;  /* 0x00000018ff057819 */ /* 0x000fc80000011604 */
[----:B------:R-:W-:-:S05]  /*8b50*/  LOP3.LUT R5, R0, R5, RZ, 0xfc, !PT ;  /* 0x0000000500057212 */ /* 0x000fca00078efcff */
[----:B------:R-:W-:Y:S01]  /*8b60*/  STG.E.U8 desc[UR36][R2.64], R5 ;  /* 0x0000000502007986 */ /* 0x000fe2000c101124 */
[----:B------:R-:W-:Y:S05]  /*8b70*/  EXIT ;  /* 0x000000000000794d */ /* 0x000fea0003800000 */
.L_x_4512:
[----:B------:R-:W-:Y:S01]  /*8b80*/  STG.E.U16 desc[UR36][R2.64], R18 ;  /* 0x0000001202007986 */ /* 0x000fe2000c101524 */
[----:B------:R-:W-:Y:S05]  /*8b90*/  EXIT ;  /* 0x000000000000794d */ /* 0x000fea0003800000 */
.L_x_4509:
        /* <DEDUP_REMOVED lines=12> */
.L_x_4521:
        /* <DEDUP_REMOVED lines=17> */
.L_x_4524:
[----:B------:R-:W-:-:S04]  /*8d70*/  LOP3.LUT R0, R7, 0x80000000, RZ, 0xc0, !PT ;  /* 0x8000000007007812 */ /* 0x000fc800078ec0ff */
[----:B------:R-:W-:-:S04]  /*8d80*/  SHF.R.U32.HI R5, RZ, 0x18, R0 ;  /* 0x00000018ff057819 */ /* 0x000fc80000011600 */
[----:B------:R-:W-:-:S04]  /*8d90*/  LOP3.LUT R4, R4, R5, RZ, 0xfc, !PT ;  /* 0x0000000504047212 */ /* 0x000fc800078efcff */
[----:B------:R-:W-:-:S07]  /*8da0*/  PRMT R0, R4, 0x7610, R0 ;  /* 0x0000761004007816 */ /* 0x000fce0000000000 */
.L_x_4523:
[----:B------:R-:W-:Y:S05]  /*8db0*/  BSYNC B0 ;  /* 0x0000000000007941 */ /* 0x000fea0003800000 */
.L_x_4522:
[----:B------:R-:W-:Y:S01]  /*8dc0*/  STG.E.U8 desc[UR36][R2.64], R0 ;  /* 0x0000000002007986 */ /* 0x000fe2000c101124 */
[----:B------:R-:W-:Y:S05]  /*8dd0*/  EXIT ;  /* 0x000000000000794d */ /* 0x000fea0003800000 */
.L_x_4520:
        /* <DEDUP_REMOVED lines=17> */
.L_x_4527:
[----:B------:R-:W-:-:S04]  /*8ef0*/  LOP3.LUT R0, R7, 0x80000000, RZ, 0xc0, !PT ;  /* 0x8000000007007812 */ /* 0x000fc800078ec0ff */
[----:B------:R-:W-:-:S04]  /*8f00*/  SHF.R.U32.HI R5, RZ, 0x18, R0 ;  /* 0x00000018ff057819 */ /* 0x000fc80000011600 */
[----:B------:R-:W-:-:S04]  /*8f10*/  LOP3.LUT R4, R4, R5, RZ, 0xfc, !PT ;  /* 0x0000000504047212 */ /* 0x000fc800078efcff */
[----:B------:R-:W-:-:S07]  /*8f20*/  PRMT R0, R4, 0x7610, R0 ;  /* 0x0000761004007816 */ /* 0x000fce0000000000 */
.L_x_4526:
[----:B------:R-:W-:Y:S05]  /*8f30*/  BSYNC B0 ;  /* 0x0000000000007941 */ /* 0x000fea0003800000 */
.L_x_4525:
[----:B------:R-:W-:Y:S01]  /*8f40*/  STG.E.U8 desc[UR36][R2.64], R0 ;  /* 0x0000000002007986 */ /* 0x000fe2000c101124 */
[----:B------:R-:W-:Y:S05]  /*8f50*/  EXIT ;  /* 0x000000000000794d */ /* 0x000fea0003800000 */
.L_x_4519:
        /* <DEDUP_REMOVED lines=22> */
.L_x_4502:
        /* <DEDUP_REMOVED lines=9> */
[----:B-1----:R-:W-:-:S02]  /*9150*/  IMAD.U32 R7, RZ, RZ, UR5 ;  /* 0x00000005ff077e24 */ /* 0x002fc4000f8e00ff */
[----:B------:R-:W-:Y:S02]  /*9160*/  IMAD.U32 R11, RZ, RZ, UR7 ;  /* 0x00000007ff0b7e24 */ /* 0x000fe4000f8e00ff */
[----:B------:R-:W-:Y:S02]  /*9170*/  IMAD.MOV.U32 R8, RZ, RZ, 0x65 ;  /* 0x00000065ff087424 */ /* 0x000fe400078e00ff */
[----:B------:R-:W-:Y:S02]  /*9180*/  IMAD.MOV.U32 R12, RZ, RZ, 0x1 ;  /* 0x00000001ff0c7424 */ /* 0x000fe400078e00ff */
[----:B0-----:R-:W-:-:S07]  /*9190*/  IMAD.MOV.U32 R13, RZ, RZ, RZ ;  /* 0x000000ffff0d7224 */ /* 0x001fce00078e00ff */
[----:B------:R-:W-:-:S07]  /*91a0*/  LEPC R20, `(.L_x_4530) ;  /* 0x000000001014794e */ /* 0x000fce0000000000 */
[----:B--23--:R-:W-:Y:S05]  /*91b0*/  CALL.ABS.NOINC R2 ;  /* 0x0000000002007343 */ /* 0x00cfea0003c00000 */
.L_x_4530:
[----:B------:R-:W-:Y:S05]  /*91c0*/  EXIT ;  /* 0x000000000000794d */ /* 0x000fea0003800000 */
.L_x_4529:
[----:B------:R-:W-:-:S06]  /*91d0*/  IMAD.U32 R4, R18, 0x10000, RZ ;  /* 0x0001000012047824 */ /* 0x000fcc00078e00ff */
[----:B------:R-:W0:Y:S02]  /*91e0*/  F2I.U64.TRUNC R4, R4 ;  /* 0x0000000400047311 */ /* 0x000e24000020d800 */
[----:B0-----:R-:W-:Y:S01]  /*91f0*/  STG.E.64 desc[UR36][R2.64], R4 ;  /* 0x0000000402007986 */ /* 0x001fe2000c101b24 */
[----:B------:R-:W-:Y:S05]  /*9200*/  EXIT ;  /* 0x000000000000794d */ /* 0x000fea0003800000 */
.L_x_4528:
[----:B------:R-:W-:-:S04]  /*9210*/  IMAD.U32 R18, R18, 0x10000, RZ ;  /* 0x0001000012127824 */ /* 0x000fc800078e00ff */
[----:B------:R-:W0:Y:S02]  /*9220*/  F2I.FTZ.U32.TRUNC.NTZ R5, R18 ;  /* 0x0000001200057305 */ /* 0x000e24000021f000 */
[----:B0-----:R-:W-:Y:S01]  /*9230*/  STG.E desc[UR36][R2.64], R5 ;  /* 0x0000000502007986 */ /* 0x001fe2000c101924 */
[----:B------:R-:W-:Y:S05]  /*9240*/  EXIT ;  /* 0x000000000000794d */ /* 0x000fea0003800000 */
.L_x_4531:
        /* <DEDUP_REMOVED lines=11> */
.L_x_7933:


//--------------------- .text._ZN2at6native18elementwise_kernelILi128ELi4EZNS0_22gpu_kernel_impl_nocastIZZZNS0_65_GLOBAL__N__cd49fe81_27_ActivationSoftplusKernel_cu_f5210f67_354515softplus_kernelERNS_18TensorIteratorBaseERKN3c106ScalarES9_ENKUlvE_clEvENKUlvE2_clEvEUlNS6_8BFloat16EE_EEvS5_RKT_EUliE_EEviT1_ --------------------------
	.section	.text._ZN2at6native18elementwise_kernelILi128ELi4EZNS0_22gpu_kernel_impl_nocastIZZZNS0_65_GLOBAL__N__cd49fe81_27_ActivationSoftplusKernel_cu_f5210f67_354515softplus_kernelERNS_18TensorIteratorBaseERKN3c106ScalarES9_ENKUlvE_clEvENKUlvE2_clEvEUlNS6_8BFloat16EE_EEvS5_RKT_EUliE_EEviT1_,"ax",@progbits
	.align	128
        .global         _ZN2at6native18elementwise_kernelILi128ELi4EZNS0_22gpu_kernel_impl_nocastIZZZNS0_65_GLOBAL__N__cd49fe81_27_ActivationSoftplusKernel_cu_f5210f67_354515softplus_kernelERNS_18TensorIteratorBaseERKN3c106ScalarES9_ENKUlvE_clEvENKUlvE2_clEvEUlNS6_8BFloat16EE_EEvS5_RKT_EUliE_EEviT1_
        .type           _ZN2at6native18elementwise_kernelILi128ELi4EZNS0_22gpu_kernel_impl_nocastIZZZNS0_65_GLOBAL__N__cd49fe81_27_ActivationSoftplusKernel_cu_f5210f67_354515softplus_kernelERNS_18TensorIteratorBaseERKN3c106ScalarES9_ENKUlvE_clEvENKUlvE2_clEvEUlNS6_8BFloat16EE_EEvS5_RKT_EUliE_EEviT1_,@function
        .size           _ZN2at6native18elementwise_kernelILi128ELi4EZNS0_22gpu_kernel_impl_nocastIZZZNS0_65_GLOBAL__N__cd49fe81_27_ActivationSoftplusKernel_cu_f5210f67_354515softplus_kernelERNS_18TensorIteratorBaseERKN3c106ScalarES9_ENKUlvE_clEvENKUlvE2_clEvEUlNS6_8BFloat16EE_EEvS5_RKT_EUliE_EEviT1_,(.L_x_7934 - _ZN2at6native18elementwise_kernelILi128ELi4EZNS0_22gpu_kernel_impl_nocastIZZZNS0_65_GLOBAL__N__cd49fe81_27_ActivationSoftplusKernel_cu_f5210f67_354515softplus_kernelERNS_18TensorIteratorBaseERKN3c106ScalarES9_ENKUlvE_clEvENKUlvE2_clEvEUlNS6_8BFloat16EE_EEvS5_RKT_EUliE_EEviT1_)
        .other          _ZN2at6native18elementwise_kernelILi128ELi4EZNS0_22gpu_kernel_impl_nocastIZZZNS0_65_GLOBAL__N__cd49fe81_27_ActivationSoftplusKernel_cu_f5210f67_354515softplus_kernelERNS_18TensorIteratorBaseERKN3c106ScalarES9_ENKUlvE_clEvENKUlvE2_clEvEUlNS6_8BFloat16EE_EEvS5_RKT_EUliE_EEviT1_,@"STO_CUDA_ENTRY STV_DEFAULT"
_ZN2at6native18elementwise_kernelILi128ELi4EZNS0_22gpu_kernel_impl_nocastIZZZNS0_65_GLOBAL__N__cd49fe81_27_ActivationSoftplusKernel_cu_f5210f67_354515softplus_kernelERNS_18TensorIteratorBaseERKN3c106ScalarES9_ENKUlvE_clEvENKUlvE2_clEvEUlNS6_8BFloat16EE_EEvS5_RKT_EUliE_EEviT1_:
.text._ZN2at6native18elementwise_kernelILi128ELi4EZNS0_22gpu_kernel_impl_nocastIZZZNS0_65_GLOBAL__N__cd49fe81_27_ActivationSoftplusKernel_cu_f5210f67_354515softplus_kernelERNS_18TensorIteratorBaseERKN3c106ScalarES9_ENKUlvE_clEvENKUlvE2_clEvEUlNS6_8BFloat16EE_EEvS5_RKT_EUliE_EEviT1_:
        /* <DEDUP_REMOVED lines=11> */
[----:B------:R-:W-:Y:S02]  /*00b0*/  MOV R5, RZ ;  /* 0x000000ff00057202 */ /* 0x000fe40000000f00 */
[----:B0-----:R-:W-:-:S13]  /*00c0*/  ISETP.NE.AND P0, PT, R2, RZ, PT ;  /* 0x000000ff0200720c */ /* 0x001fda0003f05270 */
[----:B------:R-:W-:Y:S05]  /*00d0*/  @!P0 BRA `(.L_x_4534) ;  /* 0x0000001000b08947 */ /* 0x000fea0003800000 */
[----:B------:R-:W-:Y:S01]  /*00e0*/  MOV R4, RZ ;  /* 0x000000ff00047202 */ /* 0x000fe20000000f00 */
[----:B------:R-:W-:Y:S01]  /*00f0*/  ULDC.64 UR8, c[0x0][0x220] ;  /* 0x0000880000087ab9 */ /* 0x000fe20000000a00 */
[----:B------:R-:W-:Y:S01]  /*0100*/  MOV R5, R3 ;  /* 0x0000000300057202 */ /* 0x000fe20000000f00 */
[----:B------:R-:W-:Y:S01]  /*0110*/  ULDC UR7, c[0x0][0x21c] ;  /* 0x0000870000077ab9 */ /* 0x000fe20000000800 */
[----:B------:R-:W-:Y:S01]  /*0120*/  ISETP.NE.AND P0, PT, R2, 0x1, PT ;  /* 0x000000010200780c */ /* 0x000fe20003f05270 */
[----:B------:R-:W-:-:S05]  /*0130*/  IMAD.HI.U32 R6, R3, UR8, R4 ;  /* 0x0000000803067c27 */ /* 0x000fca000f8e0004 */
[----:B------:R-:W-:Y:S01]  /*0140*/  SHF.R.U32.HI R7, RZ, UR9, R6 ;  /* 0x00000009ff077c19 */ /* 0x000fe20008011606 */
[----:B------:R-:W-:-:S03]  /*0150*/  ULDC.64 UR8, c[0x0][0x348] ;  /* 0x0000d20000087ab9 */ /* 0x000fc60000000a00 */
[----:B------:R-:W-:-:S05]  /*0160*/  IADD3 R0, -R7, RZ, RZ ;  /* 0x000000ff07007210 */ /* 0x000fca0007ffe1ff */
[----:B------:R-:W-:-:S04]  /*0170*/  IMAD R4, R0, UR7, R3 ;  /* 0x0000000700047c24 */ /* 0x000fc8000f8e0203 */
[C---:B------:R-:W-:Y:S02]  /*0180*/  IMAD R5, R4.reuse, UR8, RZ ;  /* 0x0000000804057c24 */ /* 0x040fe4000f8e02ff */
[----:B------:R-:W-:Y:S01]  /*0190*/  IMAD R0, R4, UR9, RZ ;  /* 0x0000000904007c24 */ /* 0x000fe2000f8e02ff */
[----:B------:R-:W-:Y:S06]  /*01a0*/  @!P0 BRA `(.L_x_4534) ;  /* 0x00000010007c8947 */ /* 0x000fec0003800000 */
[----:B------:R-:W-:Y:S01]  /*01b0*/  HFMA2.MMA R6, -RZ, RZ, 0, 0 ;  /* 0x00000000ff067435 */ /* 0x000fe200000001ff */
[----:B------:R-:W-:Y:S01]  /*01c0*/  ULDC.64 UR10, c[0x0][0x228] ;  /* 0x00008a00000a7ab9 */ /* 0x000fe20000000a00 */
[----:B------:R-:W-:Y:S01]  /*01d0*/  ULDC UR7, c[0x0][0x230] ;  /* 0x00008c0000077ab9 */ /* 0x000fe20000000800 */
[----:B------:R-:W-:-:S07]  /*01e0*/  ISETP.NE.AND P0, PT, R2, 0x2, PT ;  /* 0x000000020200780c */ /* 0x000fce0003f05270 */
[----:B------:R-:W-:-:S05]  /*01f0*/  IMAD.HI.U32 R8, R7, UR11, R6 ;  /* 0x0000000b07087c27 */ /* 0x000fca000f8e0006 */
[----:B------:R-:W-:-:S04]  /*0200*/  SHF.R.U32.HI R9, RZ, UR7, R8 ;  /* 0x00000007ff097c19 */ /* 0x000fc80008011608 */
[----:B------:R-:W-:-:S05]  /*0210*/  IADD3 R6, -R9, RZ, RZ ;  /* 0x000000ff09067210 */ /* 0x000fca0007ffe1ff */
[----:B------:R-:W-:Y:S01]  /*0220*/  IMAD R6, R6, UR10, R7 ;  /* 0x0000000a06067c24 */ /* 0x000fe2000f8e0207 */
[----:B------:R-:W-:-:S03]  /*0230*/  ULDC.64 UR10, c[0x0][0x350] ;  /* 0x0000d400000a7ab9 */ /* 0x000fc60000000a00 */
[C---:B------:R-:W-:Y:S02]  /*0240*/  IMAD R5, R6.reuse, UR10, RZ ;  /* 0x0000000a06057c24 */ /* 0x040fe4000f8e02ff */
[----:B------:R-:W-:Y:S02]  /*0250*/  IMAD R0, R6, UR11, RZ ;  /* 0x0000000b06007c24 */ /* 0x000fe4000f8e02ff */
        /* <DEDUP_REMOVED lines=20> */
[----:B------:R-:W-:-:S04]  /*03a0*/  SHF.R.U32.HI R9, RZ, UR7, R8 ;  /* 0x00000007ff097c19 */ /* 0x000fc80008011608 */
[----:B------:R-:W-:-:S05]  /*03b0*/  IADD3 R6, -R9, RZ, RZ ;  /* 0x000000ff09067210 */ /* 0x000fca0007ffe1ff */
[----:B------:R-:W-:Y:S01]  /*03c0*/  IMAD R6, R6, UR8, R7 ;  /* 0x0000000806067c24 */ /* 0x000fe2000f8e0207 */
[----:B------:R-:W-:-:S03]  /*03d0*/  ULDC.64 UR8, c[0x0][0x360] ;  /* 0x0000d80000087ab9 */ /* 0x000fc60000000a00 */
        /* <DEDUP_REMOVED lines=219> */
[----:B------:R-:W-:Y:S01]  /*1190*/  IMAD.MOV.U32 R8, RZ, RZ, RZ ;  /* 0x000000ffff087224 */ /* 0x000fe200078e00ff */
[----:B------:R-:W-:Y:S01]  /*11a0*/  ULDC.64 UR8, c[0x0][0x328] ;  /* 0x0000ca0000087ab9 */ /* 0x000fe20000000a00 */
[----:B------:R-:W-:Y:S01]  /*11b0*/  ISETP.NE.AND P0, PT, R2, 0x17, PT ;  /* 0x000000170200780c */ /* 0x000fe20003f05270 */
[----:B------:R-:W-:Y:S01]  /*11c0*/  ULDC UR7, c[0x0][0x324] ;  /* 0x0000c90000077ab9 */ /* 0x000fe20000000800 */
        /* <DEDUP_REMOVED lines=14> */
[----:B------:R-:W-:Y:S02]  /*12b0*/  SHF.R.U32.HI R11, RZ, UR7, R10 ;  /* 0x00000007ff0b7c19 */ /* 0x000fe4000801160a */
[----:B------:R-:W-:Y:S02]  /*12c0*/  @P0 MOV R10, RZ ;  /* 0x000000ff000a0202 */ /* 0x000fe40000000f00 */
[----:B------:R-:W-:Y:S01]  /*12d0*/  IADD3 R6, -R11, RZ, RZ ;  /* 0x000000ff0b067210 */ /* 0x000fe20007ffe1ff */
[----:B------:R-:W1:Y:S04]  /*12e0*/  @P0 LDC R15, c[0x0][0x33c] ;  /* 0x0000cf00ff0f0b82 */ /* 0x000e680000000800 */
[----:B------:R-:W-:Y:S01]  /*12f0*/  IMAD R6, R6, UR8, R7 ;  /* 0x0000000806067c24 */ /* 0x000fe2000f8e0207 */
[----:B------:R-:W-:-:S03]  /*1300*/  ULDC.64 UR8, c[0x0][0x400] ;  /* 0x0001000000087ab9 */ /* 0x000fc60000000a00 */
[----:B------:R-:W2:Y:S01]  /*1310*/  @P0 LDC.64 R8, c[0x0][0x408] ;  /* 0x00010200ff080b82 */ /* 0x000ea20000000a00 */
[C---:B------:R-:W-:Y:S02]  /*1320*/  IMAD R5, R6.reuse, UR8, R5 ;  /* 0x0000000806057c24 */ /* 0x040fe4000f8e0205 */
[----:B------:R-:W-:Y:S02]  /*1330*/  IMAD R0, R6, UR9, R0 ;  /* 0x0000000906007c24 */ /* 0x000fe4000f8e0200 */
[----:B0-----:R-:W-:-:S05]  /*1340*/  @P0 IMAD.HI.U32 R2, R11, R12, R10 ;  /* 0x0000000c0b020227 */ /* 0x001fca00078e000a */
[----:B------:R-:W-:-:S04]  /*1350*/  @P0 SHF.R.U32.HI R2, RZ, R13, R2 ;  /* 0x0000000dff020219 */ /* 0x000fc80000011602 */
[----:B------:R-:W-:-:S05]  /*1360*/  @P0 IADD3 R10, -R2, RZ, RZ ;  /* 0x000000ff020a0210 */ /* 0x000fca0007ffe1ff */
[----:B-1----:R-:W-:-:S04]  /*1370*/  @P0 IMAD R10, R10, R15, R11 ;  /* 0x0000000f0a0a0224 */ /* 0x002fc800078e020b */
[C---:B--2---:R-:W-:Y:S02]  /*1380*/  @P0 IMAD R5, R10.reuse, R8, R5 ;  /* 0x000000080a050224 */ /* 0x044fe400078e0205 */
[----:B------:R-:W-:-:S07]  /*1390*/  @P0 IMAD R0, R10, R9, R0 ;  /* 0x000000090a000224 */ /* 0x000fce00078e0200 */
.L_x_4534:
[----:B------:R-:W-:Y:S01]  /*13a0*/  ULDC.64 UR8, c[0x0][0x418] ;  /* 0x0001060000087ab9 */ /* 0x000fe20000000a00 */
[----:B------:R-:W0:Y:S01]  /*13b0*/  LDC.64 R6, c[0x0][0x420] ;  /* 0x00010800ff067b82 */ /* 0x000e220000000a00 */
[----:B------:R-:W-:-:S04]  /*13c0*/  IADD3 R8, P0, R0, UR8, RZ ;  /* 0x0000000800087c10 */ /* 0x000fc8000ff1e0ff */
[----:B------:R-:W-:Y:S01]  /*13d0*/  IADD3.X R9, RZ, UR9, RZ, P0, !PT ;  /* 0x00000009ff097c10 */ /* 0x000fe200087fe4ff */
[----:B------:R-:W-:-:S04]  /*13e0*/  ULDC.64 UR8, c[0x0][0x410] ;  /* 0x0001040000087ab9 */ /* 0x000fc80000000a00 */
[----:B------:R-:W2:Y:S01]  /*13f0*/  LDG.E.U16 R8, desc[UR4][R8.64] ;  /* 0x0000000408087981 */ /* 0x000ea2000c1e1500 */
[----:B------:R-:W-:Y:S01]  /*1400*/  IADD3 R4, P1, R5, UR8, RZ ;  /* 0x0000000805047c10 */ /* 0x000fe2000ff3e0ff */
[----:B------:R-:W-:Y:S03]  /*1410*/  BSSY B1, `(.L_x_4535) ;  /* 0x000002a000017945 */ /* 0x000fe60003800000 */
[----:B------:R-:W-:Y:S02]  /*1420*/  IADD3.X R5, RZ, UR9, RZ, P1, !PT ;  /* 0x00000009ff057c10 */ /* 0x000fe40008ffe4ff */
[----:B--2---:R-:W-:-:S05]  /*1430*/  SHF.L.U32 R11, R8, 0x10, RZ ;  /* 0x00000010080b7819 */ /* 0x004fca00000006ff */
[----:B0-----:R-:W-:-:S05]  /*1440*/  FMUL.FTZ R0, R11, R6 ;  /* 0x000000060b007220 */ /* 0x001fca0000410000 */
[----:B------:R-:W-:-:S13]  /*1450*/  FSETP.GT.FTZ.AND P0, PT, R0, R7, PT ;  /* 0x000000070000720b */ /* 0x000fda0003f14000 */
[----:B------:R-:W-:Y:S05]  /*1460*/  @P0 BRA `(.L_x_4536) ;  /* 0x0000000000900947 */ /* 0x000fea0003800000 */
[----:B------:R-:W-:Y:S01]  /*1470*/  FMUL.FTZ R11, R11, R6 ;  /* 0x000000060b0b7220 */ /* 0x000fe20000410000 */
[----:B------:R-:W-:Y:S01]  /*1480*/  HFMA2.MMA R8, -RZ, RZ, 1.625, 0 ;  /* 0x3e800000ff087435 */ /* 0x000fe200000001ff */
[----:B------:R-:W-:Y:S01]  /*1490*/  MOV R9, 0x3d39bf78 ;  /* 0x3d39bf7800097802 */ /* 0x000fe20000000f00 */
[----:B------:R-:W-:Y:S01]  /*14a0*/  BSSY B2, `(.L_x_4537) ;  /* 0x000001f000027945 */ /* 0x000fe20003800000 */
[----:B------:R-:W-:-:S04]  /*14b0*/  FMUL.FTZ R11, R11, 1.4426950216293334961 ;  /* 0x3fb8aa3b0b0b7820 */ /* 0x000fc80000410000 */
[----:B------:R-:W0:Y:S08]  /*14c0*/  MUFU.EX2 R13, R11 ;  /* 0x0000000b000d7308 */ /* 0x000e300000000800 */
[----:B------:R1:W2:Y:S01]  /*14d0*/  MUFU.RCP R11, R6 ;  /* 0x00000006000b7308 */ /* 0x0002a20000001000 */
[C---:B0-----:R-:W-:Y:S01]  /*14e0*/  FADD.FTZ.RZ R0, R13.reuse, 1 ;  /* 0x3f8000000d007421 */ /* 0x041fe2000001c000 */
[----:B------:R-:W-:-:S04]  /*14f0*/  ISETP.GE.U32.AND P0, PT, R13, 0x7f800000, PT ;  /* 0x7f8000000d00780c */ /* 0x000fc80003f06070 */
[----:B------:R-:W-:-:S04]  /*1500*/  IADD3 R0, R0, -0x3f400000, RZ ;  /* 0xc0c0000000007810 */ /* 0x000fc80007ffe0ff */
[----:B------:R-:W-:-:S04]  /*1510*/  LOP3.LUT R0, R0, 0xff800000, RZ, 0xc0, !PT ;  /* 0xff80000000007812 */ /* 0x000fc800078ec0ff */
[----:B------:R-:W-:Y:S02]  /*1520*/  IADD3 R7, -R0, 0x40800000, RZ ;  /* 0x4080000000077810 */ /* 0x000fe40007ffe1ff */
[-C--:B------:R-:W-:Y:S02]  /*1530*/  IADD3 R2, R13, -R0.reuse, RZ ;  /* 0x800000000d027210 */ /* 0x080fe40007ffe0ff */
[----:B------:R-:W-:Y:S01]  /*1540*/  I2FP.F32.S32 R0, R0 ;  /* 0x0000000000007245 */ /* 0x000fe20000201400 */
[----:B------:R-:W-:-:S04]  /*1550*/  FFMA.FTZ R7, R7, R8, -1 ;  /* 0xbf80000007077423 */ /* 0x000fc80000010008 */
[----:B------:R-:W-:Y:S01]  /*1560*/  FADD.FTZ R2, R2, R7 ;  /* 0x0000000702027221 */ /* 0x000fe20000010000 */
[----:B------:R-:W-:-:S03]  /*1570*/  FMUL.FTZ R0, R0, 1.1920928955078125e-07 ;  /* 0x3400000000007820 */ /* 0x000fc60000410000 */
        /* <DEDUP_REMOVED lines=11> */
[----:B-12---:R-:W-:Y:S06]  /*1630*/  @!P0 BRA `(.L_x_4538) ;  /* 0x0000000000148947 */ /* 0x006fec0003800000 */
[C---:B------:R-:W-:Y:S02]  /*1640*/  ISETP.GE.AND P0, PT, R13.reuse, -0x407fffff, PT ;  /* 0xbf8000010d00780c */ /* 0x040fe40003f06270 */
[----:B------:R-:W-:-:S11]  /*1650*/  FSETP.NEU.FTZ.AND P1, PT, R13, RZ, PT ;  /* 0x000000ff0d00720b */ /* 0x000fd60003f3d000 */
[----:B------:R-:W-:-:S05]  /*1660*/  @P0 MOV R2, 0x7f800000 ;  /* 0x7f80000000020802 */ /* 0x000fca0000000f00 */
[----:B------:R-:W-:-:S05]  /*1670*/  @P0 FFMA.FTZ R0, R13, R2, +INF ;  /* 0x7f8000000d000423 */ /* 0x000fca0000010002 */
[----:B------:R-:W-:-:S07]  /*1680*/  FSEL R0, R0, -RZ, P1 ;  /* 0x800000ff00007208 */ /* 0x000fce0000800000 */
.L_x_4538:
[----:B------:R-:W-:Y:S05]  /*1690*/  BSYNC B2 ;  /* 0x0000000000027941 */ /* 0x000fea0003800000 */
.L_x_4537:
[----:B------:R-:W-:-:S07]  /*16a0*/  FMUL.FTZ R11, R11, R0 ;  /* 0x000000000b0b7220 */ /* 0x000fce0000410000 */
.L_x_4536:
[----:B------:R-:W-:Y:S05]  /*16b0*/  BSYNC B1 ;  /* 0x0000000000017941 */ /* 0x000fea0003800000 */
.L_x_4535:
[----:B------:R-:W-:Y:S02]  /*16c0*/  F2FP.BF16.F32.PACK_AB R11, RZ, R11 ;  /* 0x0000000bff0b723e */ /* 0x000fe400000010ff */
[----:B------:R-:W-:-:S03]  /*16d0*/  IADD3 R3, R3, 0x80, RZ ;  /* 0x0000008003037810 */ /* 0x000fc60007ffe0ff */
[----:B------:R0:W-:Y:S04]  /*16e0*/  STG.E.U16 desc[UR4][R4.64], R11 ;  /* 0x0000000b04007986 */ /* 0x0001e8000c101504 */
.L_x_4533:
[----:B------:R-:W-:Y:S05]  /*16f0*/  BSYNC B0 ;  /* 0x0000000000007941 */ /* 0x000fea0003800000 */
.L_x_4532:
[----:B------:R-:W-:Y:S01]  /*1700*/  ISETP.GE.AND P0, PT, R3, UR6, PT ;  /* 0x0000000603007c0c */ /* 0x000fe2000bf06270 */
[----:B------:R-:W-:-:S12]  /*1710*/  BSSY B0, `(.L_x_4539) ;  /* 0x00002ca000007945 */ /* 0x000fd80003800000 */
[----:B------:R-:W-:Y:S05]  /*1720*/  @P0 BRA `(.L_x_4540) ;  /* 0x0000002c00200947 */ /* 0x000fea0003800000 */
[----:B0-----:R-:W0:Y:S01]  /*1730*/  LDC R4, c[0x0][0x218] ;  /* 0x00008600ff047b82 */ /* 0x001e220000000800 */
[----:B------:R-:W-:Y:S01]  /*1740*/  HFMA2.MMA R0, -RZ, RZ, 0, 0 ;  /* 0x00000000ff007435 */ /* 0x000fe200000001ff */
[----:B------:R-:W-:Y:S02]  /*1750*/  MOV R5, RZ ;  /* 0x000000ff00057202 */ /* 0x000fe40000000f00 */
        /* <DEDUP_REMOVED lines=279> */
[----:B------:R-:W-:Y:S01]  /*28d0*/  ULDC.64 UR8, c[0x0][0x330] ;  /* 0x0000cc0000087ab9 */ /* 0x000fe20000000a00 */
[----:B------:R-:W-:Y:S01]  /*28e0*/  MOV R6, RZ ;  /* 0x000000ff00067202 */ /* 0x000fe20000000f00 */
[----:B------:R-:W-:-:S04]  /*28f0*/  ULDC UR7, c[0x0][0x338] ;  /* 0x0000ce0000077ab9 */ /* 0x000fc80000000800 */
[----:B------:R-:W-:-:S05]  /*2900*/  IMAD.HI.U32 R10, R7, UR9, R6 ;  /* 0x00000009070a7c27 */ /* 0x000fca000f8e0006 */
[----:B------:R-:W-:Y:S01]  /*2910*/  SHF.R.U32.HI R11, RZ, UR7, R10 ;  /* 0x00000007ff0b7c19 */ /* 0x000fe2000801160a */
[----:B------:R-:W0:Y:S01]  /*2920*/  @P0 LDC.64 R12, c[0x0][0x340] ;  /* 0x0000d000ff0c0b82 */ /* 0x000e220000000a00 */
[----:B------:R-:W-:Y:S02]  /*2930*/  @P0 MOV R10, RZ ;  /* 0x000000ff000a0202 */ /* 0x000fe40000000f00 */
[----:B------:R-:W-:-:S05]  /*2940*/  IADD3 R6, -R11, RZ, RZ ;  /* 0x000000ff0b067210 */ /* 0x000fca0007ffe1ff */
[----:B------:R-:W1:Y:S01]  /*2950*/  @P0 LDC R15, c[0x0][0x33c] ;  /* 0x0000cf00ff0f0b82 */ /* 0x000e620000000800 */
[----:B------:R-:W-:Y:S01]  /*2960*/  IMAD R6, R6, UR8, R7 ;  /* 0x0000000806067c24 */ /* 0x000fe2000f8e0207 */
[----:B------:R-:W-:-:S03]  /*2970*/  ULDC.64 UR8, c[0x0][0x400] ;  /* 0x0001000000087ab9 */ /* 0x000fc60000000a00 */
[C---:B------:R-:W-:Y:S02]  /*2980*/  IMAD R5, R6.reuse, UR8, R5 ;  /* 0x0000000806057c24 */ /* 0x040fe4000f8e0205 */
[----:B------:R-:W-:Y:S01]  /*2990*/  IMAD R0, R6, UR9, R0 ;  /* 0x0000000906007c24 */ /* 0x000fe2000f8e0200 */
[----:B------:R-:W2:Y:S01]  /*29a0*/  @P0 LDC.64 R8, c[0x0][0x408] ;  /* 0x00010200ff080b82 */ /* 0x000ea20000000a00 */
[----:B0-----:R-:W-:-:S05]  /*29b0*/  @P0 IMAD.HI.U32 R2, R11, R12, R10 ;  /* 0x0000000c0b020227 */ /* 0x001fca00078e000a */
[----:B------:R-:W-:-:S04]  /*29c0*/  @P0 SHF.R.U32.HI R2, RZ, R13, R2 ;  /* 0x0000000dff020219 */ /* 0x000fc80000011602 */
[----:B------:R-:W-:-:S05]  /*29d0*/  @P0 IADD3 R10, -R2, RZ, RZ ;  /* 0x000000ff020a0210 */ /* 0x000fca0007ffe1ff */
[----:B-1----:R-:W-:-:S04]  /*29e0*/  @P0 IMAD R10, R15, R10, R11 ;  /* 0x0000000a0f0a0224 */ /* 0x002fc800078e020b */
[C---:B--2---:R-:W-:Y:S02]  /*29f0*/  @P0 IMAD R5, R10.reuse, R8, R5 ;  /* 0x000000080a050224 */ /* 0x044fe400078e0205 */
[----:B------:R-:W-:-:S07]  /*2a00*/  @P0 IMAD R0, R10, R9, R0 ;  /* 0x000000090a000224 */ /* 0x000fce00078e0200 */
.L_x_4541:
        /* <DEDUP_REMOVED lines=14> */
[----:B------:R-:W-:Y:S01]  /*2af0*/  MOV R8, 0x3e800000 ;  /* 0x3e80000000087802 */ /* 0x000fe20000000f00 */
[----:B------:R-:W-:Y:S01]  /*2b00*/  HFMA2.MMA R9, -RZ, RZ, 1.3056640625, -1.8671875 ;  /* 0x3d39bf78ff097435 */ /* 0x000fe200000001ff */
[----:B------:R-:W-:Y:S01]  /*2b10*/  BSSY B2, `(.L_x_4544) ;  /* 0x000001f000027945 */ /* 0x000fe20003800000 */
[----:B------:R-:W-:-:S06]  /*2b20*/  FMUL.FTZ R11, R11, 1.4426950216293334961 ;  /* 0x3fb8aa3b0b0b7820 */ /* 0x000fcc0000410000 */
[----:B------:R-:W0:Y:S02]  /*2b30*/  MUFU.EX2 R11, R11 ;  /* 0x0000000b000b7308 */ /* 0x000e240000000800 */
        /* <DEDUP_REMOVED lines=10> */
[C---:B------:R-:W-:Y:S02]  /*2be0*/  FFMA.FTZ R7, R2.reuse, -R9, 0.10546888411045074463 ;  /* 0x3dd8001202077423 */ /* 0x040fe40000010809 */
[----:B------:R0:W1:Y:S02]  /*2bf0*/  MUFU.RCP R9, R6 ;  /* 0x0000000600097308 */ /* 0x0000640000001000 */
        /* <DEDUP_REMOVED lines=13> */
[----:B------:R-:W-:-:S05]  /*2cd0*/  @P0 MOV R2, 0x7f800000 ;  /* 0x7f80000000020802 */ /* 0x000fca0000000f00 */
[----:B------:R-:W-:-:S05]  /*2ce0*/  @P0 FFMA.FTZ R0, R11, R2, +INF ;  /* 0x7f8000000b000423 */ /* 0x000fca0000010002 */
[----:B------:R-:W-:-:S07]  /*2cf0*/  FSEL R0, R0, -RZ, P1 ;  /* 0x800000ff00007208 */ /* 0x000fce0000800000 */
.L_x_4545:
[----:B------:R-:W-:Y:S05]  /*2d00*/  BSYNC B2 ;  /* 0x0000000000027941 */ /* 0x000fea0003800000 */
.L_x_4544:
[----:B------:R-:W-:-:S07]  /*2d10*/  FMUL.FTZ R11, R9, R0 ;  /* 0x00000000090b7220 */ /* 0x000fce0000410000 */
.L_x_4543:
[----:B------:R-:W-:Y:S05]  /*2d20*/  BSYNC B1 ;  /* 0x0000000000017941 */ /* 0x000fea0003800000 */
.L_x_4542:
[----:B------:R-:W-:Y:S02]  /*2d30*/  F2FP.BF16.F32.PACK_AB R11, RZ, R11 ;  /* 0x0000000bff0b723e */ /* 0x000fe400000010ff */
[----:B------:R-:W-:-:S03]  /*2d40*/  IADD3 R3, R3, 0x80, RZ ;  /* 0x0000008003037810 */ /* 0x000fc60007ffe0ff */
[----:B------:R1:W-:Y:S01]  /*2d50*/  STG.E.U16 desc[UR4][R4.64], R11 ;  /* 0x0000000b04007986 */ /* 0x0003e2000c101504 */
[----:B------:R-:W-:-:S13]  /*2d60*/  ISETP.GE.AND P0, PT, R3, UR6, PT ;  /* 0x0000000603007c0c */ /* 0x000fda000bf06270 */
[----:B-1----:R-:W-:Y:S05]  /*2d70*/  @P0 BRA `(.L_x_4540) ;  /* 0x00000014008c0947 */ /* 0x002fea0003800000 */
[----:B------:R-:W0:Y:S01]  /*2d80*/  LDC R4, c[0x0][0x218] ;  /* 0x00008600ff047b82 */ /* 0x000e220000000800 */
[----:B------:R-:W-:Y:S01]  /*2d90*/  HFMA2.MMA R5, -RZ, RZ, 0, 0 ;  /* 0x00000000ff057435 */ /* 0x000fe200000001ff */
[----:B------:R-:W-:Y:S02]  /*2da0*/  MOV R0, RZ ;  /* 0x000000ff00007202 */ /* 0x000fe40000000f00 */
[----:B0-----:R-:W-:-:S13]  /*2db0*/  ISETP.NE.AND P0, PT, R4, RZ, PT ;  /* 0x000000ff0400720c */ /* 0x001fda0003f05270 */
[----:B------:R-:W-:Y:S05]  /*2dc0*/  @!P0 BRA `(.L_x_4546) ;  /* 0x0000001000a48947 */ /* 0x000fea0003800000 */
        /* <DEDUP_REMOVED lines=233> */
[----:B------:R-:W-:-:S05]  /*3c60*/  SHF.R.U32.HI R9, RZ, UR7, R8 ;  /* 0x00000007ff097c19 */ /* 0x000fca0008011608 */
[----:B------:R-:W-:-:S04]  /*3c70*/  IMAD.MOV R6, RZ, RZ, -R9 ;  /* 0x000000ffff067224 */ /* 0x000fc800078e0a09 */
        /* <DEDUP_REMOVED lines=62> */
.L_x_4546:
        /* <DEDUP_REMOVED lines=47> */
.L_x_4550:
[----:B------:R-:W-:Y:S05]  /*4350*/  BSYNC B2 ;  /* 0x0000000000027941 */ /* 0x000fea0003800000 */
.L_x_4549:
[----:B------:R-:W-:-:S07]  /*4360*/  FMUL.FTZ R11, R9, R0 ;  /* 0x00000000090b7220 */ /* 0x000fce0000410000 */
.L_x_4548:
[----:B------:R-:W-:Y:S05]  /*4370*/  BSYNC B1 ;  /* 0x0000000000017941 */ /* 0x000fea0003800000 */
.L_x_4547:
[----:B------:R-:W-:Y:S02]  /*4380*/  F2FP.BF16.F32.PACK_AB R11, RZ, R11 ;  /* 0x0000000bff0b723e */ /* 0x000fe400000010ff */
[----:B------:R-:W-:-:S03]  /*4390*/  IADD3 R3, R3, 0x80, RZ ;  /* 0x0000008003037810 */ /* 0x000fc60007ffe0ff */
[----:B------:R1:W-:Y:S04]  /*43a0*/  STG.E.U16 desc[UR4][R4.64], R11 ;  /* 0x0000000b04007986 */ /* 0x0003e8000c101504 */
.L_x_4540:
[----:B------:R-:W-:Y:S05]  /*43b0*/  BSYNC B0 ;  /* 0x0000000000007941 */ /* 0x000fea0003800000 */
.L_x_4539:
[----:B------:R-:W-:-:S13]  /*43c0*/  ISETP.GE.AND P0, PT, R3, UR6, PT ;  /* 0x0000000603007c0c */ /* 0x000fda000bf06270 */
[----:B------:R-:W-:Y:S05]  /*43d0*/  @P0 EXIT ;  /* 0x000000000000094d */ /* 0x000fea0003800000 */
[----:B01----:R-:W0:Y:S01]  /*43e0*/  LDC R4, c[0x0][0x218] ;  /* 0x00008600ff047b82 */ /* 0x003e220000000800 */
[----:B------:R-:W-:Y:S01]  /*43f0*/  HFMA2.MMA R0, -RZ, RZ, 0, 0 ;  /* 0x00000000ff007435 */ /* 0x000fe200000001ff */
[----:B------:R-:W-:Y:S02]  /*4400*/  MOV R5, RZ ;  /* 0x000000ff00057202 */ /* 0x000fe40000000f00 */
[----:B0-----:R-:W-:-:S13]  /*4410*/  ISETP.NE.AND P0, PT, R4, RZ, PT ;  /* 0x000000ff0400720c */ /* 0x001fda0003f05270 */
[----:B------:R-:W-:Y:S05]  /*4420*/  @!P0 BRA `(.L_x_4551) ;  /* 0x0000001000a48947 */ /* 0x000fea0003800000 */
[----:B------:R-:W-:Y:S01]  /*4430*/  MOV R2, RZ ;  /* 0x000000ff00027202 */ /* 0x000fe20000000f00 */
[----:B------:R-:W-:Y:S01]  /*4440*/  ULDC.64 UR6, c[0x0][0x220] ;  /* 0x0000880000067ab9 */ /* 0x000fe20000000a00 */
[----:B------:R-:W-:-:S03]  /*4450*/  ISETP.NE.AND P0, PT, R4, 0x1, PT ;  /* 0x000000010400780c */ /* 0x000fc60003f05270 */
[----:B------:R-:W-:Y:S01]  /*4460*/  IMAD.HI.U32 R6, R3, UR6, R2 ;  /* 0x0000000603067c27 */ /* 0x000fe2000f8e0002 */
[----:B------:R-:W-:-:S04]  /*4470*/  ULDC UR6, c[0x0][0x21c] ;  /* 0x0000870000067ab9 */ /* 0x000fc80000000800 */
[----:B------:R-:W-:-:S04]  /*4480*/  SHF.R.U32.HI R7, RZ, UR7, R6 ;  /* 0x00000007ff077c19 */ /* 0x000fc80008011606 */
[----:B------:R-:W-:-:S05]  /*4490*/  IADD3 R0, -R7, RZ, RZ ;  /* 0x000000ff07007210 */ /* 0x000fca0007ffe1ff */
[----:B------:R-:W-:Y:S01]  /*44a0*/  IMAD R0, R0, UR6, R3 ;  /* 0x0000000600007c24 */ /* 0x000fe2000f8e0203 */
[----:B------:R-:W-:-:S03]  /*44b0*/  ULDC.64 UR6, c[0x0][0x348] ;  /* 0x0000d20000067ab9 */ /* 0x000fc60000000a00 */
        /* <DEDUP_REMOVED lines=41> */
[----:B------:R-:W-:-:S08]  /*4750*/  ISETP.NE.AND P0, PT, R4, 0x5, PT ;  /* 0x000000050400780c */ /* 0x000fd00003f05270 */
        /* <DEDUP_REMOVED lines=232> */
[----:B------:R-:W-:Y:S01]  /*55e0*/  ULDC.64 UR6, c[0x0][0x400] ;  /* 0x0001000000067ab9 */ /* 0x000fe20000000a00 */
[----:B------:R-:W-:Y:S02]  /*55f0*/  @P0 MOV R6, RZ ;  /* 0x000000ff00060202 */ /* 0x000fe40000000f00 */
[C---:B------:R-:W-:Y:S01]  /*5600*/  IADD3 R9, -R7.reuse, RZ, RZ ;  /* 0x000000ff07097210 */ /* 0x040fe20007ffe1ff */
[----:B------:R-:W1:Y:S08]  /*5610*/  @P0 LDC R13, c[0x0][0x33c] ;  /* 0x0000cf00ff0d0b82 */ /* 0x000e700000000800 */
[----:B------:R-:W2:Y:S01]  /*5620*/  @P0 LDC.64 R14, c[0x0][0x408] ;  /* 0x00010200ff0e0b82 */ /* 0x000ea20000000a00 */
[----:B0-----:R-:W-:-:S05]  /*5630*/  @P0 IMAD.HI.U32 R2, R7, R10, R6 ;  /* 0x0000000a07020227 */ /* 0x001fca00078e0006 */
[----:B------:R-:W-:Y:S01]  /*5640*/  @P0 SHF.R.U32.HI R4, RZ, R11, R2 ;  /* 0x0000000bff040219 */ /* 0x000fe20000011602 */
[----:B------:R-:W-:-:S03]  /*5650*/  IMAD R2, R9, UR8, R3 ;  /* 0x0000000809027c24 */ /* 0x000fc6000f8e0203 */
[----:B------:R-:W-:Y:S01]  /*5660*/  @P0 IADD3 R6, -R4, RZ, RZ ;  /* 0x000000ff04060210 */ /* 0x000fe20007ffe1ff */
[C---:B------:R-:W-:Y:S02]  /*5670*/  IMAD R5, R2.reuse, UR6, R5 ;  /* 0x0000000602057c24 */ /* 0x040fe4000f8e0205 */
[----:B------:R-:W-:Y:S02]  /*5680*/  IMAD R0, R2, UR7, R0 ;  /* 0x0000000702007c24 */ /* 0x000fe4000f8e0200 */
[----:B-1----:R-:W-:-:S04]  /*5690*/  @P0 IMAD R6, R13, R6, R7 ;  /* 0x000000060d060224 */ /* 0x002fc800078e0207 */
[C---:B--2---:R-:W-:Y:S02]  /*56a0*/  @P0 IMAD R5, R6.reuse, R14, R5 ;  /* 0x0000000e06050224 */ /* 0x044fe400078e0205 */
[----:B------:R-:W-:-:S07]  /*56b0*/  @P0 IMAD R0, R6, R15, R0 ;  /* 0x0000000f06000224 */ /* 0x000fce00078e0200 */
.L_x_4551:
[----:B------:R-:W-:Y:S01]  /*56c0*/  ULDC.64 UR6, c[0x0][0x418] ;  /* 0x0001060000067ab9 */ /* 0x000fe20000000a00 */
[----:B------:R-:W-:Y:S01]  /*56d0*/  ULDC.64 UR8, c[0x0][0x420] ;  /* 0x0001080000087ab9 */ /* 0x000fe20000000a00 */
        /* <DEDUP_REMOVED lines=8> */
[----:B------:R-:W-:-:S05]  /*5760*/  FMUL.FTZ R0, R4, UR8 ;  /* 0x0000000804007c20 */ /* 0x000fca0008410000 */
[----:B------:R-:W-:-:S13]  /*5770*/  FSETP.GT.FTZ.AND P0, PT, R0, UR9, PT ;  /* 0x0000000900007c0b */ /* 0x000fda000bf14000 */
[----:B------:R-:W-:Y:S05]  /*5780*/  @P0 BRA `(.L_x_4553) ;  /* 0x0000000000900947 */ /* 0x000fea0003800000 */
[----:B------:R-:W-:Y:S01]  /*5790*/  FMUL.FTZ R4, R4, UR8 ;  /* 0x0000000804047c20 */ /* 0x000fe20008410000 */
[----:B------:R-:W-:Y:S01]  /*57a0*/  HFMA2.MMA R9, -RZ, RZ, 1.625, 0 ;  /* 0x3e800000ff097435 */ /* 0x000fe200000001ff */
[----:B------:R-:W-:Y:S01]  /*57b0*/  MOV R8, 0x3d39bf78 ;  /* 0x3d39bf7800087802 */ /* 0x000fe20000000f00 */
[----:B------:R-:W-:Y:S01]  /*57c0*/  BSSY B1, `(.L_x_4554) ;  /* 0x000001f000017945 */ /* 0x000fe20003800000 */
[----:B------:R-:W-:-:S04]  /*57d0*/  FMUL.FTZ R4, R4, 1.4426950216293334961 ;  /* 0x3fb8aa3b04047820 */ /* 0x000fc80000410000 */
        /* <DEDUP_REMOVED lines=8> */
[----:B------:R-:W-:Y:S02]  /*5860*/  FFMA.FTZ R6, R6, R9, -1 ;  /* 0xbf80000006067423 */ /* 0x000fe40000010009 */
[----:B------:R-:W0:Y:S02]  /*5870*/  MUFU.RCP R9, UR8 ;  /* 0x0000000800097d08 */ /* 0x000e240008001000 */
        /* <DEDUP_REMOVED lines=13> */
[----:B0-----:R-:W-:Y:S06]  /*5950*/  @!P0 BRA `(.L_x_4555) ;  /* 0x0000000000148947 */ /* 0x001fec0003800000 */
[C---:B------:R-:W-:Y:S02]  /*5960*/  ISETP.GE.AND P0, PT, R7.reuse, -0x407fffff, PT ;  /* 0xbf8000010700780c */ /* 0x040fe40003f06270 */
[----:B------:R-:W-:-:S11]  /*5970*/  FSETP.NEU.FTZ.AND P1, PT, R7, RZ, PT ;  /* 0x000000ff0700720b */ /* 0x000fd60003f3d000 */
[----:B------:R-:W-:-:S05]  /*5980*/  @P0 MOV R4, 0x7f800000 ;  /* 0x7f80000000040802 */ /* 0x000fca0000000f00 */
[----:B------:R-:W-:-:S05]  /*5990*/  @P0 FFMA.FTZ R0, R7, R4, +INF ;  /* 0x7f80000007000423 */ /* 0x000fca0000010004 */
[----:B------:R-:W-:-:S07]  /*59a0*/  FSEL R0, R0, -RZ, P1 ;  /* 0x800000ff00007208 */ /* 0x000fce0000800000 */
.L_x_4555:
[----:B------:R-:W-:Y:S05]  /*59b0*/  BSYNC B1 ;  /* 0x0000000000017941 */ /* 0x000fea0003800000 */
.L_x_4554:
[----:B------:R-:W-:-:S07]  /*59c0*/  FMUL.FTZ R4, R9, R0 ;  /* 0x0000000009047220 */ /* 0x000fce0000410000 */
.L_x_4553:
[----:B------:R-:W-:Y:S05]  /*59d0*/  BSYNC B0 ;  /* 0x0000000000007941 */ /* 0x000fea0003800000 */
.L_x_4552:
[----:B------:R-:W-:-:S05]  /*59e0*/  F2FP.BF16.F32.PACK_AB R4, RZ, R4 ;  /* 0x00000004ff04723e */ /* 0x000fca00000010ff */
[----:B------:R-:W-:Y:S01]  /*59f0*/  STG.E.U16 desc[UR4][R2.64], R4 ;  /* 0x0000000402007986 */ /* 0x000fe2000c101504 */
[----:B------:R-:W-:Y:S05]  /*5a00*/  EXIT ;  /* 0x000000000000794d */ /* 0x000fea0003800000 */
.L_x_4556:
        /* <DEDUP_REMOVED lines=15> */
.L_x_7934:


//--------------------- .text._ZN2at6native27unrolled_elementwise_kernelIZZZNS0_65_GLOBAL__N__cd49fe81_27_ActivationSoftplusKernel_cu_f5210f67_354515softplus_kernelERNS_18TensorIteratorBaseERKN3c106ScalarES8_ENKUlvE_clEvENKUlvE2_clEvEUlNS5_8BFloat16EE_St5arrayIPcLm2EELi4E23TrivialOffsetCalculatorILi1EjESH_NS0_6memory15LoadWithoutCastENSI_16StoreWithoutCastEEEviT_T0_T2_T3_T4_T5_ --------------------------
	.section	.text._ZN2at6native27unrolled_elementwise_kernelIZZZNS0_65_GLOBAL__N__cd49fe81_27_ActivationSoftplusKernel_cu_f5210f67_354515softplus_kernelERNS_18TensorIteratorBaseERKN3c106ScalarES8_ENKUlvE_clEvENKUlvE2_clEvEUlNS5_8BFloat16EE_St5arrayIPcLm2EELi4E23TrivialOffsetCalculatorILi1EjESH_NS0_6memory15LoadWithoutCastENSI_16StoreWithoutCastEEEviT_T0_T2_T3_T4_T5_,"ax",@progbits
	.align	128
        .global         _ZN2at6native27unrolled_elementwise_kernelIZZZNS0_65_GLOBAL__N__cd49fe81_27_ActivationSoftplusKernel_cu_f5210f67_354515softplus_kernelERNS_18TensorIteratorBaseERKN3c106ScalarES8_ENKUlvE_clEvENKUlvE2_clEvEUlNS5_8BFloat16EE_St5arrayIPcLm2EELi4E23TrivialOffsetCalculatorILi1EjESH_NS0_6memory15LoadWithoutCastENSI_16StoreWithoutCastEEEviT_T0_T2_T3_T4_T5_
        .type           _ZN2at6native27unrolled_elementwise_kernelIZZZNS0_65_GLOBAL__N__cd49fe81_27_ActivationSoftplusKernel_cu_f5210f67_354515softplus_kernelERNS_18TensorIteratorBaseERKN3c106ScalarES8_ENKUlvE_clEvENKUlvE2_clEvEUlNS5_8BFloat16EE_St5arrayIPcLm2EELi4E23TrivialOffsetCalculatorILi1EjESH_NS0_6memory15LoadWithoutCastENSI_16StoreWithoutCastEEEviT_T0_T2_T3_T4_T5_,@function
        .size           _ZN2at6native27unrolled_elementwise_kernelIZZZNS0_65_GLOBAL__N__cd49fe81_27_ActivationSoftplusKernel_cu_f5210f67_354515softplus_kernelERNS_18TensorIteratorBaseERKN3c106ScalarES8_ENKUlvE_clEvENKUlvE2_clEvEUlNS5_8BFloat16EE_St5arrayIPcLm2EELi4E23TrivialOffsetCalculatorILi1EjESH_NS0_6memory15LoadWithoutCastENSI_16StoreWithoutCastEEEviT_T0_T2_T3_T4_T5_,(.L_x_7935 - _ZN2at6native27unrolled_elementwise_kernelIZZZNS0_65_GLOBAL__N__cd49fe81_27_ActivationSoftplusKernel_cu_f5210f67_354515softplus_kernelERNS_18TensorIteratorBaseERKN3c106ScalarES8_ENKUlvE_clEvENKUlvE2_clEvEUlNS5_8BFloat16EE_St5arrayIPcLm2EELi4E23TrivialOffsetCalculatorILi1EjESH_NS0_6memory15LoadWithoutCastENSI_16StoreWithoutCastEEEviT_T0_T2_T3_T4_T5_)
        .other          _ZN2at6native27unrolled_elementwise_kernelIZZZNS0_65_GLOBAL__N__cd49fe81_27_ActivationSoftplusKernel_cu_f5210f67_354515softplus_kernelERNS_18TensorIteratorBaseERKN3c106ScalarES8_ENKUlvE_clEvENKUlvE2_clEvEUlNS5_8BFloat16EE_St5arrayIPcLm2EELi4E23TrivialOffsetCalculatorILi1EjESH_NS0_6memory15LoadWithoutCastENSI_16StoreWithoutCastEEEviT_T0_T2_T3_T4_T5_,@"STO_CUDA_ENTRY STV_DEFAULT"
_ZN2at6native27unrolled_elementwise_kernelIZZZNS0_65_GLOBAL__N__cd49fe81_27_ActivationSoftplusKernel_cu_f5210f67_354515softplus_kernelERNS_18TensorIteratorBaseERKN3c106ScalarES8_ENKUlvE_clEvENKUlvE2_clEvEUlNS5_8BFloat16EE_St5arrayIPcLm2EELi4E23TrivialOffsetCalculatorILi1EjESH_NS0_6memory15LoadWithoutCastENSI_16StoreWithoutCastEEEviT_T0_T2_T3_T4_T5_:
.text._ZN2at6native27unrolled_elementwise_kernelIZZZNS0_65_GLOBAL__N__cd49fe81_27_ActivationSoftplusKernel_cu_f5210f67_354515softplus_kernelERNS_18TensorIteratorBaseERKN3c106ScalarES8_ENKUlvE_clEvENKUlvE2_clEvEUlNS5_8BFloat16EE_St5arrayIPcLm2EELi4E23TrivialOffsetCalculatorILi1EjESH_NS0_6memory15LoadWithoutCastENSI_16StoreWithoutCastEEEviT_T0_T2_T3_T4_T5_:
[----:B------:R-:W-:Y:S01]  /*0000*/  LDC R1, c[0x0][0x28] ;  /* 0x00000a00ff017b82 */ /* 0x000fe20000000800 */
[----:B------:R-:W0:Y:S07]  /*0010*/  S2R R0, SR_CTAID.X ;  /* 0x0000000000007919 */ /* 0x000e2e0000002500 */
[----:B------:R-:W0:Y:S01]  /*0020*/  LDC R5, c[0x0][0x210] ;  /* 0x00008400ff057b82 */ /* 0x000e220000000800 */
[----:B------:R-:W-:Y:S01]  /*0030*/  PRMT R16, RZ, 0x7610, R16 ;  /* 0x00007610ff107816 */ /* 0x000fe20000000010 */
[----:B------:R-:W-:Y:S01]  /*0040*/  ULDC.64 UR4, c[0x0][0x208] ;  /* 0x0000820000047ab9 */ /* 0x000fe20000000a00 */
[----:B------:R-:W1:Y:S01]  /*0050*/  S2R R3, SR_TID.X ;  /* 0x0000000000037919 */ /* 0x000e620000002100 */
[----:B0-----:R-:W-:Y:S01]  /*0060*/  IMAD R2, R0, -0x200, R5 ;  /* 0xfffffe0000027824 */ /* 0x001fe200078e0205 */
[----:B-1----:R-:W-:-:S04]  /*0070*/  MOV R13, R3 ;  /* 0x00000003000d7202 */ /* 0x002fc80000000f00 */
[----:B------:R-:W-:-:S13]  /*0080*/  ISETP.GE.AND P0, PT, R3, R2, PT ;  /* 0x000000020300720c */ /* 0x000fda0003f06270 */
[----:B------:R-:W-:Y:S01]  /*0090*/  @!P0 LEA R15, R0, R13, 0x9 ;  /* 0x0000000d000f8211 */ /* 0x000fe200078e48ff */
[----:B------:R-:W0:Y:S01]  /*00a0*/  @!P0 LDC.64 R6, c[0x0][0x230] ;  /* 0x00008c00ff068b82 */ /* 0x000e220000000a00 */
[----:B------:R-:W-:-:S04]  /*00b0*/  @!P0 IADD3 R13, R13, 0x80, RZ ;  /* 0x000000800d0d8810 */ /* 0x000fc80007ffe0ff */
[----:B------:R-:W-:-:S13]  /*00c0*/  ISETP.GE.AND P1, PT, R13, R2, PT ;  /* 0x000000020d00720c */ /* 0x000fda0003f26270 */
[----:B------:R-:W-:Y:S01]  /*00d0*/  @!P1 LEA R17, R0, R13, 0x9 ;  /* 0x0000000d00119211 */ /* 0x000fe200078e48ff */
[----:B------:R-:W1:Y:S01]  /*00e0*/  @!P1 LDC.64 R10, c[0x0][0x230] ;  /* 0x00008c00ff0a9b82 */ /* 0x000e620000000a00 */
[----:B------:R-:W-:-:S04]  /*00f0*/  @!P1 IADD3 R13, R13, 0x80, RZ ;  /* 0x000000800d0d9810 */ /* 0x000fc80007ffe0ff */
[----:B------:R-:W-:Y:S01]  /*0100*/  ISETP.GE.AND P3, PT, R13, R2, PT ;  /* 0x000000020d00720c */ /* 0x000fe20003f66270 */
[----:B0-----:R-:W-:-:S05]  /*0110*/  @!P0 IMAD.WIDE.U32 R6, R15, 0x2, R6 ;  /* 0x000000020f068825 */ /* 0x001fca00078e0006 */
[----:B------:R0:W5:Y:S07]  /*0120*/  @!P0 LDG.E.U16 R16, desc[UR4][R6.64] ;  /* 0x0000000406108981 */ /* 0x00016e000c1e1500 */
[----:B------:R-:W-:Y:S01]  /*0130*/  @!P3 LEA R19, R0, R13, 0x9 ;  /* 0x0000000d0013b211 */ /* 0x000fe200078e48ff */
[----:B------:R-:W2:Y:S01]  /*0140*/  @!P3 LDC.64 R8, c[0x0][0x230] ;  /* 0x00008c00ff08bb82 */ /* 0x000ea20000000a00 */
[----:B------:R-:W-:-:S04]  /*0150*/  @!P3 IADD3 R13, R13, 0x80, RZ ;  /* 0x000000800d0db810 */ /* 0x000fc80007ffe0ff */
[----:B------:R-:W-:Y:S01]  /*0160*/  ISETP.GE.AND P2, PT, R13, R2, PT ;  /* 0x000000020d00720c */ /* 0x000fe20003f46270 */
[----:B-1----:R-:W-:-:S12]  /*0170*/  @!P1 IMAD.WIDE.U32 R10, R17, 0x2, R10 ;  /* 0x00000002110a9825 */ /* 0x002fd800078e000a */
[----:B------:R-:W1:Y:S01]  /*0180*/  @!P2 LDC.64 R4, c[0x0][0x230] ;  /* 0x00008c00ff04ab82 */ /* 0x000e620000000a00 */
[----:B------:R-:W-:Y:S01]  /*0190*/  @!P2 LEA R13, R0, R13, 0x9 ;  /* 0x0000000d000da211 */ /* 0x000fe200078e48ff */
[--C-:B--2---:R-:W-:Y:S01]  /*01a0*/  @!P3 IMAD.WIDE.U32 R14, R19, 0x2, R8.reuse ;  /* 0x00000002130eb825 */ /* 0x104fe200078e0008 */
[----:B------:R-:W-:Y:S02]  /*01b0*/  PRMT R9, RZ, 0x7610, R9 ;  /* 0x00007610ff097816 */ /* 0x000fe40000000009 */
[----:B------:R-:W-:-:S04]  /*01c0*/  PRMT R8, RZ, 0x7610, R8 ;  /* 0x00007610ff087816 */ /* 0x000fc80000000008 */
[----:B------:R0:W5:Y:S04]  /*01d0*/  @!P1 LDG.E.U16 R9, desc[UR4][R10.64] ;  /* 0x000000040a099981 */ /* 0x000168000c1e1500 */
[----:B------:R0:W5:Y:S01]  /*01e0*/  @!P3 LDG.E.U16 R8, desc[UR4][R14.64] ;  /* 0x000000040e08b981 */ /* 0x000162000c1e1500 */
[----:B-1----:R-:W-:Y:S01]  /*01f0*/  @!P2 IMAD.WIDE.U32 R12, R13, 0x2, R4 ;  /* 0x000000020d0ca825 */ /* 0x002fe200078e0004 */
[----:B------:R-:W-:-:S06]  /*0200*/  PRMT R4, RZ, 0x7610, R4 ;  /* 0x00007610ff047816 */ /* 0x000fcc0000000004 */
[----:B------:R0:W5:Y:S01]  /*0210*/  @!P2 LDG.E.U16 R4, desc[UR4][R12.64] ;  /* 0x000000040c04a981 */ /* 0x000162000c1e1500 */
[----:B------:R-:W-:Y:S01]  /*0220*/  BSSY B0, `(.L_x_4557) ;  /* 0x000002e000007945 */ /* 0x000fe20003800000 */
[----:B------:R-:W-:-:S03]  /*0230*/  MOV R5, R3 ;  /* 0x0000000300057202 */ /* 0x000fc60000000f00 */
[----:B------:R-:W-:Y:S05]  /*0240*/  @P0 BRA `(.L_x_4558) ;  /* 0x0000000000ac0947 */ /* 0x000fea0003800000 */
[----:B0-----:R-:W0:Y:S01]  /*0250*/  LDC.64 R6, c[0x0][0x218] ;  /* 0x00008600ff067b82 */ /* 0x001e220000000a00 */
[----:B-----5:R-:W-:Y:S01]  /*0260*/  IMAD.U32 R11, R16, 0x10000, RZ ;  /* 0x00010000100b7824 */ /* 0x020fe200078e00ff */
[----:B------:R-:W-:Y:S03]  /*0270*/  BSSY B1, `(.L_x_4559) ;  /* 0x0000027000017945 */ /* 0x000fe60003800000 */
[----:B0-----:R-:W-:-:S05]  /*0280*/  FMUL.FTZ R10, R11, R6 ;  /* 0x000000060b0a7220 */ /* 0x001fca0000410000 */
[----:B------:R-:W-:-:S13]  /*0290*/  FSETP.GT.FTZ.AND P1, PT, R10, R7, PT ;  /* 0x000000070a00720b */ /* 0x000fda0003f34000 */
[----:B------:R-:W-:Y:S05]  /*02a0*/  @P1 BRA `(.L_x_4560) ;  /* 0x00000000008c1947 */ /* 0x000fea0003800000 */
[----:B------:R-:W-:Y:S01]  /*02b0*/  FMUL.FTZ R7, R10, 1.4426950216293334961 ;  /* 0x3fb8aa3b0a077820 */ /* 0x000fe20000410000 */
[----:B------:R-:W-:Y:S01]  /*02c0*/  HFMA2.MMA R13, -RZ, RZ, 1.625, 0 ;  /* 0x3e800000ff0d7435 */ /* 0x000fe200000001ff */
[----:B------:R-:W-:Y:S01]  /*02d0*/  MOV R14, 0x3d39bf78 ;  /* 0x3d39bf78000e7802 */ /* 0x000fe20000000f00 */
[----:B------:R-:W-:Y:S01]  /*02e0*/  MUFU.RCP R6, R6 ;  /* 0x0000000600067308 */ /* 0x000fe20000001000 */
[----:B------:R-:W-:Y:S07]  /*02f0*/  BSSY B2, `(.L_x_4561) ;  /* 0x000001d000027945 */ /* 0x000fee0003800000 */
        /* <DEDUP_REMOVED lines=25> */
[----:B------:R-:W-:-:S05]  /*0490*/  @P1 MOV R10, 0x7f800000 ;  /* 0x7f800000000a1802 */ /* 0x000fca0000000f00 */
[----:B------:R-:W-:-:S05]  /*04a0*/  @P1 FFMA.FTZ R11, R7, R10, +INF ;  /* 0x7f800000070b1423 */ /* 0x000fca000001000a */
[----:B------:R-:W-:-:S07]  /*04b0*/  FSEL R11, R11, -RZ, P2 ;  /* 0x800000ff0b0b7208 */ /* 0x000fce0001000000 */
.L_x_4562:
[----:B------:R-:W-:Y:S05]  /*04c0*/  BSYNC B2 ;  /* 0x0000000000027941 */ /* 0x000fea0003800000 */
.L_x_4561:
[----:B------:R-:W-:-:S07]  /*04d0*/  FMUL.FTZ R11, R6, R11 ;  /* 0x0000000b060b7220 */ /* 0x000fce0000410000 */
.L_x_4560:
[----:B------:R-:W-:Y:S05]  /*04e0*/  BSYNC B1 ;  /* 0x0000000000017941 */ /* 0x000fea0003800000 */
.L_x_4559:
[----:B------:R-:W-:-:S07]  /*04f0*/  F2FP.BF16.F32.PACK_AB R10, RZ, R11 ;  /* 0x0000000bff0a723e */ /* 0x000fce00000010ff */
.L_x_4558:
[----:B------:R-:W-:Y:S05]  /*0500*/  BSYNC B0 ;  /* 0x0000000000007941 */ /* 0x000fea0003800000 */
.L_x_4557:
[----:B0-----:R-:W-:Y:S01]  /*0510*/  IADD3 R7, R5, 0x80, RZ ;  /* 0x0000008005077810 */ /* 0x001fe20007ffe0ff */
[----:B------:R-:W-:Y:S03]  /*0520*/  BSSY B0, `(.L_x_4563) ;  /* 0x000002e000007945 */ /* 0x000fe60003800000 */
[----:B------:R-:W-:-:S13]  /*0530*/  ISETP.GE.AND P1, PT, R7, R2, PT ;  /* 0x000000020700720c */ /* 0x000fda0003f26270 */
[----:B------:R-:W-:Y:S05]  /*0540*/  @P1 BRA `(.L_x_4564) ;  /* 0x0000000000ac1947 */ /* 0x000fea0003800000 */
[----:B------:R-:W0:Y:S01]  /*0550*/  LDC.64 R6, c[0x0][0x218] ;  /* 0x00008600ff067b82 */ /* 0x000e220000000a00 */
[----:B-----5:R-:W-:Y:S01]  /*0560*/  SHF.L.U32 R9, R9, 0x10, RZ ;  /* 0x0000001009097819 */ /* 0x020fe200000006ff */
[----:B------:R-:W-:Y:S04]  /*0570*/  BSSY B1, `(.L_x_4565) ;  /* 0x0000027000017945 */ /* 0x000fe80003800000 */
[----:B0-----:R-:W-:-:S05]  /*0580*/  FMUL.FTZ R12, R9, R6 ;  /* 0x00000006090c7220 */ /* 0x001fca0000410000 */
[----:B------:R-:W-:-:S13]  /*0590*/  FSETP.GT.FTZ.AND P1, PT, R12, R7, PT ;  /* 0x000000070c00720b */ /* 0x000fda0003f34000 */
[----:B------:R-:W-:Y:S05]  /*05a0*/  @P1 BRA `(.L_x_4566) ;  /* 0x00000000008c1947 */ /* 0x000fea0003800000 */
[----:B------:R-:W-:Y:S01]  /*05b0*/  FMUL.FTZ R7, R12, 1.4426950216293334961 ;  /* 0x3fb8aa3b0c077820 */ /* 0x000fe20000410000 */
[----:B------:R-:W-:Y:S01]  /*05c0*/  HFMA2.MMA R14, -RZ, RZ, 1.625, 0 ;  /* 0x3e800000ff0e7435 */ /* 0x000fe200000001ff */
[----:B------:R-:W-:Y:S01]  /*05d0*/  MOV R16, 0x3d39bf78 ;  /* 0x3d39bf7800107802 */ /* 0x000fe20000000f00 */
[----:B------:R-:W-:Y:S03]  /*05e0*/  BSSY B2, `(.L_x_4567) ;  /* 0x000001e000027945 */ /* 0x000fe60003800000 */
[----:B------:R-:W0:Y:S02]  /*05f0*/  MUFU.EX2 R7, R7 ;  /* 0x0000000700077308 */ /* 0x000e240000000800 */
[C---:B0-----:R-:W-:Y:S01]  /*0600*/  FADD.FTZ.RZ R9, R7.reuse, 1 ;  /* 0x3f80000007097421 */ /* 0x041fe2000001c000 */
[----:B------:R-:W-:-:S03]  /*0610*/  ISETP.GE.U32.AND P1, PT, R7, 0x7f800000, PT ;  /* 0x7f8000000700780c */ /* 0x000fc60003f26070 */
[----:B------:R-:W-:-:S05]  /*0620*/  VIADD R9, R9, 0xc0c00000 ;  /* 0xc0c0000009097836 */ /* 0x000fca0000000000 */
        /* <DEDUP_REMOVED lines=25> */
.L_x_4568:
[----:B------:R-:W-:Y:S05]  /*07c0*/  BSYNC B2 ;  /* 0x0000000000027941 */ /* 0x000fea0003800000 */
.L_x_4567:
[----:B------:R-:W-:-:S07]  /*07d0*/  FMUL.FTZ R9, R16, R9 ;  /* 0x0000000910097220 */ /* 0x000fce0000410000 */
.L_x_4566:
[----:B------:R-:W-:Y:S05]  /*07e0*/  BSYNC B1 ;  /* 0x0000000000017941 */ /* 0x000fea0003800000 */
.L_x_4565:
[----:B------:R-:W-:-:S07]  /*07f0*/  F2FP.BF16.F32.PACK_AB R9, RZ, R9 ;  /* 0x00000009ff09723e */ /* 0x000fce00000010ff */
.L_x_4564:
[----:B------:R-:W-:Y:S05]  /*0800*/  BSYNC B0 ;  /* 0x0000000000007941 */ /* 0x000fea0003800000 */
.L_x_4563:
[----:B------:R-:W-:Y:S01]  /*0810*/  IADD3 R7, R5, 0x100, RZ ;  /* 0x0000010005077810 */ /* 0x000fe20007ffe0ff */
        /* <DEDUP_REMOVED lines=10> */
[----:B------:R-:W-:Y:S01]  /*08c0*/  IMAD.MOV.U32 R13, RZ, RZ, 0x3e800000 ;  /* 0x3e800000ff0d7424 */ /* 0x000fe200078e00ff */
[----:B------:R-:W-:Y:S01]  /*08d0*/  HFMA2.MMA R14, -RZ, RZ, 1.3056640625, -1.8671875 ;  /* 0x3d39bf78ff0e7435 */ /* 0x000fe200000001ff */
[----:B------:R-:W-:Y:S03]  /*08e0*/  BSSY B2, `(.L_x_4573) ;  /* 0x000001e000027945 */ /* 0x000fe60003800000 */
        /* <DEDUP_REMOVED lines=29> */
.L_x_4574:
[----:B------:R-:W-:Y:S05]  /*0ac0*/  BSYNC B2 ;  /* 0x0000000000027941 */ /* 0x000fea0003800000 */
.L_x_4573:
[----:B------:R-:W-:-:S07]  /*0ad0*/  FMUL.FTZ R11, R14, R11 ;  /* 0x0000000b0e0b7220 */ /* 0x000fce0000410000 */
.L_x_4572:
[----:B------:R-:W-:Y:S05]  /*0ae0*/  BSYNC B1 ;  /* 0x0000000000017941 */ /* 0x000fea0003800000 */
.L_x_4571:
[----:B------:R-:W-:-:S07]  /*0af0*/  F2FP.BF16.F32.PACK_AB R8, RZ, R11 ;  /* 0x0000000bff08723e */ /* 0x000fce00000010ff */
.L_x_4570:
[----:B------:R-:W-:Y:S05]  /*0b00*/  BSYNC B0 ;  /* 0x0000000000007941 */ /* 0x000fea0003800000 */
.L_x_4569:
        /* <DEDUP_REMOVED lines=11> */
[----:B------:R-:W-:Y:S01]  /*0bc0*/  MOV R13, 0x3e800000 ;  /* 0x3e800000000d7802 */ /* 0x000fe20000000f00 */
[----:B------:R-:W-:Y:S01]  /*0bd0*/  IMAD.MOV.U32 R14, RZ, RZ, 0x3d39bf78 ;  /* 0x3d39bf78ff0e7424 */ /* 0x000fe200078e00ff */
        /* <DEDUP_REMOVED lines=30> */
.L_x_4580:
[----:B------:R-:W-:Y:S05]  /*0dc0*/  BSYNC B2 ;  /* 0x0000000000027941 */ /* 0x000fea0003800000 */
.L_x_4579:
[----:B------:R-:W-:-:S07]  /*0dd0*/  FMUL.FTZ R11, R6, R7 ;  /* 0x00000007060b7220 */ /* 0x000fce0000410000 */
.L_x_4578:
[----:B------:R-:W-:Y:S05]  /*0de0*/  BSYNC B1 ;  /* 0x0000000000017941 */ /* 0x000fea0003800000 */
.L_x_4577:
[----:B------:R-:W-:-:S07]  /*0df0*/  F2FP.BF16.F32.PACK_AB R4, RZ, R11 ;  /* 0x0000000bff04723e */ /* 0x000fce00000010ff */
.L_x_4576:
[----:B------:R-:W-:Y:S05]  /*0e00*/  BSYNC B0 ;  /* 0x0000000000007941 */ /* 0x000fea0003800000 */
.L_x_4575:
[----:B------:R-:W0:Y:S01]  /*0e10*/  @!P0 LDC.64 R6, c[0x0][0x228] ;  /* 0x00008a00ff068b82 */ /* 0x000e220000000a00 */
[----:B------:R-:W-:Y:S01]  /*0e20*/  @!P0 IADD3 R5, R3, 0x80, RZ ;  /* 0x0000008003058810 */ /* 0x000fe20007ffe0ff */
[----:B------:R-:W-:Y:S01]  /*0e30*/  BSSY B0, `(.L_x_4581) ;  /* 0x0000010000007945 */ /* 0x000fe20003800000 */
[----:B------:R-:W-:Y:S02]  /*0e40*/  @!P0 LEA R3, R0, R3, 0x9 ;  /* 0x0000000300038211 */ /* 0x000fe400078e48ff */
[----:B------:R-:W-:-:S03]  /*0e50*/  ISETP.GE.AND P1, PT, R5, R2, PT ;  /* 0x000000020500720c */ /* 0x000fc60003f26270 */
[----:B0-----:R-:W-:-:S05]  /*0e60*/  @!P0 IMAD.WIDE.U32 R6, R3, 0x2, R6 ;  /* 0x0000000203068825 */ /* 0x001fca00078e0006 */
[----:B------:R0:W-:Y:S05]  /*0e70*/  @!P0 STG.E.U16 desc[UR4][R6.64], R10 ;  /* 0x0000000a06008986 */ /* 0x0001ea000c101504 */
        /* <DEDUP_REMOVED lines=11> */
.L_x_4582:
[----:B------:R-:W-:Y:S05]  /*0f30*/  BSYNC B0 ;  /* 0x0000000000007941 */ /* 0x000fea0003800000 */
.L_x_4581:
[----:B------:R-:W-:-:S13]  /*0f40*/  ISETP.GE.AND P0, PT, R5, R2, PT ;  /* 0x000000020500720c */ /* 0x000fda0003f06270 */
[----:B------:R-:W-:Y:S05]  /*0f50*/  @P0 EXIT ;  /* 0x000000000000094d */ /* 0x000fea0003800000 */
[----:B------:R-:W2:Y:S01]  /*0f60*/  LDC.64 R2, c[0x0][0x228] ;  /* 0x00008a00ff027b82 */ /* 0x000ea20000000a00 */
[----:B------:R-:W-:-:S05]  /*0f70*/  LEA R5, R0, R5, 0x9 ;  /* 0x0000000500057211 */ /* 0x000fca00078e48ff */
[----:B--2---:R-:W-:-:S05]  /*0f80*/  IMAD.WIDE.U32 R2, R5, 0x2, R2 ;  /* 0x0000000205027825 */ /* 0x004fca00078e0002 */
[----:B-----5:R-:W-:Y:S01]  /*0f90*/  STG.E.U16 desc[UR4][R2.64], R4 ;  /* 0x0000000402007986 */ /* 0x020fe2000c101504 */
[----:B------:R-:W-:Y:S05]  /*0fa0*/  EXIT ;  /* 0x000000000000794d */ /* 0x000fea0003800000 */
.L_x_4583:
        /* <DEDUP_REMOVED lines=13> */
.L_x_7935:


//--------------------- .text._ZN2at6native29vectorized_elementwise_kernelILi2EZZZNS0_65_GLOBAL__N__cd49fe81_27_ActivationSoftplusKernel_cu_f5210f67_354515softplus_kernelERNS_18TensorIteratorBaseERKN3c106ScalarES8_ENKUlvE_clEvENKUlvE2_clEvEUlNS5_8BFloat16EE_St5arrayIPcLm2EEEEviT0_T1_ --------------------------
	.section	.text._ZN2at6native29vectorized_elementwise_kernelILi2EZZZNS0_65_GLOBAL__N__cd49fe81_27_ActivationSoftplusKernel_cu_f5210f67_354515softplus_kernelERNS_18TensorIteratorBaseERKN3c106ScalarES8_ENKUlvE_clEvENKUlvE2_clEvEUlNS5_8BFloat16EE_St5arrayIPcLm2EEEEviT0_T1_,"ax",@progbits
	.align	128
        .global         _ZN2at6native29vectorized_elementwise_kernelILi2EZZZNS0_65_GLOBAL__N__cd49fe81_27_ActivationSoftplusKernel_cu_f5210f67_354515softplus_kernelERNS_18TensorIteratorBaseERKN3c106ScalarES8_ENKUlvE_clEvENKUlvE2_clEvEUlNS5_8BFloat16EE_St5arrayIPcLm2EEEEviT0_T1_
        .type           _ZN2at6native29vectorized_elementwise_kernelILi2EZZZNS0_65_GLOBAL__N__cd49fe81_27_ActivationSoftplusKernel_cu_f5210f67_354515softplus_kernelERNS_18TensorIteratorBaseERKN3c106ScalarES8_ENKUlvE_clEvENKUlvE2_clEvEUlNS5_8BFloat16EE_St5arrayIPcLm2EEEEviT0_T1_,@function
        .size           _ZN2at6native29vectorized_elementwise_kernelILi2EZZZNS0_65_GLOBAL__N__cd49fe81_27_ActivationSoftplusKernel_cu_f5210f67_354515softplus_kernelERNS_18TensorIteratorBaseERKN3c106ScalarES8_ENKUlvE_clEvENKUlvE2_clEvEUlNS5_8BFloat16EE_St5arrayIPcLm2EEEEviT0_T1_,(.L_x_7936 - _ZN2at6native29vectorized_elementwise_kernelILi2EZZZNS0_65_GLOBAL__N__cd49fe81_27_ActivationSoftplusKernel_cu_f5210f67_354515softplus_kernelERNS_18TensorIteratorBaseERKN3c106ScalarES8_ENKUlvE_clEvENKUlvE2_clEvEUlNS5_8BFloat16EE_St5arrayIPcLm2EEEEviT0_T1_)
        .other          _ZN2at6native29vectorized_elementwise_kernelILi2EZZZNS0_65_GLOBAL__N__cd49fe81_27_ActivationSoftplusKernel_cu_f5210f67_354515softplus_kernelERNS_18TensorIteratorBaseERKN3c106ScalarES8_ENKUlvE_clEvENKUlvE2_clEvEUlNS5_8BFloat16EE_St5arrayIPcLm2EEEEviT0_T1_,@"STO_CUDA_ENTRY STV_DEFAULT"
_ZN2at6native29vectorized_elementwise_kernelILi2EZZZNS0_65_GLOBAL__N__cd49fe81_27_ActivationSoftplusKernel_cu_f5210f67_354515softplus_kernelERNS_18TensorIteratorBaseERKN3c106ScalarES8_ENKUlvE_clEvENKUlvE2_clEvEUlNS5_8BFloat16EE_St5arrayIPcLm2EEEEviT0_T1_:
.text._ZN2at6native29vectorized_elementwise_kernelILi2EZZZNS0_65_GLOBAL__N__cd49fe81_27_ActivationSoftplusKernel_cu_f5210f67_354515softplus_kernelERNS_18TensorIteratorBaseERKN3c106ScalarES8_ENKUlvE_clEvENKUlvE2_clEvEUlNS5_8BFloat16EE_St5arrayIPcLm2EEEEviT0_T1_:
        /* <DEDUP_REMOVED lines=12> */
[----:B0-----:R-:W-:-:S05]  /*00c0*/  IMAD.WIDE.U32 R8, R0, 0x4, R2 ;  /* 0x0000000400087825 */ /* 0x001fca00078e0002 */
[----:B------:R-:W2:Y:S04]  /*00d0*/  LDG.E R5, desc[UR4][R8.64] ;  /* 0x0000000408057981 */ /* 0x000ea8000c1e1900 */
[----:B------:R0:W5:Y:S04]  /*00e0*/  LDG.E R4, desc[UR4][R8.64+0x200] ;  /* 0x0002000408047981 */ /* 0x000168000c1e1900 */
[----:B------:R0:W5:Y:S04]  /*00f0*/  LDG.E R3, desc[UR4][R8.64+0x400] ;  /* 0x0004000408037981 */ /* 0x000168000c1e1900 */
[----:B------:R0:W5:Y:S01]  /*0100*/  LDG.E R2, desc[UR4][R8.64+0x600] ;  /* 0x0006000408027981 */ /* 0x000162000c1e1900 */
[----:B------:R-:W-:Y:S01]  /*0110*/  BSSY B0, `(.L_x_4585) ;  /* 0x0000029000007945 */ /* 0x000fe20003800000 */
[----:B--2---:R-:W-:-:S02]  /*0120*/  SHF.L.U32 R6, R5, 0x10, RZ ;  /* 0x0000001005067819 */ /* 0x004fc400000006ff */
[----:B------:R-:W-:-:S03]  /*0130*/  PRMT R5, R5, 0x7632, R5 ;  /* 0x0000763205057816 */ /* 0x000fc60000000005 */
[----:B------:R-:W-:-:S05]  /*0140*/  FMUL.FTZ R7, R6, UR6 ;  /* 0x0000000606077c20 */ /* 0x000fca0008410000 */
[----:B------:R-:W-:-:S13]  /*0150*/  FSETP.GT.FTZ.AND P0, PT, R7, UR7, PT ;  /* 0x0000000707007c0b */ /* 0x000fda000bf14000 */
[----:B0-----:R-:W-:Y:S05]  /*0160*/  @P0 BRA `(.L_x_4586) ;  /* 0x00000000008c0947 */ /* 0x001fea0003800000 */
[----:B------:R-:W-:Y:S01]  /*0170*/  FMUL.FTZ R6, R7, 1.4426950216293334961 ;  /* 0x3fb8aa3b07067820 */ /* 0x000fe20000410000 */
[----:B------:R-:W-:Y:S01]  /*0180*/  HFMA2.MMA R10, -RZ, RZ, 1.625, 0 ;  /* 0x3e800000ff0a7435 */ /* 0x000fe200000001ff */
[----:B------:R-:W-:Y:S01]  /*0190*/  MOV R11, 0x3d39bf78 ;  /* 0x3d39bf78000b7802 */ /* 0x000fe20000000f00 */
        /* <DEDUP_REMOVED lines=30> */
.L_x_4588:
[----:B------:R-:W-:Y:S05]  /*0380*/  BSYNC B1 ;  /* 0x0000000000017941 */ /* 0x000fea0003800000 */
.L_x_4587:
[----:B------:R-:W-:-:S07]  /*0390*/  FMUL.FTZ R6, R10, R7 ;  /* 0x000000070a067220 */ /* 0x000fce0000410000 */
.L_x_4586:
[----:B------:R-:W-:Y:S05]  /*03a0*/  BSYNC B0 ;  /* 0x0000000000007941 */ /* 0x000fea0003800000 */
.L_x_4585:
[----:B------:R-:W-:Y:S01]  /*03b0*/  SHF.L.U32 R5, R5, 0x10, RZ ;  /* 0x0000001005057819 */ /* 0x000fe200000006ff */
[----:B------:R-:W-:Y:S04]  /*03c0*/  BSSY B0, `(.L_x_4589) ;  /* 0x0000027000007945 */ /* 0x000fe80003800000 */
[----:B------:R-:W-:-:S05]  /*03d0*/  FMUL.FTZ R7, R5, UR6 ;  /* 0x0000000605077c20 */ /* 0x000fca0008410000 */
[----:B------:R-:W-:-:S13]  /*03e0*/  FSETP.GT.FTZ.AND P0, PT, R7, UR7, PT ;  /* 0x0000000707007c0b */ /* 0x000fda000bf14000 */
[----:B------:R-:W-:Y:S05]  /*03f0*/  @P0 BRA `(.L_x_4590) ;  /* 0x00000000008c0947 */ /* 0x000fea0003800000 */
        /* <DEDUP_REMOVED lines=16> */
[----:B------:R-:W0:Y:S02]  /*0500*/  MUFU.RCP R12, UR6 ;  /* 0x00000006000c7d08 */ /* 0x000e240008001000 */
        /* <DEDUP_REMOVED lines=16> */
.L_x_4592:
[----:B------:R-:W-:Y:S05]  /*0610*/  BSYNC B1 ;  /* 0x0000000000017941 */ /* 0x000fea0003800000 */
.L_x_4591:
[----:B------:R-:W-:-:S07]  /*0620*/  FMUL.FTZ R5, R12, R7 ;  /* 0x000000070c057220 */ /* 0x000fce0000410000 */
.L_x_4590:
[----:B------:R-:W-:Y:S05]  /*0630*/  BSYNC B0 ;  /* 0x0000000000007941 */ /* 0x000fea0003800000 */
.L_x_4589:
[C---:B-----5:R-:W-:Y:S01]  /*0640*/  SHF.L.U32 R7, R4.reuse, 0x10, RZ ;  /* 0x0000001004077819 */ /* 0x060fe200000006ff */
[----:B------:R-:W-:Y:S01]  /*0650*/  BSSY B0, `(.L_x_4593) ;  /* 0x0000028000007945 */ /* 0x000fe20003800000 */
[----:B------:R-:W-:-:S03]  /*0660*/  PRMT R4, R4, 0x7632, R4 ;  /* 0x0000763204047816 */ /* 0x000fc60000000004 */
        /* <DEDUP_REMOVED lines=36> */
.L_x_4596:
[----:B------:R-:W-:Y:S05]  /*08b0*/  BSYNC B1 ;  /* 0x0000000000017941 */ /* 0x000fea0003800000 */
.L_x_4595:
[----:B------:R-:W-:-:S07]  /*08c0*/  FMUL.FTZ R7, R11, R8 ;  /* 0x000000080b077220 */ /* 0x000fce0000410000 */
.L_x_4594:
[----:B------:R-:W-:Y:S05]  /*08d0*/  BSYNC B0 ;  /* 0x0000000000007941 */ /* 0x000fea0003800000 */
.L_x_4593:
        /* <DEDUP_REMOVED lines=38> */
.L_x_4600:
[----:B------:R-:W-:Y:S05]  /*0b40*/  BSYNC B1 ;  /* 0x0000000000017941 */ /* 0x000fea0003800000 */
.L_x_4599:
[----:B------:R-:W-:-:S07]  /*0b50*/  FMUL.FTZ R4, R13, R8 ;  /* 0x000000080d047220 */ /* 0x000fce0000410000 */
.L_x_4598:
[----:B------:R-:W-:Y:S05]  /*0b60*/  BSYNC B0 ;  /* 0x0000000000007941 */ /* 0x000fea0003800000 */
.L_x_4597:
[C---:B------:R-:W-:Y:S01]  /*0b70*/  SHF.L.U32 R8, R3.reuse, 0x10, RZ ;  /* 0x0000001003087819 */ /* 0x040fe200000006ff */
        /* <DEDUP_REMOVED lines=38> */
.L_x_4604:
[----:B------:R-:W-:Y:S05]  /*0de0*/  BSYNC B1 ;  /* 0x0000000000017941 */ /* 0x000fea0003800000 */
.L_x_4603:
[----:B------:R-:W-:-:S07]  /*0df0*/  FMUL.FTZ R8, R12, R9 ;  /* 0x000000090c087220 */ /* 0x000fce0000410000 */
.L_x_4602:
[----:B------:R-:W-:Y:S05]  /*0e00*/  BSYNC B0 ;  /* 0x0000000000007941 */ /* 0x000fea0003800000 */
.L_x_4601:
        /* <DEDUP_REMOVED lines=38> */
.L_x_4608:
[----:B------:R-:W-:Y:S05]  /*1070*/  BSYNC B1 ;  /* 0x0000000000017941 */ /* 0x000fea0003800000 */
.L_x_4607:
[----:B------:R-:W-:-:S07]  /*1080*/  FMUL.FTZ R3, R14, R9 ;  /* 0x000000090e037220 */ /* 0x000fce0000410000 */
.L_x_4606:
[----:B------:R-:W-:Y:S05]  /*1090*/  BSYNC B0 ;  /* 0x0000000000007941 */ /* 0x000fea0003800000 */
.L_x_4605:
        /* <DEDUP_REMOVED lines=39> */
.L_x_4612:
[----:B------:R-:W-:Y:S05]  /*1310*/  BSYNC B1 ;  /* 0x0000000000017941 */ /* 0x000fea0003800000 */
.L_x_4611:
[----:B------:R-:W-:-:S07]  /*1320*/  FMUL.FTZ R9, R13, R10 ;  /* 0x0000000a0d097220 */ /* 0x000fce0000410000 */
.L_x_4610:
[----:B------:R-:W-:Y:S05]  /*1330*/  BSYNC B0 ;  /* 0x0000000000007941 */ /* 0x000fea0003800000 */
.L_x_4609:
        /* <DEDUP_REMOVED lines=38> */
.L_x_4616:
[----:B------:R-:W-:Y:S05]  /*15a0*/  BSYNC B1 ;  /* 0x0000000000017941 */ /* 0x000fea0003800000 */
.L_x_4615:
[----:B------:R-:W-:-:S07]  /*15b0*/  FMUL.FTZ R12, R15, R10 ;  /* 0x0000000a0f0c7220 */ /* 0x000fce0000410000 */
.L_x_4614:
[----:B------:R-:W-:Y:S05]  /*15c0*/  BSYNC B0 ;  /* 0x0000000000007941 */ /* 0x000fea0003800000 */
.L_x_4613:
[----:B------:R-:W0:Y:S01]  /*15d0*/  LDC.64 R10, c[0x0][0x228] ;  /* 0x00008a00ff0a7b82 */ /* 0x000e220000000a00 */
[----:B------:R-:W-:Y:S02]  /*15e0*/  F2FP.BF16.F32.PACK_AB R5, R5, R6 ;  /* 0x000000060505723e */ /* 0x000fe400000010ff */
[----:B------:R-:W-:Y:S02]  /*15f0*/  F2FP.BF16.F32.PACK_AB R7, R4, R7 ;  /* 0x000000070407723e */ /* 0x000fe400000010ff */
[----:B------:R-:W-:Y:S02]  /*1600*/  F2FP.BF16.F32.PACK_AB R3, R3, R8 ;  /* 0x000000080303723e */ /* 0x000fe400000010ff */
[----:B------:R-:W-:Y:S01]  /*1610*/  F2FP.BF16.F32.PACK_AB R9, R12, R9 ;  /* 0x000000090c09723e */ /* 0x000fe200000010ff */
[----:B0-----:R-:W-:-:S04]  /*1620*/  IMAD.WIDE.U32 R16, R16, 0x2, R10 ;  /* 0x0000000210107825 */ /* 0x001fc800078e000a */
[----:B------:R-:W-:-:S05]  /*1630*/  IMAD.WIDE R16, R0, 0x4, R16 ;  /* 0x0000000400107825 */ /* 0x000fca00078e0210 */
[----:B------:R-:W-:Y:S04]  /*1640*/  STG.E desc[UR4][R16.64], R5 ;  /* 0x0000000510007986 */ /* 0x000fe8000c101904 */
[----:B------:R-:W-:Y:S04]  /*1650*/  STG.E desc[UR4][R16.64+0x200], R7 ;  /* 0x0002000710007986 */ /* 0x000fe8000c101904 */
[----:B------:R-:W-:Y:S04]  /*1660*/  STG.E desc[UR4][R16.64+0x400], R3 ;  /* 0x0004000310007986 */ /* 0x000fe8000c101904 */
[----:B------:R-:W-:Y:S01]  /*1670*/  STG.E desc[UR4][R16.64+0x600], R9 ;  /* 0x0006000910007986 */ /* 0x000fe2000c101904 */
[----:B------:R-:W-:Y:S05]  /*1680*/  EXIT ;  /* 0x000000000000794d */ /* 0x000fea0003800000 */
.L_x_4584:
[----:B------:R-:W0:Y:S01]  /*1690*/  S2R R18, SR_TID.X ;  /* 0x0000000000127919 */ /* 0x000e220000002100 */
[----:B------:R-:W-:Y:S02]  /*16a0*/  PRMT R0, RZ, 0x7610, R0 ;  /* 0x00007610ff007816 */ /* 0x000fe40000000000 */
        /* <DEDUP_REMOVED lines=9> */
[----:B------:R-:W-:-:S13]  /*1740*/  ISETP.GE.AND P5, PT, R25, R17, PT ;  /* 0x000000111900720c */ /* 0x000fda0003fa6270 */
[----:B------:R-:W-:Y:S01]  /*1750*/  @!P5 IADD3 R29, R16, R25, RZ ;  /* 0x00000019101dd210 */ /* 0x000fe20007ffe0ff */
[----:B------:R-:W2:Y:S01]  /*1760*/  @!P5 LDC.64 R14, c[0x0][0x230] ;  /* 0x00008c00ff0edb82 */ /* 0x000ea20000000a00 */
[----:B------:R-:W-:-:S04]  /*1770*/  @!P5 IADD3 R25, R25, 0x80, RZ ;  /* 0x000000801919d810 */ /* 0x000fc80007ffe0ff */
[----:B------:R-:W-:Y:S01]  /*1780*/  ISETP.GE.AND P4, PT, R25, R17, PT ;  /* 0x000000111900720c */ /* 0x000fe20003f86270 */
[----:B-1----:R-:W-:-:S05]  /*1790*/  @!P6 IMAD.WIDE.U32 R2, R5, 0x2, R2 ;  /* 0x000000020502e825 */ /* 0x002fca00078e0002 */
[----:B------:R1:W5:Y:S07]  /*17a0*/  @!P6 LDG.E.U16 R0, desc[UR4][R2.64] ;  /* 0x000000040200e981 */ /* 0x00036e000c1e1500 */
[----:B------:R-:W-:Y:S01]  /*17b0*/  @!P4 IADD3 R27, R16, R25, RZ ;  /* 0x00000019101bc210 */ /* 0x000fe20007ffe0ff */
[----:B------:R-:W3:Y:S01]  /*17c0*/  @!P4 LDC.64 R10, c[0x0][0x230] ;  /* 0x00008c00ff0acb82 */ /* 0x000ee20000000a00 */
[----:B------:R-:W-:-:S04]  /*17d0*/  @!P4 IADD3 R25, R25, 0x80, RZ ;  /* 0x000000801919c810 */ /* 0x000fc80007ffe0ff */
[----:B------:R-:W-:-:S13]  /*17e0*/  ISETP.GE.AND P3, PT, R25, R17, PT ;  /* 0x000000111900720c */ /* 0x000fda0003f66270 */
[----:B------:R-:W-:Y:S01]  /*17f0*/  @!P3 IADD3 R23, R16, R25, RZ ;  /* 0x000000191017b210 */ /* 0x000fe20007ffe0ff */
[----:B-1----:R-:W1:Y:S01]  /*1800*/  @!P3 LDC.64 R2, c[0x0][0x230] ;  /* 0x00008c00ff02bb82 */ /* 0x002e620000000a00 */
[----:B------:R-:W-:-:S04]  /*1810*/  @!P3 IADD3 R25, R25, 0x80, RZ ;  /* 0x000000801919b810 */ /* 0x000fc80007ffe0ff */
[----:B------:R-:W-:-:S13]  /*1820*/  ISETP.GE.AND P2, PT, R25, R17, PT ;  /* 0x000000111900720c */ /* 0x000fda0003f46270 */
[----:B------:R-:W-:Y:S01]  /*1830*/  @!P2 IADD3 R19, R16, R25, RZ ;  /* 0x000000191013a210 */ /* 0x000fe20007ffe0ff */
[----:B------:R-:W4:Y:S01]  /*1840*/  @!P2 LDC.64 R4, c[0x0][0x230] ;  /* 0x00008c00ff04ab82 */ /* 0x000f220000000a00 */
[----:B------:R-:W-:-:S04]  /*1850*/  @!P2 IADD3 R25, R25, 0x80, RZ ;  /* 0x000000801919a810 */ /* 0x000fc80007ffe0ff */
[----:B------:R-:W-:-:S13]  /*1860*/  ISETP.GE.AND P1, PT, R25, R17, PT ;  /* 0x000000111900720c */ /* 0x000fda0003f26270 */
[----:B------:R-:W-:Y:S01]  /*1870*/  @!P1 IADD3 R21, R16, R25, RZ ;  /* 0x0000001910159210 */ /* 0x000fe20007ffe0ff */
[----:B------:R-:W2:Y:S01]  /*1880*/  @!P1 LDC.64 R6, c[0x0][0x230] ;  /* 0x00008c00ff069b82 */ /* 0x000ea20000000a00 */
[----:B------:R-:W-:-:S04]  /*1890*/  @!P1 IADD3 R25, R25, 0x80, RZ ;  /* 0x0000008019199810 */ /* 0x000fc80007ffe0ff */
[----:B------:R-:W-:-:S13]  /*18a0*/  ISETP.GE.AND P6, PT, R25, R17, PT ;  /* 0x000000111900720c */ /* 0x000fda0003fc6270 */
[----:B------:R-:W3:Y:S01]  /*18b0*/  @!P6 LDC.64 R8, c[0x0][0x230] ;  /* 0x00008c00ff08eb82 */ /* 0x000ee20000000a00 */
[----:B0-----:R-:W-:Y:S01]  /*18c0*/  @!P0 IMAD.WIDE.U32 R12, R20, 0x2, R12 ;  /* 0x00000002140c8825 */ /* 0x001fe200078e000c */
[----:B------:R-:W-:Y:S02]  /*18d0*/  PRMT R20, RZ, 0x7610, R20 ;  /* 0x00007610ff147816 */ /* 0x000fe40000000014 */
[----:B------:R-:W-:Y:S01]  /*18e0*/  @!P6 IADD3 R25, R16, R25, RZ ;  /* 0x000000191019e210 */ /* 0x000fe20007ffe0ff */
[----:B-1----:R-:W-:Y:S01]  /*18f0*/  @!P3 IMAD.WIDE.U32 R2, R23, 0x2, R2 ;  /* 0x000000021702b825 */ /* 0x002fe200078e0002 */
[----:B------:R-:W-:Y:S02]  /*1900*/  PRMT R22, RZ, 0x7610, R22 ;  /* 0x00007610ff167816 */ /* 0x000fe40000000016 */
[----:B------:R0:W5:Y:S01]  /*1910*/  @!P0 LDG.E.U16 R20, desc[UR4][R12.64] ;  /* 0x000000040c148981 */ /* 0x000162000c1e1500 */
[----:B----4-:R-:W-:Y:S01]  /*1920*/  @!P2 IMAD.WIDE.U32 R4, R19, 0x2, R4 ;  /* 0x000000021304a825 */ /* 0x010fe200078e0004 */
[----:B------:R-:W-:-:S02]  /*1930*/  PRMT R23, RZ, 0x7610, R23 ;  /* 0x00007610ff177816 */ /* 0x000fc40000000017 */
[----:B------:R-:W-:Y:S01]  /*1940*/  PRMT R19, RZ, 0x7610, R19 ;  /* 0x00007610ff137816 */ /* 0x000fe20000000013 */
[----:B--2---:R-:W-:Y:S01]  /*1950*/  @!P1 IMAD.WIDE.U32 R6, R21, 0x2, R6 ;  /* 0x0000000215069825 */ /* 0x004fe200078e0006 */
[----:B------:R-:W-:-:S03]  /*1960*/  PRMT R21, RZ, 0x7610, R21 ;  /* 0x00007610ff157816 */ /* 0x000fc60000000015 */
[----:B------:R-:W-:Y:S01]  /*1970*/  @!P5 IMAD.WIDE.U32 R14, R29, 0x2, R14 ;  /* 0x000000021d0ed825 */ /* 0x000fe200078e000e */
[----:B0-----:R-:W-:Y:S01]  /*1980*/  PRMT R13, RZ, 0x7610, R13 ;  /* 0x00007610ff0d7816 */ /* 0x001fe2000000000d */
[----:B------:R0:W5:Y:S01]  /*1990*/  @!P2 LDG.E.U16 R19, desc[UR4][R4.64] ;  /* 0x000000040413a981 */ /* 0x000162000c1e1500 */
[----:B------:R-:W-:Y:S01]  /*19a0*/  PRMT R12, RZ, 0x7610, R12 ;  /* 0x00007610ff0c7816 */ /* 0x000fe2000000000c */
[----:B---3--:R-:W-:Y:S02]  /*19b0*/  @!P4 IMAD.WIDE.U32 R10, R27, 0x2, R10 ;  /* 0x000000021b0ac825 */ /* 0x008fe400078e000a */
[----:B------:R0:W5:Y:S02]  /*19c0*/  @!P5 LDG.E.U16 R22, desc[UR4][R14.64] ;  /* 0x000000040e16d981 */ /* 0x000164000c1e1500 */
[----:B------:R-:W-:Y:S02]  /*19d0*/  @!P6 IMAD.WIDE.U32 R8, R25, 0x2, R8 ;  /* 0x000000021908e825 */ /* 0x000fe400078e0008 */
[----:B------:R0:W5:Y:S04]  /*19e0*/  @!P4 LDG.E.U16 R23, desc[UR4][R10.64] ;  /* 0x000000040a17c981 */ /* 0x000168000c1e1500 */
[----:B------:R0:W5:Y:S04]  /*19f0*/  @!P3 LDG.E.U16 R21, desc[UR4][R2.64] ;  /* 0x000000040215b981 */ /* 0x000168000c1e1500 */
[----:B------:R0:W5:Y:S04]  /*1a00*/  @!P1 LDG.E.U16 R13, desc[UR4][R6.64] ;  /* 0x00000004060d9981 */ /* 0x000168000c1e1500 */
[----:B------:R0:W5:Y:S01]  /*1a10*/  @!P6 LDG.E.U16 R12, desc[UR4][R8.64] ;  /* 0x00000004080ce981 */ /* 0x000162000c1e1500 */
[----:B------:R-:W-:Y:S04]  /*1a20*/  BSSY B0, `(.L_x_4617) ;  /* 0x000002d000007945 */ /* 0x000fe80003800000 */
[----:B------:R-:W-:Y:S05]  /*1a30*/  @P0 BRA `(.L_x_4618) ;  /* 0x0000000000ac0947 */ /* 0x000fea0003800000 */
[----:B0-----:R-:W0:Y:S01]  /*1a40*/  LDC.64 R2, c[0x0][0x218] ;  /* 0x00008600ff027b82 */ /* 0x001e220000000a00 */
        /* <DEDUP_REMOVED lines=38> */
.L_x_4622:
[----:B------:R-:W-:Y:S05]  /*1cb0*/  BSYNC B2 ;  /* 0x0000000000027941 */ /* 0x000fea0003800000 */
.L_x_4621:
[----:B------:R-:W-:-:S07]  /*1cc0*/  FMUL.FTZ R5, R8, R5 ;  /* 0x0000000508057220 */ /* 0x000fce0000410000 */
.L_x_4620:
[----:B------:R-:W-:Y:S05]  /*1cd0*/  BSYNC B1 ;  /* 0x0000000000017941 */ /* 0x000fea0003800000 */
.L_x_4619:
[----:B------:R-:W-:-:S07]  /*1ce0*/  F2FP.BF16.F32.PACK_AB R2, RZ, R5 ;  /* 0x00000005ff02723e */ /* 0x000fce00000010ff */
.L_x_4618:
[----:B------:R-:W-:Y:S05]  /*1cf0*/  BSYNC B0 ;  /* 0x0000000000007941 */ /* 0x000fea0003800000 */
.L_x_4617:
        /* <DEDUP_REMOVED lines=43> */
.L_x_4628:
[----:B------:R-:W-:Y:S05]  /*1fb0*/  BSYNC B2 ;  /* 0x0000000000027941 */ /* 0x000fea0003800000 */
.L_x_4627:
[----:B------:R-:W-:-:S07]  /*1fc0*/  FMUL.FTZ R3, R4, R3 ;  /* 0x0000000304037220 */ /* 0x000fce0000410000 */
.L_x_4626:
[----:B------:R-:W-:Y:S05]  /*1fd0*/  BSYNC B1 ;  /* 0x0000000000017941 */ /* 0x000fea0003800000 */
.L_x_4625:
[----:B------:R-:W-:-:S07]  /*1fe0*/  F2FP.BF16.F32.PACK_AB R0, RZ, R3 ;  /* 0x00000003ff00723e */ /* 0x000fce00000010ff */
.L_x_4624:
[----:B------:R-:W-:Y:S05]  /*1ff0*/  BSYNC B0 ;  /* 0x0000000000007941 */ /* 0x000fea0003800000 */
.L_x_4623:
        /* <DEDUP_REMOVED lines=43> */
.L_x_4634:
[----:B------:R-:W-:Y:S05]  /*22b0*/  BSYNC B2 ;  /* 0x0000000000027941 */ /* 0x000fea0003800000 */
.L_x_4633:
[----:B------:R-:W-:-:S07]  /*22c0*/  FMUL.FTZ R3, R10, R5 ;  /* 0x000000050a037220 */ /* 0x000fce0000410000 */
.L_x_4632:
[----:B------:R-:W-:Y:S05]  /*22d0*/  BSYNC B1 ;  /* 0x0000000000017941 */ /* 0x000fea0003800000 */
.L_x_4631:
[----:B------:R-:W-:-:S07]  /*22e0*/  F2FP.BF16.F32.PACK_AB R3, RZ, R3 ;  /* 0x00000003ff03723e */ /* 0x000fce00000010ff */
.L_x_4630:
[----:B------:R-:W-:Y:S05]  /*22f0*/  BSYNC B0 ;  /* 0x0000000000007941 */ /* 0x000fea0003800000 */
.L_x_4629:
        /* <DEDUP_REMOVED lines=43> */
.L_x_4640:
[----:B------:R-:W-:Y:S05]  /*25b0*/  BSYNC B2 ;  /* 0x0000000000027941 */ /* 0x000fea0003800000 */
.L_x_4639:
[----:B------:R-:W-:-:S07]  /*25c0*/  FMUL.FTZ R23, R23, R6 ;  /* 0x0000000617177220 */ /* 0x000fce0000410000 */
.L_x_4638:
[----:B------:R-:W-:Y:S05]  /*25d0*/  BSYNC B1 ;  /* 0x0000000000017941 */ /* 0x000fea0003800000 */
.L_x_4637:
[----:B------:R-:W-:-:S07]  /*25e0*/  F2FP.BF16.F32.PACK_AB R4, RZ, R23 ;  /* 0x00000017ff04723e */ /* 0x000fce00000010ff */
.L_x_4636:
[----:B------:R-:W-:Y:S05]  /*25f0*/  BSYNC B0 ;  /* 0x0000000000007941 */ /* 0x000fea0003800000 */
.L_x_4635:
        /* <DEDUP_REMOVED lines=43> */
.L_x_4646:
[----:B------:R-:W-:Y:S05]  /*28b0*/  BSYNC B2 ;  /* 0x0000000000027941 */ /* 0x000fea0003800000 */
.L_x_4645:
[----:B------:R-:W-:-:S07]  /*28c0*/  FMUL.FTZ R5, R14, R7 ;  /* 0x000000070e057220 */ /* 0x000fce0000410000 */
.L_x_4644:
[----:B------:R-:W-:Y:S05]  /*28d0*/  BSYNC B1 ;  /* 0x0000000000017941 */ /* 0x000fea0003800000 */
.L_x_4643:
[----:B------:R-:W-:-:S07]  /*28e0*/  F2FP.BF16.F32.PACK_AB R5, RZ, R5 ;  /* 0x00000005ff05723e */ /* 0x000fce00000010ff */
.L_x_4642:
[----:B------:R-:W-:Y:S05]  /*28f0*/  BSYNC B0 ;  /* 0x0000000000007941 */ /* 0x000fea0003800000 */
.L_x_4641:
        /* <DEDUP_REMOVED lines=43> */
.L_x_4652:
[----:B------:R-:W-:Y:S05]  /*2bb0*/  BSYNC B2 ;  /* 0x0000000000027941 */ /* 0x000fea0003800000 */
.L_x_4651:
[----:B------:R-:W-:-:S07]  /*2bc0*/  FMUL.FTZ R19, R19, R8 ;  /* 0x0000000813137220 */ /* 0x000fce0000410000 */
.L_x_4650:
[----:B------:R-:W-:Y:S05]  /*2bd0*/  BSYNC B1 ;  /* 0x0000000000017941 */ /* 0x000fea0003800000 */
.L_x_4649:
[----:B------:R-:W-:-:S07]  /*2be0*/  F2FP.BF16.F32.PACK_AB R6, RZ, R19 ;  /* 0x00000013ff06723e */ /* 0x000fce00000010ff */
.L_x_4648:
[----:B------:R-:W-:Y:S05]  /*2bf0*/  BSYNC B0 ;  /* 0x0000000000007941 */ /* 0x000fea0003800000 */
.L_x_4647:
        /* <DEDUP_REMOVED lines=43> */
.L_x_4658:
[----:B------:R-:W-:Y:S05]  /*2eb0*/  BSYNC B2 ;  /* 0x0000000000027941 */ /* 0x000fea0003800000 */
.L_x_4657:
[----:B------:R-:W-:-:S07]  /*2ec0*/  FMUL.FTZ R7, R20, R9 ;  /* 0x0000000914077220 */ /* 0x000fce0000410000 */
.L_x_4656:
[----:B------:R-:W-:Y:S05]  /*2ed0*/  BSYNC B1 ;  /* 0x0000000000017941 */ /* 0x000fea0003800000 */
.L_x_4655:
[----:B------:R-:W-:-:S07]  /*2ee0*/  F2FP.BF16.F32.PACK_AB R7, RZ, R7 ;  /* 0x00000007ff07723e */ /* 0x000fce00000010ff */
.L_x_4654:
[----:B------:R-:W-:Y:S05]  /*2ef0*/  BSYNC B0 ;  /* 0x0000000000007941 */ /* 0x000fea0003800000 */
.L_x_4653:
        /* <DEDUP_REMOVED lines=43> */
.L_x_4664:
[----:B------:R-:W-:Y:S05]  /*31b0*/  BSYNC B2 ;  /* 0x0000000000027941 */ /* 0x000fea0003800000 */
.L_x_4663:
[----:B------:R-:W-:-:S07]  /*31c0*/  FMUL.FTZ R11, R14, R11 ;  /* 0x0000000b0e0b7220 */ /* 0x000fce0000410000 */
.L_x_4662:
[----:B------:R-:W-:Y:S05]  /*31d0*/  BSYNC B1 ;  /* 0x0000000000017941 */ /* 0x000fea0003800000 */
.L_x_4661:
[----:B------:R-:W-:-:S07]  /*31e0*/  F2FP.BF16.F32.PACK_AB R8, RZ, R11 ;  /* 0x0000000bff08723e */ /* 0x000fce00000010ff */
.L_x_4660:
[----:B------:R-:W-:Y:S05]  /*31f0*/  BSYNC B0 ;  /* 0x0000000000007941 */ /* 0x000fea0003800000 */
.L_x_4659:
[----:B------:R-:W0:Y:S01]  /*3200*/  @!P0 LDC.64 R10, c[0x0][0x228] ;  /* 0x00008a00ff0a8b82 */ /* 0x000e220000000a00 */
[----:B------:R-:W-:Y:S01]  /*3210*/  @!P0 IADD3 R9, R16, R18, RZ ;  /* 0x0000001210098210 */ /* 0x000fe20007ffe0ff */
[----:B------:R-:W-:Y:S01]  /*3220*/  BSSY B0, `(.L_x_4665) ;  /* 0x0000030000007945 */ /* 0x000fe20003800000 */
[----:B------:R-:W-:-:S03]  /*3230*/  @!P0 IADD3 R18, R18, 0x80, RZ ;  /* 0x0000008012128810 */ /* 0x000fc60007ffe0ff */
[----:B------:R-:W-:Y:S01]  /*3240*/  BSSY B1, `(.L_x_4666) ;  /* 0x0000027000017945 */ /* 0x000fe20003800000 */
[----:B0-----:R-:W-:-:S05]  /*3250*/  @!P0 IMAD.WIDE.U32 R10, R9, 0x2, R10 ;  /* 0x00000002090a8825 */ /* 0x001fca00078e000a */
[----:B------:R0:W-:Y:S01]  /*3260*/  @!P0 STG.E.U16 desc[UR4][R10.64], R2 ;  /* 0x000000020a008986 */ /* 0x0001e2000c101504 */
[----:B------:R-:W-:-:S13]  /*3270*/  ISETP.GE.AND P0, PT, R18, R17, PT ;  /* 0x000000111200720c */ /* 0x000fda0003f06270 */
[----:B0-----:R-:W-:Y:S05]  /*3280*/  @P0 BRA `(.L_x_4667) ;  /* 0x0000000000300947 */ /* 0x001fea0003800000 */
[----:B------:R-:W0:Y:S01]  /*3290*/  LDC.64 R10, c[0x0][0x228] ;  /* 0x00008a00ff0a7b82 */ /* 0x000e220000000a00 */
[----:B------:R-:W-:Y:S02]  /*32a0*/  IADD3 R9, R16, R18, RZ ;  /* 0x0000001210097210 */ /* 0x000fe40007ffe0ff */
[----:B------:R-:W-:-:S04]  /*32b0*/  IADD3 R18, R18, 0x80, RZ ;  /* 0x0000008012127810 */ /* 0x000fc80007ffe0ff */
[----:B------:R-:W-:Y:S01]  /*32c0*/  ISETP.GE.AND P0, PT, R18, R17, PT ;  /* 0x000000111200720c */ /* 0x000fe20003f06270 */
[----:B0-----:R-:W-:-:S05]  /*32d0*/  IMAD.WIDE.U32 R10, R9, 0x2, R10 ;  /* 0x00000002090a7825 */ /* 0x001fca00078e000a */
[----:B-----5:R0:W-:Y:S07]  /*32e0*/  STG.E.U16 desc[UR4][R10.64], R0 ;  /* 0x000000000a007986 */ /* 0x0201ee000c101504 */
[----:B------:R-:W-:Y:S05]  /*32f0*/  @P0 BRA `(.L_x_4668) ;  /* 0x0000000000300947 */ /* 0x000fea0003800000 */
[----:B0-----:R-:W0:Y:S01]  /*3300*/  LDC.64 R10, c[0x0][0x228] ;  /* 0x00008a00ff0a7b82 */ /* 0x001e220000000a00 */
[----:B------:R-:W-:Y:S02]  /*3310*/  IADD3 R9, R16, R18, RZ ;  /* 0x0000001210097210 */ /* 0x000fe40007ffe0ff */
[----:B------:R-:W-:-:S03]  /*3320*/  IADD3 R18, R18, 0x80, RZ ;  /* 0x0000008012127810 */ /* 0x000fc60007ffe0ff */
[----:B0-----:R-:W-:-:S05]  /*3330*/  IMAD.WIDE.U32 R10, R9, 0x2, R10 ;  /* 0x00000002090a7825 */ /* 0x001fca00078e000a */
[----:B------:R0:W-:Y:S02]  /*3340*/  STG.E.U16 desc[UR4][R10.64], R3 ;  /* 0x000000030a007986 */ /* 0x0001e4000c101504 */
.L_x_4667:
[----:B------:R-:W-:-:S13]  /*3350*/  ISETP.GE.AND P0, PT, R18, R17, PT ;  /* 0x000000111200720c */ /* 0x000fda0003f06270 */
[----:B------:R-:W-:Y:S05]  /*3360*/  @P0 BRA `(.L_x_4669) ;  /* 0x0000000000300947 */ /* 0x000fea0003800000 */
[----:B0-----:R-:W0:Y:S01]  /*3370*/  LDC.64 R2, c[0x0][0x228] ;  /* 0x00008a00ff027b82 */ /* 0x001e220000000a00 */
[----:B------:R-:W-:Y:S02]  /*3380*/  IADD3 R9, R16, R18, RZ ;  /* 0x0000001210097210 */ /* 0x000fe40007ffe0ff */
[----:B------:R-:W-:-:S03]  /*3390*/  IADD3 R18, R18, 0x80, RZ ;  /* 0x0000008012127810 */ /* 0x000fc60007ffe0ff */
[----:B0-----:R-:W-:-:S05]  /*33a0*/  IMAD.WIDE.U32 R2, R9, 0x2, R2 ;  /* 0x0000000209027825 */ /* 0x001fca00078e0002 */
[----:B------:R1:W-:Y:S02]  /*33b0*/  STG.E.U16 desc[UR4][R2.64], R4 ;  /* 0x0000000402007986 */ /* 0x0003e4000c101504 */
.L_x_4668:
[----:B------:R-:W-:-:S13]  /*33c0*/  ISETP.GE.AND P0, PT, R18, R17, PT ;  /* 0x000000111200720c */ /* 0x000fda0003f06270 */
[----:B------:R-:W-:Y:S05]  /*33d0*/  @P0 BRA `(.L_x_4670) ;  /* 0x0000000000340947 */ /* 0x000fea0003800000 */
[----:B-1----:R-:W1:Y:S01]  /*33e0*/  LDC.64 R2, c[0x0][0x228] ;  /* 0x00008a00ff027b82 */ /* 0x002e620000000a00 */
[----:B------:R-:W-:Y:S02]  /*33f0*/  IADD3 R9, R16, R18, RZ ;  /* 0x0000001210097210 */ /* 0x000fe40007ffe0ff */
[----:B------:R-:W-:-:S03]  /*3400*/  IADD3 R18, R18, 0x80, RZ ;  /* 0x0000008012127810 */ /* 0x000fc60007ffe0ff */
[----:B-1----:R-:W-:-:S05]  /*3410*/  IMAD.WIDE.U32 R2, R9, 0x2, R2 ;  /* 0x0000000209027825 */ /* 0x002fca00078e0002 */
[----:B------:R1:W-:Y:S02]  /*3420*/  STG.E.U16 desc[UR4][R2.64], R5 ;  /* 0x0000000502007986 */ /* 0x0003e4000c101504 */
.L_x_4669:
        /* <DEDUP_REMOVED lines=8> */
.L_x_4670:
[----:B------:R-:W-:Y:S05]  /*34b0*/  BSYNC B1 ;  /* 0x0000000000017941 */ /* 0x000fea0003800000 */
.L_x_4666:
[----:B------:R-:W-:-:S13]  /*34c0*/  ISETP.GE.AND P0, PT, R18, R17, PT ;  /* 0x000000111200720c */ /* 0x000fda0003f06270 */
[----:B-12---:R-:W1:Y:S01]  /*34d0*/  @!P0 LDC.64 R2, c[0x0][0x228] ;  /* 0x00008a00ff028b82 */ /* 0x006e620000000a00 */
[----:B------:R-:W-:Y:S02]  /*34e0*/  @!P0 IADD3 R5, R16, R18, RZ ;  /* 0x0000001210058210 */ /* 0x000fe40007ffe0ff */
[----:B------:R-:W-:-:S03]  /*34f0*/  @!P0 IADD3 R18, R18, 0x80, RZ ;  /* 0x0000008012128810 */ /* 0x000fc60007ffe0ff */
[----:B-1----:R-:W-:-:S05]  /*3500*/  @!P0 IMAD.WIDE.U32 R2, R5, 0x2, R2 ;  /* 0x0000000205028825 */ /* 0x002fca00078e0002 */
[----:B------:R2:W-:Y:S02]  /*3510*/  @!P0 STG.E.U16 desc[UR4][R2.64], R7 ;  /* 0x0000000702008986 */ /* 0x0005e4000c101504 */
.L_x_4671:
[----:B------:R-:W-:Y:S05]  /*3520*/  BSYNC B0 ;  /* 0x0000000000007941 */ /* 0x000fea0003800000 */
.L_x_4665:
        /* <DEDUP_REMOVED lines=8> */
.L_x_4672:
        /* <DEDUP_REMOVED lines=13> */
.L_x_7936:


//--------------------- .text._ZN2at6native29vectorized_elementwise_kernelILi4EZZZNS0_65_GLOBAL__N__cd49fe81_27_ActivationSoftplusKernel_cu_f5210f67_354515softplus_kernelERNS_18TensorIteratorBaseERKN3c106ScalarES8_ENKUlvE_clEvENKUlvE2_clEvEUlNS5_8BFloat16EE_St5arrayIPcLm2EEEEviT0_T1_ --------------------------
	.section	.text._ZN2at6native29vectorized_elementwise_kernelILi4EZZZNS0_65_GLOBAL__N__cd49fe81_27_ActivationSoftplusKernel_cu_f5210f67_354515softplus_kernelERNS_18TensorIteratorBaseERKN3c106ScalarES8_ENKUlvE_clEvENKUlvE2_clEvEUlNS5_8BFloat16EE_St5arrayIPcLm2EEEEviT0_T1_,"ax",@progbits
	.align	128
        .global         _ZN2at6native29vectorized_elementwise_kernelILi4EZZZNS0_65_GLOBAL__N__cd49fe81_27_ActivationSoftplusKernel_cu_f5210f67_354515softplus_kernelERNS_18TensorIteratorBaseERKN3c106ScalarES8_ENKUlvE_clEvENKUlvE2_clEvEUlNS5_8BFloat16EE_St5arrayIPcLm2EEEEviT0_T1_
        .type           _ZN2at6native29vectorized_elementwise_kernelILi4EZZZNS0_65_GLOBAL__N__cd49fe81_27_ActivationSoftplusKernel_cu_f5210f67_354515softplus_kernelERNS_18TensorIteratorBaseERKN3c106ScalarES8_ENKUlvE_clEvENKUlvE2_clEvEUlNS5_8BFloat16EE_St5arrayIPcLm2EEEEviT0_T1_,@function
        .size           _ZN2at6native29vectorized_elementwise_kernelILi4EZZZNS0_65_GLOBAL__N__cd49fe81_27_ActivationSoftplusKernel_cu_f5210f67_354515softplus_kernelERNS_18TensorIteratorBaseERKN3c106ScalarES8_ENKUlvE_clEvENKUlvE2_clEvEUlNS5_8BFloat16EE_St5arrayIPcLm2EEEEviT0_T1_,(.L_x_7937 - _ZN2at6native29vectorized_elementwise_kernelILi4EZZZNS0_65_GLOBAL__N__cd49fe81_27_ActivationSoftplusKernel_cu_f5210f67_354515softplus_kernelERNS_18TensorIteratorBaseERKN3c106ScalarES8_ENKUlvE_clEvENKUlvE2_clEvEUlNS5_8BFloat16EE_St5arrayIPcLm2EEEEviT0_T1_)
        .other          _ZN2at6native29vectorized_elementwise_kernelILi4EZZZNS0_65_GLOBAL__N__cd49fe81_27_ActivationSoftplusKernel_cu_f5210f67_354515softplus_kernelERNS_18TensorIteratorBaseERKN3c106ScalarES8_ENKUlvE_clEvENKUlvE2_clEvEUlNS5_8BFloat16EE_St5arrayIPcLm2EEEEviT0_T1_,@"STO_CUDA_ENTRY STV_DEFAULT"
_ZN2at6native29vectorized_elementwise_kernelILi4EZZZNS0_65_GLOBAL__N__cd49fe81_27_ActivationSoftplusKernel_cu_f5210f67_354515softplus_kernelERNS_18TensorIteratorBaseERKN3c106ScalarES8_ENKUlvE_clEvENKUlvE2_clEvEUlNS5_8BFloat16EE_St5arrayIPcLm2EEEEviT0_T1_:
.text._ZN2at6native29vectorized_elementwise_kernelILi4EZZZNS0_65_GLOBAL__N__cd49fe81_27_ActivationSoftplusKernel_cu_f5210f67_354515softplus_kernelERNS_18TensorIteratorBaseERKN3c106ScalarES8_ENKUlvE_clEvENKUlvE2_clEvEUlNS5_8BFloat16EE_St5arrayIPcLm2EEEEviT0_T1_:
        /* <DEDUP_REMOVED lines=13> */
[----:B------:R-:W2:Y:S04]  /*00d0*/  LDG.E.64 R4, desc[UR4][R8.64] ;  /* 0x0000000408047981 */ /* 0x000ea8000c1e1b00 */
[----:B------:R0:W5:Y:S01]  /*00e0*/  LDG.E.64 R2, desc[UR4][R8.64+0x400] ;  /* 0x0004000408027981 */ /* 0x000162000c1e1b00 */
[----:B------:R-:W-:Y:S01]  /*00f0*/  BSSY B0, `(.L_x_4674) ;  /* 0x0000029000007945 */ /* 0x000fe20003800000 */
[C---:B--2---:R-:W-:Y:S02]  /*0100*/  SHF.L.U32 R6, R4.reuse, 0x10, RZ ;  /* 0x0000001004067819 */ /* 0x044fe400000006ff */
        /* <DEDUP_REMOVED lines=37> */
.L_x_4677:
[----:B------:R-:W-:Y:S05]  /*0360*/  BSYNC B1 ;  /* 0x0000000000017941 */ /* 0x000fea0003800000 */
.L_x_4676:
[----:B------:R-:W-:-:S07]  /*0370*/  FMUL.FTZ R6, R10, R7 ;  /* 0x000000070a067220 */ /* 0x000fce0000410000 */
.L_x_4675:
[----:B------:R-:W-:Y:S05]  /*0380*/  BSYNC B0 ;  /* 0x0000000000007941 */ /* 0x000fea0003800000 */
.L_x_4674:
        /* <DEDUP_REMOVED lines=38> */
.L_x_4681:
[----:B------:R-:W-:Y:S05]  /*05f0*/  BSYNC B1 ;  /* 0x0000000000017941 */ /* 0x000fea0003800000 */
.L_x_4680:
[----:B------:R-:W-:-:S07]  /*0600*/  FMUL.FTZ R7, R10, R7 ;  /* 0x000000070a077220 */ /* 0x000fce0000410000 */
.L_x_4679:
[----:B------:R-:W-:Y:S05]  /*0610*/  BSYNC B0 ;  /* 0x0000000000007941 */ /* 0x000fea0003800000 */
.L_x_4678:
        /* <DEDUP_REMOVED lines=39> */
.L_x_4685:
[----:B------:R-:W-:Y:S05]  /*0890*/  BSYNC B1 ;  /* 0x0000000000017941 */ /* 0x000fea0003800000 */
.L_x_4684:
[----:B------:R-:W-:-:S07]  /*08a0*/  FMUL.FTZ R4, R13, R8 ;  /* 0x000000080d047220 */ /* 0x000fce0000410000 */
.L_x_4683:
[----:B------:R-:W-:Y:S05]  /*08b0*/  BSYNC B0 ;  /* 0x0000000000007941 */ /* 0x000fea0003800000 */
.L_x_4682:
        /* <DEDUP_REMOVED lines=38> */
.L_x_4689:
[----:B------:R-:W-:Y:S05]  /*0b20*/  BSYNC B1 ;  /* 0x0000000000017941 */ /* 0x000fea0003800000 */
.L_x_4688:
[----:B------:R-:W-:-:S07]  /*0b30*/  FMUL.FTZ R5, R11, R8 ;  /* 0x000000080b057220 */ /* 0x000fce0000410000 */
.L_x_4687:
[----:B------:R-:W-:Y:S05]  /*0b40*/  BSYNC B0 ;  /* 0x0000000000007941 */ /* 0x000fea0003800000 */
.L_x_4686:
        /* <DEDUP_REMOVED lines=39> */
.L_x_4693:
[----:B------:R-:W-:Y:S05]  /*0dc0*/  BSYNC B1 ;  /* 0x0000000000017941 */ /* 0x000fea0003800000 */
.L_x_4692:
[----:B------:R-:W-:-:S07]  /*0dd0*/  FMUL.FTZ R8, R12, R9 ;  /* 0x000000090c087220 */ /* 0x000fce0000410000 */
.L_x_4691:
[----:B------:R-:W-:Y:S05]  /*0de0*/  BSYNC B0 ;  /* 0x0000000000007941 */ /* 0x000fea0003800000 */
.L_x_4690:
        /* <DEDUP_REMOVED lines=38> */
.L_x_4697:
[----:B------:R-:W-:Y:S05]  /*1050*/  BSYNC B1 ;  /* 0x0000000000017941 */ /* 0x000fea0003800000 */
.L_x_4696:
[----:B------:R-:W-:-:S07]  /*1060*/  FMUL.FTZ R9, R12, R9 ;  /* 0x000000090c097220 */ /* 0x000fce0000410000 */
.L_x_4695:
[----:B------:R-:W-:Y:S05]  /*1070*/  BSYNC B0 ;  /* 0x0000000000007941 */ /* 0x000fea0003800000 */
.L_x_4694:
        /* <DEDUP_REMOVED lines=39> */
.L_x_4701:
[----:B------:R-:W-:Y:S05]  /*12f0*/  BSYNC B1 ;  /* 0x0000000000017941 */ /* 0x000fea0003800000 */
.L_x_4700:
[----:B------:R-:W-:-:S07]  /*1300*/  FMUL.FTZ R2, R15, R10 ;  /* 0x0000000a0f027220 */ /* 0x000fce0000410000 */
.L_x_4699:
[----:B------:R-:W-:Y:S05]  /*1310*/  BSYNC B0 ;  /* 0x0000000000007941 */ /* 0x000fea0003800000 */
.L_x_4698:
        /* <DEDUP_REMOVED lines=38> */
.L_x_4705:
[----:B------:R-:W-:Y:S05]  /*1580*/  BSYNC B1 ;  /* 0x0000000000017941 */ /* 0x000fea0003800000 */
.L_x_4704:
[----:B------:R-:W-:-:S07]  /*1590*/  FMUL.FTZ R13, R13, R10 ;  /* 0x0000000a0d0d7220 */ /* 0x000fce0000410000 */
.L_x_4703:
[----:B------:R-:W-:Y:S05]  /*15a0*/  BSYNC B0 ;  /* 0x0000000000007941 */ /* 0x000fea0003800000 */
.L_x_4702:
[----:B------:R-:W0:Y:S01]  /*15b0*/  LDC.64 R10, c[0x0][0x228] ;  /* 0x00008a00ff0a7b82 */ /* 0x000e220000000a00 */
[----:B------:R-:W-:Y:S02]  /*15c0*/  F2FP.BF16.F32.PACK_AB R6, R7, R6 ;  /* 0x000000060706723e */ /* 0x000fe400000010ff */
[----:B------:R-:W-:Y:S02]  /*15d0*/  F2FP.BF16.F32.PACK_AB R8, R9, R8 ;  /* 0x000000080908723e */ /* 0x000fe400000010ff */
[----:B------:R-:W-:Y:S02]  /*15e0*/  F2FP.BF16.F32.PACK_AB R7, R5, R4 ;  /* 0x000000040507723e */ /* 0x000fe400000010ff */
[----:B------:R-:W-:Y:S01]  /*15f0*/  F2FP.BF16.F32.PACK_AB R9, R13, R2 ;  /* 0x000000020d09723e */ /* 0x000fe200000010ff */
[----:B0-----:R-:W-:-:S04]  /*1600*/  IMAD.WIDE.U32 R16, R16, 0x2, R10 ;  /* 0x0000000210107825 */ /* 0x001fc800078e000a */
[----:B------:R-:W-:-:S05]  /*1610*/  IMAD.WIDE R16, R0, 0x8, R16 ;  /* 0x0000000800107825 */ /* 0x000fca00078e0210 */
[----:B------:R-:W-:Y:S04]  /*1620*/  STG.E.64 desc[UR4][R16.64], R6 ;  /* 0x0000000610007986 */ /* 0x000fe8000c101b04 */
[----:B------:R-:W-:Y:S01]  /*1630*/  STG.E.64 desc[UR4][R16.64+0x400], R8 ;  /* 0x0004000810007986 */ /* 0x000fe2000c101b04 */
[----:B------:R-:W-:Y:S05]  /*1640*/  EXIT ;  /* 0x000000000000794d */ /* 0x000fea0003800000 */
.L_x_4673:
        /* <DEDUP_REMOVED lines=98> */
.L_x_4711:
[----:B------:R-:W-:Y:S05]  /*1c70*/  BSYNC B2 ;  /* 0x0000000000027941 */ /* 0x000fea0003800000 */
.L_x_4710:
[----:B------:R-:W-:-:S07]  /*1c80*/  FMUL.FTZ R5, R8, R5 ;  /* 0x0000000508057220 */ /* 0x000fce0000410000 */
.L_x_4709:
[----:B------:R-:W-:Y:S05]  /*1c90*/  BSYNC B1 ;  /* 0x0000000000017941 */ /* 0x000fea0003800000 */
.L_x_4708:
[----:B------:R-:W-:-:S07]  /*1ca0*/  F2FP.BF16.F32.PACK_AB R2, RZ, R5 ;  /* 0x00000005ff02723e */ /* 0x000fce00000010ff */
.L_x_4707:
[----:B------:R-:W-:Y:S05]  /*1cb0*/  BSYNC B0 ;  /* 0x0000000000007941 */ /* 0x000fea0003800000 */
.L_x_4706:
        /* <DEDUP_REMOVED lines=43> */
.L_x_4717:
[----:B------:R-:W-:Y:S05]  /*1f70*/  BSYNC B2 ;  /* 0x0000000000027941 */ /* 0x000fea0003800000 */
.L_x_4716:
[----:B------:R-:W-:-:S07]  /*1f80*/  FMUL.FTZ R3, R4, R3 ;  /* 0x0000000304037220 */ /* 0x000fce0000410000 */
.L_x_4715:
[----:B------:R-:W-:Y:S05]  /*1f90*/  BSYNC B1 ;  /* 0x0000000000017941 */ /* 0x000fea0003800000 */
.L_x_4714:
[----:B------:R-:W-:-:S07]  /*1fa0*/  F2FP.BF16.F32.PACK_AB R0, RZ, R3 ;  /* 0x00000003ff00723e */ /* 0x000fce00000010ff */
.L_x_4713:
[----:B------:R-:W-:Y:S05]  /*1fb0*/  BSYNC B0 ;  /* 0x0000000000007941 */ /* 0x000fea0003800000 */
.L_x_4712:
        /* <DEDUP_REMOVED lines=43> */
.L_x_4723:
[----:B------:R-:W-:Y:S05]  /*2270*/  BSYNC B2 ;  /* 0x0000000000027941 */ /* 0x000fea0003800000 */
.L_x_4722:
[----:B------:R-:W-:-:S07]  /*2280*/  FMUL.FTZ R3, R10, R5 ;  /* 0x000000050a037220 */ /* 0x000fce0000410000 */
.L_x_4721:
[----:B------:R-:W-:Y:S05]  /*2290*/  BSYNC B1 ;  /* 0x0000000000017941 */ /* 0x000fea0003800000 */
.L_x_4720:
[----:B------:R-:W-:-:S07]  /*22a0*/  F2FP.BF16.F32.PACK_AB R3, RZ, R3 ;  /* 0x00000003ff03723e */ /* 0x000fce00000010ff */
.L_x_4719:
[----:B------:R-:W-:Y:S05]  /*22b0*/  BSYNC B0 ;  /* 0x0000000000007941 */ /* 0x000fea0003800000 */
.L_x_4718:
        /* <DEDUP_REMOVED lines=43> */
.L_x_4729:
[----:B------:R-:W-:Y:S05]  /*2570*/  BSYNC B2 ;  /* 0x0000000000027941 */ /* 0x000fea0003800000 */
.L_x_4728:
[----:B------:R-:W-:-:S07]  /*2580*/  FMUL.FTZ R23, R23, R6 ;  /* 0x0000000617177220 */ /* 0x000fce0000410000 */
.L_x_4727:
[----:B------:R-:W-:Y:S05]  /*2590*/  BSYNC B1 ;  /* 0x0000000000017941 */ /* 0x000fea0003800000 */
.L_x_4726:
[----:B------:R-:W-:-:S07]  /*25a0*/  F2FP.BF16.F32.PACK_AB R4, RZ, R23 ;  /* 0x00000017ff04723e */ /* 0x000fce00000010ff */
.L_x_4725:
[----:B------:R-:W-:Y:S05]  /*25b0*/  BSYNC B0 ;  /* 0x0000000000007941 */ /* 0x000fea0003800000 */
.L_x_4724:
        /* <DEDUP_REMOVED lines=43> */
.L_x_4735:
[----:B------:R-:W-:Y:S05]  /*2870*/  BSYNC B2 ;  /* 0x0000000000027941 */ /* 0x000fea0003800000 */
.L_x_4734:
[----:B------:R-:W-:-:S07]  /*2880*/  FMUL.FTZ R5, R14, R7 ;  /* 0x000000070e057220 */ /* 0x000fce0000410000 */
.L_x_4733:
[----:B------:R-:W-:Y:S05]  /*2890*/  BSYNC B1 ;  /* 0x0000000000017941 */ /* 0x000fea0003800000 */
.L_x_4732:
[----:B------:R-:W-:-:S07]  /*28a0*/  F2FP.BF16.F32.PACK_AB R5, RZ, R5 ;  /* 0x00000005ff05723e */ /* 0x000fce00000010ff */
.L_x_4731:
[----:B------:R-:W-:Y:S05]  /*28b0*/  BSYNC B0 ;  /* 0x0000000000007941 */ /* 0x000fea0003800000 */
.L_x_4730:
        /* <DEDUP_REMOVED lines=43> */
.L_x_4741:
[----:B------:R-:W-:Y:S05]  /*2b70*/  BSYNC B2 ;  /* 0x0000000000027941 */ /* 0x000fea0003800000 */
.L_x_4740:
[----:B------:R-:W-:-:S07]  /*2b80*/  FMUL.FTZ R19, R19, R8 ;  /* 0x0000000813137220 */ /* 0x000fce0000410000 */
.L_x_4739:
[----:B------:R-:W-:Y:S05]  /*2b90*/  BSYNC B1 ;  /* 0x0000000000017941 */ /* 0x000fea0003800000 */
.L_x_4738:
[----:B------:R-:W-:-:S07]  /*2ba0*/  F2FP.BF16.F32.PACK_AB R6, RZ, R19 ;  /* 0x00000013ff06723e */ /* 0x000fce00000010ff */
.L_x_4737:
[----:B------:R-:W-:Y:S05]  /*2bb0*/  BSYNC B0 ;  /* 0x0000000000007941 */ /* 0x000fea0003800000 */
.L_x_4736:
        /* <DEDUP_REMOVED lines=43> */
.L_x_4747:
[----:B------:R-:W-:Y:S05]  /*2e70*/  BSYNC B2 ;  /* 0x0000000000027941 */ /* 0x000fea0003800000 */
.L_x_4746:
[----:B------:R-:W-:-:S07]  /*2e80*/  FMUL.FTZ R7, R20, R9 ;  /* 0x0000000914077220 */ /* 0x000fce0000410000 */
.L_x_4745:
[----:B------:R-:W-:Y:S05]  /*2e90*/  BSYNC B1 ;  /* 0x0000000000017941 */ /* 0x000fea0003800000 */
.L_x_4744:
[----:B------:R-:W-:-:S07]  /*2ea0*/  F2FP.BF16.F32.PACK_AB R7, RZ, R7 ;  /* 0x00000007ff07723e */ /* 0x000fce00000010ff */
.L_x_4743:
[----:B------:R-:W-:Y:S05]  /*2eb0*/  BSYNC B0 ;  /* 0x0000000000007941 */ /* 0x000fea0003800000 */
.L_x_4742:
        /* <DEDUP_REMOVED lines=43> */
.L_x_4753:
[----:B------:R-:W-:Y:S05]  /*3170*/  BSYNC B2 ;  /* 0x0000000000027941 */ /* 0x000fea0003800000 */
.L_x_4752:
[----:B------:R-:W-:-:S07]  /*3180*/  FMUL.FTZ R11, R14, R11 ;  /* 0x0000000b0e0b7220 */ /* 0x000fce0000410000 */
.L_x_4751:
[----:B------:R-:W-:Y:S05]  /*3190*/  BSYNC B1 ;  /* 0x0000000000017941 */ /* 0x000fea0003800000 */
.L_x_4750:
[----:B------:R-:W-:-:S07]  /*31a0*/  F2FP.BF16.F32.PACK_AB R8, RZ, R11 ;  /* 0x0000000bff08723e */ /* 0x000fce00000010ff */
.L_x_4749:
[----:B------:R-:W-:Y:S05]  /*31b0*/  BSYNC B0 ;  /* 0x0000000000007941 */ /* 0x000fea0003800000 */
.L_x_4748:
        /* <DEDUP_REMOVED lines=21> */
.L_x_4756:
[----:B------:R-:W-:-:S13]  /*3310*/  ISETP.GE.AND P0, PT, R18, R17, PT ;  /* 0x000000111200720c */ /* 0x000fda0003f06270 */
[----:B------:R-:W-:Y:S05]  /*3320*/  @P0 BRA `(.L_x_4758) ;  /* 0x0000000000300947 */ /* 0x000fea0003800000 */
[----:B0-----:R-:W0:Y:S01]  /*3330*/  LDC.64 R2, c[0x0][0x228] ;  /* 0x00008a00ff027b82 */ /* 0x001e220000000a00 */
[----:B------:R-:W-:Y:S02]  /*3340*/  IADD3 R9, R16, R18, RZ ;  /* 0x0000001210097210 */ /* 0x000fe40007ffe0ff */
[----:B------:R-:W-:-:S03]  /*3350*/  IADD3 R18, R18, 0x80, RZ ;  /* 0x0000008012127810 */ /* 0x000fc60007ffe0ff */
[----:B0-----:R-:W-:-:S05]  /*3360*/  IMAD.WIDE.U32 R2, R9, 0x2, R2 ;  /* 0x0000000209027825 */ /* 0x001fca00078e0002 */
[----:B------:R1:W-:Y:S02]  /*3370*/  STG.E.U16 desc[UR4][R2.64], R4 ;  /* 0x0000000402007986 */ /* 0x0003e4000c101504 */
.L_x_4757:
[----:B------:R-:W-:-:S13]  /*3380*/  ISETP.GE.AND P0, PT, R18, R17, PT ;  /* 0x000000111200720c */ /* 0x000fda0003f06270 */
[----:B------:R-:W-:Y:S05]  /*3390*/  @P0 BRA `(.L_x_4759) ;  /* 0x0000000000340947 */ /* 0x000fea0003800000 */
[----:B-1----:R-:W1:Y:S01]  /*33a0*/  LDC.64 R2, c[0x0][0x228] ;  /* 0x00008a00ff027b82 */ /* 0x002e620000000a00 */
[----:B------:R-:W-:Y:S02]  /*33b0*/  IADD3 R9, R16, R18, RZ ;  /* 0x0000001210097210 */ /* 0x000fe40007ffe0ff */
[----:B------:R-:W-:-:S03]  /*33c0*/  IADD3 R18, R18, 0x80, RZ ;  /* 0x0000008012127810 */ /* 0x000fc60007ffe0ff */
[----:B-1----:R-:W-:-:S05]  /*33d0*/  IMAD.WIDE.U32 R2, R9, 0x2, R2 ;  /* 0x0000000209027825 */ /* 0x002fca00078e0002 */
[----:B------:R1:W-:Y:S02]  /*33e0*/  STG.E.U16 desc[UR4][R2.64], R5 ;  /* 0x0000000502007986 */ /* 0x0003e4000c101504 */
.L_x_4758:
        /* <DEDUP_REMOVED lines=8> */
.L_x_4759:
[----:B------:R-:W-:Y:S05]  /*3470*/  BSYNC B1 ;  /* 0x0000000000017941 */ /* 0x000fea0003800000 */
.L_x_4755:
[----:B------:R-:W-:-:S13]  /*3480*/  ISETP.GE.AND P0, PT, R18, R17, PT ;  /* 0x000000111200720c */ /* 0x000fda0003f06270 */
[----:B-12---:R-:W1:Y:S01]  /*3490*/  @!P0 LDC.64 R2, c[0x0][0x228] ;  /* 0x00008a00ff028b82 */ /* 0x006e620000000a00 */
[----:B------:R-:W-:Y:S02]  /*34a0*/  @!P0 IADD3 R5, R16, R18, RZ ;  /* 0x0000001210058210 */ /* 0x000fe40007ffe0ff */
[----:B------:R-:W-:-:S03]  /*34b0*/  @!P0 IADD3 R18, R18, 0x80, RZ ;  /* 0x0000008012128810 */ /* 0x000fc60007ffe0ff */
[----:B-1----:R-:W-:-:S05]  /*34c0*/  @!P0 IMAD.WIDE.U32 R2, R5, 0x2, R2 ;  /* 0x0000000205028825 */ /* 0x002fca00078e0002 */
[----:B------:R2:W-:Y:S02]  /*34d0*/  @!P0 STG.E.U16 desc[UR4][R2.64], R7 ;  /* 0x0000000702008986 */ /* 0x0005e4000c101504 */
.L_x_4760:
[----:B------:R-:W-:Y:S05]  /*34e0*/  BSYNC B0 ;  /* 0x0000000000007941 */ /* 0x000fea0003800000 */
.L_x_4754:
        /* <DEDUP_REMOVED lines=8> */
.L_x_4761:
        /* <DEDUP_REMOVED lines=9> */
.L_x_7937:


//--------------------- .text._ZN2at6native29vectorized_elementwise_kernelILi8EZZZNS0_65_GLOBAL__N__cd49fe81_27_ActivationSoftplusKernel_cu_f5210f67_354515softplus_kernelERNS_18TensorIteratorBaseERKN3c106ScalarES8_ENKUlvE_clEvENKUlvE2_clEvEUlNS5_8BFloat16EE_St5arrayIPcLm2EEEEviT0_T1_ --------------------------
	.section	.text._ZN2at6native29vectorized_elementwise_kernelILi8EZZZNS0_65_GLOBAL__N__cd49fe81_27_ActivationSoftplusKernel_cu_f5210f67_354515softplus_kernelERNS_18TensorIteratorBaseERKN3c106ScalarES8_ENKUlvE_clEvENKUlvE2_clEvEUlNS5_8BFloat16EE_St5arrayIPcLm2EEEEviT0_T1_,"ax",@progbits
	.align	128
        .global         _ZN2at6native29vectorized_elementwise_kernelILi8EZZZNS0_65_GLOBAL__N__cd49fe81_27_ActivationSoftplusKernel_cu_f5210f67_354515softplus_kernelERNS_18TensorIteratorBaseERKN3c106ScalarES8_ENKUlvE_clEvENKUlvE2_clEvEUlNS5_8BFloat16EE_St5arrayIPcLm2EEEEviT0_T1_
        .type           _ZN2at6native29vectorized_elementwise_kernelILi8EZZZNS0_65_GLOBAL__N__cd49fe81_27_ActivationSoftplusKernel_cu_f5210f67_354515softplus_kernelERNS_18TensorIteratorBaseERKN3c106ScalarES8_ENKUlvE_clEvENKUlvE2_clEvEUlNS5_8BFloat16EE_St5arrayIPcLm2EEEEviT0_T1_,@function
        .size           _ZN2at6native29vectorized_elementwise_kernelILi8EZZZNS0_65_GLOBAL__N__cd49fe81_27_ActivationSoftplusKernel_cu_f5210f67_354515softplus_kernelERNS_18TensorIteratorBaseERKN3c106ScalarES8_ENKUlvE_clEvENKUlvE2_clEvEUlNS5_8BFloat16EE_St5arrayIPcLm2EEEEviT0_T1_,(.L_x_7938 - _ZN2at6native29vectorized_elementwise_kernelILi8EZZZNS0_65_GLOBAL__N__cd49fe81_27_ActivationSoftplusKernel_cu_f5210f67_354515softplus_kernelERNS_18TensorIteratorBaseERKN3c106ScalarES8_ENKUlvE_clEvENKUlvE2_clEvEUlNS5_8BFloat16EE_St5arrayIPcLm2EEEEviT0_T1_)
        .other          _ZN2at6native29vectorized_elementwise_kernelILi8EZZZNS0_65_GLOBAL__N__cd49fe81_27_ActivationSoftplusKernel_cu_f5210f67_354515softplus_kernelERNS_18TensorIteratorBaseERKN3c106ScalarES8_ENKUlvE_clEvENKUlvE2_clEvEUlNS5_8BFloat16EE_St5arrayIPcLm2EEEEviT0_T1_,@"STO_CUDA_ENTRY STV_DEFAULT"
_ZN2at6native29vectorized_elementwise_kernelILi8EZZZNS0_65_GLOBAL__N__cd49fe81_27_ActivationSoftplusKernel_cu_f5210f67_354515softplus_kernelERNS_18TensorIteratorBaseERKN3c106ScalarES8_ENKUlvE_clEvENKUlvE2_clEvEUlNS5_8BFloat16EE_St5arrayIPcLm2EEEEviT0_T1_:
.text._ZN2at6native29vectorized_elementwise_kernelILi8EZZZNS0_65_GLOBAL__N__cd49fe81_27_ActivationSoftplusKernel_cu_f5210f67_354515softplus_kernelERNS_18TensorIteratorBaseERKN3c106ScalarES8_ENKUlvE_clEvENKUlvE2_clEvEUlNS5_8BFloat16EE_St5arrayIPcLm2EEEEviT0_T1_:
        /* <DEDUP_REMOVED lines=12> */
[----:B0-----:R-:W-:-:S06]  /*00c0*/  IMAD.WIDE.U32 R6, R0, 0x10, R2 ;  /* 0x0000001000067825 */ /* 0x001fcc00078e0002 */
[----:B------:R-:W2:Y:S01]  /*00d0*/  LDG.E.128 R4, desc[UR4][R6.64] ;  /* 0x0000000406047981 */ /* 0x000ea2000c1e1d00 */
[----:B------:R-:W-:Y:S01]  /*00e0*/  BSSY B0, `(.L_x_4763) ;  /* 0x0000029000007945 */ /* 0x000fe20003800000 */
[C---:B--2---:R-:W-:Y:S02]  /*00f0*/  SHF.L.U32 R2, R4.reuse, 0x10, RZ ;  /* 0x0000001004027819 */ /* 0x044fe400000006ff */
        /* <DEDUP_REMOVED lines=37> */
.L_x_4766:
[----:B------:R-:W-:Y:S05]  /*0350*/  BSYNC B1 ;  /* 0x0000000000017941 */ /* 0x000fea0003800000 */
.L_x_4765:
[----:B------:R-:W-:-:S07]  /*0360*/  FMUL.FTZ R2, R10, R3 ;  /* 0x000000030a027220 */ /* 0x000fce0000410000 */
.L_x_4764:
[----:B------:R-:W-:Y:S05]  /*0370*/  BSYNC B0 ;  /* 0x0000000000007941 */ /* 0x000fea0003800000 */
.L_x_4763:
        /* <DEDUP_REMOVED lines=38> */
.L_x_4770:
[----:B------:R-:W-:Y:S05]  /*05e0*/  BSYNC B1 ;  /* 0x0000000000017941 */ /* 0x000fea0003800000 */
.L_x_4769:
[----:B------:R-:W-:-:S07]  /*05f0*/  FMUL.FTZ R3, R11, R4 ;  /* 0x000000040b037220 */ /* 0x000fce0000410000 */
.L_x_4768:
[----:B------:R-:W-:Y:S05]  /*0600*/  BSYNC B0 ;  /* 0x0000000000007941 */ /* 0x000fea0003800000 */
.L_x_4767:
        /* <DEDUP_REMOVED lines=39> */
.L_x_4774:
[----:B------:R-:W-:Y:S05]  /*0880*/  BSYNC B1 ;  /* 0x0000000000017941 */ /* 0x000fea0003800000 */
.L_x_4773:
[----:B------:R-:W-:-:S07]  /*0890*/  FMUL.FTZ R4, R13, R8 ;  /* 0x000000080d047220 */ /* 0x000fce0000410000 */
.L_x_4772:
[----:B------:R-:W-:Y:S05]  /*08a0*/  BSYNC B0 ;  /* 0x0000000000007941 */ /* 0x000fea0003800000 */
.L_x_4771:
        /* <DEDUP_REMOVED lines=38> */
.L_x_4778:
[----:B------:R-:W-:Y:S05]  /*0b10*/  BSYNC B1 ;  /* 0x0000000000017941 */ /* 0x000fea0003800000 */
.L_x_4777:
[----:B------:R-:W-:-:S07]  /*0b20*/  FMUL.FTZ R5, R11, R8 ;  /* 0x000000080b057220 */ /* 0x000fce0000410000 */
.L_x_4776:
[----:B------:R-:W-:Y:S05]  /*0b30*/  BSYNC B0 ;  /* 0x0000000000007941 */ /* 0x000fea0003800000 */
.L_x_4775:
        /* <DEDUP_REMOVED lines=39> */
.L_x_4782:
[----:B------:R-:W-:Y:S05]  /*0db0*/  BSYNC B1 ;  /* 0x0000000000017941 */ /* 0x000fea0003800000 */
.L_x_4781:
[----:B------:R-:W-:-:S07]  /*0dc0*/  FMUL.FTZ R8, R12, R9 ;  /* 0x000000090c087220 */ /* 0x000fce0000410000 */
.L_x_4780:
[----:B------:R-:W-:Y:S05]  /*0dd0*/  BSYNC B0 ;  /* 0x0000000000007941 */ /* 0x000fea0003800000 */
.L_x_4779:
        /* <DEDUP_REMOVED lines=38> */
.L_x_4786:
[----:B------:R-:W-:Y:S05]  /*1040*/  BSYNC B1 ;  /* 0x0000000000017941 */ /* 0x000fea0003800000 */
.L_x_4785:
[----:B------:R-:W-:-:S07]  /*1050*/  FMUL.FTZ R9, R12, R9 ;  /* 0x000000090c097220 */ /* 0x000fce0000410000 */
.L_x_4784:
[----:B------:R-:W-:Y:S05]  /*1060*/  BSYNC B0 ;  /* 0x0000000000007941 */ /* 0x000fea0003800000 */
.L_x_4783:
        /* <DEDUP_REMOVED lines=39> */
.L_x_4790:
[----:B------:R-:W-:Y:S05]  /*12e0*/  BSYNC B1 ;  /* 0x0000000000017941 */ /* 0x000fea0003800000 */
.L_x_4789:
[----:B------:R-:W-:-:S07]  /*12f0*/  FMUL.FTZ R10, R15, R10 ;  /* 0x0000000a0f0a7220 */ /* 0x000fce0000410000 */
.L_x_4788:
[----:B------:R-:W-:Y:S05]  /*1300*/  BSYNC B0 ;  /* 0x0000000000007941 */ /* 0x000fea0003800000 */
.L_x_4787:
        /* <DEDUP_REMOVED lines=38> */
.L_x_4794:
[----:B------:R-:W-:Y:S05]  /*1570*/  BSYNC B1 ;  /* 0x0000000000017941 */ /* 0x000fea0003800000 */
.L_x_4793:
[----:B------:R-:W-:-:S07]  /*1580*/  FMUL.FTZ R11, R14, R7 ;  /* 0x000000070e0b7220 */ /* 0x000fce0000410000 */
.L_x_4792:
[----:B------:R-:W-:Y:S05]  /*1590*/  BSYNC B0 ;  /* 0x0000000000007941 */ /* 0x000fea0003800000 */
.L_x_4791:
[----:B------:R-:W0:Y:S01]  /*15a0*/  LDC.64 R6, c[0x0][0x228] ;  /* 0x00008a00ff067b82 */ /* 0x000e220000000a00 */
[----:B------:R-:W-:Y:S02]  /*15b0*/  F2FP.BF16.F32.PACK_AB R5, R5, R4 ;  /* 0x000000040505723e */ /* 0x000fe400000010ff */
[----:B------:R-:W-:Y:S01]  /*15c0*/  F2FP.BF16.F32.PACK_AB R4, R3, R2 ;  /* 0x000000020304723e */ /* 0x000fe200000010ff */
[----:B0-----:R-:W-:Y:S01]  /*15d0*/  IMAD.WIDE.U32 R16, R16, 0x2, R6 ;  /* 0x0000000210107825 */ /* 0x001fe200078e0006 */
[----:B------:R-:W-:Y:S02]  /*15e0*/  F2FP.BF16.F32.PACK_AB R6, R9, R8 ;  /* 0x000000080906723e */ /* 0x000fe400000010ff */
[----:B------:R-:W-:Y:S01]  /*15f0*/  F2FP.BF16.F32.PACK_AB R7, R11, R10 ;  /* 0x0000000a0b07723e */ /* 0x000fe200000010ff */
[----:B------:R-:W-:-:S05]  /*1600*/  IMAD.WIDE R16, R0, 0x10, R16 ;  /* 0x0000001000107825 */ /* 0x000fca00078e0210 */
[----:B------:R-:W-:Y:S01]  /*1610*/  STG.E.128 desc[UR4][R16.64], R4 ;  /* 0x0000000410007986 */ /* 0x000fe2000c101d04 */
[----:B------:R-:W-:Y:S05]  /*1620*/  EXIT ;  /* 0x000000000000794d */ /* 0x000fea0003800000 */
.L_x_4762:
        /* <DEDUP_REMOVED lines=98> */
.L_x_4800:
[----:B------:R-:W-:Y:S05]  /*1c50*/  BSYNC B2 ;  /* 0x0000000000027941 */ /* 0x000fea0003800000 */
.L_x_4799:
[----:B------:R-:W-:-:S07]  /*1c60*/  FMUL.FTZ R5, R8, R5 ;  /* 0x0000000508057220 */ /* 0x000fce0000410000 */
.L_x_4798:
[----:B------:R-:W-:Y:S05]  /*1c70*/  BSYNC B1 ;  /* 0x0000000000017941 */ /* 0x000fea0003800000 */
.L_x_4797:
[----:B------:R-:W-:-:S07]  /*1c80*/  F2FP.BF16.F32.PACK_AB R2, RZ, R5 ;  /* 0x00000005ff02723e */ /* 0x000fce00000010ff */
.L_x_4796:
[----:B------:R-:W-:Y:S05]  /*1c90*/  BSYNC B0 ;  /* 0x0000000000007941 */ /* 0x000fea0003800000 */
.L_x_4795:
        /* <DEDUP_REMOVED lines=43> */
.L_x_4806:
[----:B------:R-:W-:Y:S05]  /*1f50*/  BSYNC B2 ;  /* 0x0000000000027941 */ /* 0x000fea0003800000 */
.L_x_4805:
[----:B------:R-:W-:-:S07]  /*1f60*/  FMUL.FTZ R3, R4, R3 ;  /* 0x0000000304037220 */ /* 0x000fce0000410000 */
.L_x_4804:
[----:B------:R-:W-:Y:S05]  /*1f70*/  BSYNC B1 ;  /* 0x0000000000017941 */ /* 0x000fea0003800000 */
.L_x_4803:
[----:B------:R-:W-:-:S07]  /*1f80*/  F2FP.BF16.F32.PACK_AB R0, RZ, R3 ;  /* 0x00000003ff00723e */ /* 0x000fce00000010ff */
.L_x_4802:
[----:B------:R-:W-:Y:S05]  /*1f90*/  BSYNC B0 ;  /* 0x0000000000007941 */ /* 0x000fea0003800000 */
.L_x_4801:
        /* <DEDUP_REMOVED lines=43> */
.L_x_4812:
[----:B------:R-:W-:Y:S05]  /*2250*/  BSYNC B2 ;  /* 0x0000000000027941 */ /* 0x000fea0003800000 */
.L_x_4811:
[----:B------:R-:W-:-:S07]  /*2260*/  FMUL.FTZ R3, R10, R5 ;  /* 0x000000050a037220 */ /* 0x000fce0000410000 */
.L_x_4810:
[----:B------:R-:W-:Y:S05]  /*2270*/  BSYNC B1 ;  /* 0x0000000000017941 */ /* 0x000fea0003800000 */
.L_x_4809:
[----:B------:R-:W-:-:S07]  /*2280*/  F2FP.BF16.F32.PACK_AB R3, RZ, R3 ;  /* 0x00000003ff03723e */ /* 0x000fce00000010ff */
.L_x_4808:
[----:B------:R-:W-:Y:S05]  /*2290*/  BSYNC B0 ;  /* 0x0000000000007941 */ /* 0x000fea0003800000 */
.L_x_4807:
        /* <DEDUP_REMOVED lines=43> */
.L_x_4818:
[----:B------:R-:W-:Y:S05]  /*2550*/  BSYNC B2 ;  /* 0x0000000000027941 */ /* 0x000fea0003800000 */
.L_x_4817:
[----:B------:R-:W-:-:S07]  /*2560*/  FMUL.FTZ R23, R23, R6 ;  /* 0x0000000617177220 */ /* 0x000fce0000410000 */
.L_x_4816:
[----:B------:R-:W-:Y:S05]  /*2570*/  BSYNC B1 ;  /* 0x0000000000017941 */ /* 0x000fea0003800000 */
.L_x_4815:
[----:B------:R-:W-:-:S07]  /*2580*/  F2FP.BF16.F32.PACK_AB R4, RZ, R23 ;  /* 0x00000017ff04723e */ /* 0x000fce00000010ff */
.L_x_4814:
[----:B------:R-:W-:Y:S05]  /*2590*/  BSYNC B0 ;  /* 0x0000000000007941 */ /* 0x000fea0003800000 */
.L_x_4813:
        /* <DEDUP_REMOVED lines=43> */
.L_x_4824:
[----:B------:R-:W-:Y:S05]  /*2850*/  BSYNC B2 ;  /* 0x0000000000027941 */ /* 0x000fea0003800000 */
.L_x_4823:
[----:B------:R-:W-:-:S07]  /*2860*/  FMUL.FTZ R5, R14, R7 ;  /* 0x000000070e057220 */ /* 0x000fce0000410000 */
.L_x_4822:
[----:B------:R-:W-:Y:S05]  /*2870*/  BSYNC B1 ;  /* 0x0000000000017941 */ /* 0x000fea0003800000 */
.L_x_4821:
[----:B------:R-:W-:-:S07]  /*2880*/  F2FP.BF16.F32.PACK_AB R5, RZ, R5 ;  /* 0x00000005ff05723e */ /* 0x000fce00000010ff */
.L_x_4820:
[----:B------:R-:W-:Y:S05]  /*2890*/  BSYNC B0 ;  /* 0x0000000000007941 */ /* 0x000fea0003800000 */
.L_x_4819:
        /* <DEDUP_REMOVED lines=43> */
.L_x_4830:
[----:B------:R-:W-:Y:S05]  /*2b50*/  BSYNC B2 ;  /* 0x0000000000027941 */ /* 0x000fea0003800000 */
.L_x_4829:
[----:B------:R-:W-:-:S07]  /*2b60*/  FMUL.FTZ R19, R19, R8 ;  /* 0x0000000813137220 */ /* 0x000fce0000410000 */
.L_x_4828:
[----:B------:R-:W-:Y:S05]  /*2b70*/  BSYNC B1 ;  /* 0x0000000000017941 */ /* 0x000fea0003800000 */
.L_x_4827:
[----:B------:R-:W-:-:S07]  /*2b80*/  F2FP.BF16.F32.PACK_AB R6, RZ, R19 ;  /* 0x00000013ff06723e */ /* 0x000fce00000010ff */
.L_x_4826:
[----:B------:R-:W-:Y:S05]  /*2b90*/  BSYNC B0 ;  /* 0x0000000000007941 */ /* 0x000fea0003800000 */
.L_x_4825:
        /* <DEDUP_REMOVED lines=43> */
.L_x_4836:
[----:B------:R-:W-:Y:S05]  /*2e50*/  BSYNC B2 ;  /* 0x0000000000027941 */ /* 0x000fea0003800000 */
.L_x_4835:
[----:B------:R-:W-:-:S07]  /*2e60*/  FMUL.FTZ R7, R20, R9 ;  /* 0x0000000914077220 */ /* 0x000fce0000410000 */
.L_x_4834:
[----:B------:R-:W-:Y:S05]  /*2e70*/  BSYNC B1 ;  /* 0x0000000000017941 */ /* 0x000fea0003800000 */
.L_x_4833:
[----:B------:R-:W-:-:S07]  /*2e80*/  F2FP.BF16.F32.PACK_AB R7, RZ, R7 ;  /* 0x00000007ff07723e */ /* 0x000fce00000010ff */
.L_x_4832:
[----:B------:R-:W-:Y:S05]  /*2e90*/  BSYNC B0 ;  /* 0x0000000000007941 */ /* 0x000fea0003800000 */
.L_x_4831:
        /* <DEDUP_REMOVED lines=43> */
.L_x_4842:
[----:B------:R-:W-:Y:S05]  /*3150*/  BSYNC B2 ;  /* 0x0000000000027941 */ /* 0x000fea0003800000 */
.L_x_4841:
[----:B------:R-:W-:-:S07]  /*3160*/  FMUL.FTZ R11, R14, R11 ;  /* 0x0000000b0e0b7220 */ /* 0x000fce0000410000 */
.L_x_4840:
[----:B------:R-:W-:Y:S05]  /*3170*/  BSYNC B1 ;  /* 0x0000000000017941 */ /* 0x000fea0003800000 */
.L_x_4839:
[----:B------:R-:W-:-:S07]  /*3180*/  F2FP.BF16.F32.PACK_AB R8, RZ, R11 ;  /* 0x0000000bff08723e */ /* 0x000fce00000010ff */
.L_x_4838:
[----:B------:R-:W-:Y:S05]  /*3190*/  BSYNC B0 ;  /* 0x0000000000007941 */ /* 0x000fea0003800000 */
.L_x_4837:
        /* <DEDUP_REMOVED lines=21> */
.L_x_4845:
[----:B------:R-:W-:-:S13]  /*32f0*/  ISETP.GE.AND P0, PT, R18, R17, PT ;  /* 0x000000111200720c */ /* 0x000fda0003f06270 */
[----:B------:R-:W-:Y:S05]  /*3300*/  @P0 BRA `(.L_x_4847) ;  /* 0x0000000000300947 */ /* 0x000fea0003800000 */
[----:B0-----:R-:W0:Y:S01]  /*3310*/  LDC.64 R2, c[0x0][0x228] ;  /* 0x00008a00ff027b82 */ /* 0x001e220000000a00 */
[----:B------:R-:W-:Y:S02]  /*3320*/  IADD3 R9, R16, R18, RZ ;  /* 0x0000001210097210 */ /* 0x000fe40007ffe0ff */
[----:B------:R-:W-:-:S03]  /*3330*/  IADD3 R18, R18, 0x80, RZ ;  /* 0x0000008012127810 */ /* 0x000fc60007ffe0ff */
[----:B0-----:R-:W-:-:S05]  /*3340*/  IMAD.WIDE.U32 R2, R9, 0x2, R2 ;  /* 0x0000000209027825 */ /* 0x001fca00078e0002 */
[----:B------:R1:W-:Y:S02]  /*3350*/  STG.E.U16 desc[UR4][R2.64], R4 ;  /* 0x0000000402007986 */ /* 0x0003e4000c101504 */
.L_x_4846:
[----:B------:R-:W-:-:S13]  /*3360*/  ISETP.GE.AND P0, PT, R18, R17, PT ;  /* 0x000000111200720c */ /* 0x000fda0003f06270 */
[----:B------:R-:W-:Y:S05]  /*3370*/  @P0 BRA `(.L_x_4848) ;  /* 0x0000000000340947 */ /* 0x000fea0003800000 */
[----:B-1----:R-:W1:Y:S01]  /*3380*/  LDC.64 R2, c[0x0][0x228] ;  /* 0x00008a00ff027b82 */ /* 0x002e620000000a00 */
[----:B------:R-:W-:Y:S02]  /*3390*/  IADD3 R9, R16, R18, RZ ;  /* 0x0000001210097210 */ /* 0x000fe40007ffe0ff */
[----:B------:R-:W-:-:S03]  /*33a0*/  IADD3 R18, R18, 0x80, RZ ;  /* 0x0000008012127810 */ /* 0x000fc60007ffe0ff */
[----:B-1----:R-:W-:-:S05]  /*33b0*/  IMAD.WIDE.U32 R2, R9, 0x2, R2 ;  /* 0x0000000209027825 */ /* 0x002fca00078e0002 */
[----:B------:R1:W-:Y:S02]  /*33c0*/  STG.E.U16 desc[UR4][R2.64], R5 ;  /* 0x0000000502007986 */ /* 0x0003e4000c101504 */
.L_x_4847:
        /* <DEDUP_REMOVED lines=8> */
.L_x_4848:
[----:B------:R-:W-:Y:S05]  /*3450*/  BSYNC B1 ;  /* 0x0000000000017941 */ /* 0x000fea0003800000 */
.L_x_4844:
[----:B------:R-:W-:-:S13]  /*3460*/  ISETP.GE.AND P0, PT, R18, R17, PT ;  /* 0x000000111200720c */ /* 0x000fda0003f06270 */
[----:B-12---:R-:W1:Y:S01]  /*3470*/  @!P0 LDC.64 R2, c[0x0][0x228] ;  /* 0x00008a00ff028b82 */ /* 0x006e620000000a00 */
[----:B------:R-:W-:Y:S02]  /*3480*/  @!P0 IADD3 R5, R16, R18, RZ ;  /* 0x0000001210058210 */ /* 0x000fe40007ffe0ff */
[----:B------:R-:W-:-:S03]  /*3490*/  @!P0 IADD3 R18, R18, 0x80, RZ ;  /* 0x0000008012128810 */ /* 0x000fc60007ffe0ff */
[----:B-1----:R-:W-:-:S05]  /*34a0*/  @!P0 IMAD.WIDE.U32 R2, R5, 0x2, R2 ;  /* 0x0000000205028825 */ /* 0x002fca00078e0002 */
[----:B------:R2:W-:Y:S02]  /*34b0*/  @!P0 STG.E.U16 desc[UR4][R2.64], R7 ;  /* 0x0000000702008986 */ /* 0x0005e4000c101504 */
.L_x_4849:
[----:B------:R-:W-:Y:S05]  /*34c0*/  BSYNC B0 ;  /* 0x0000000000007941 */ /* 0x000fea0003800000 */
.L_x_4843:
        /* <DEDUP_REMOVED lines=8> */
.L_x_4850:
        /* <DEDUP_REMOVED lines=11> */
.L_x_7938:


//--------------------- .text._ZN2at6native18elementwise_kernelILi128ELi4EZNS0_15gpu_kernel_implIZZZNS0_65_GLOBAL__N__cd49fe81_27_ActivationSoftplusKernel_cu_f5210f67_354515softplus_kernelERNS_18TensorIteratorBaseERKN3c106ScalarES9_ENKUlvE_clEvENKUlvE1_clEvEUlNS6_4HalfEE_EEvS5_RKT_EUliE_EEviT1_ --------------------------
	.section	.text._ZN2at6native18elementwise_kernelILi128ELi4EZNS0_15gpu_kernel_implIZZZNS0_65_GLOBAL__N__cd49fe81_27_ActivationSoftplusKernel_cu_f5210f67_354515softplus_kernelERNS_18TensorIteratorBaseERKN3c106ScalarES9_ENKUlvE_clEvENKUlvE1_clEvEUlNS6_4HalfEE_EEvS5_RKT_EUliE_EEviT1_,"ax",@progbits
	.align	128
        .global         _ZN2at6native18elementwise_kernelILi128ELi4EZNS0_15gpu_kernel_implIZZZNS0_65_GLOBAL__N__cd49fe81_27_ActivationSoftplusKernel_cu_f5210f67_354515softplus_kernelERNS_18TensorIteratorBaseERKN3c106ScalarES9_ENKUlvE_clEvENKUlvE1_clEvEUlNS6_4HalfEE_EEvS5_RKT_EUliE_EEviT1_
        .type           _ZN2at6native18elementwise_kernelILi128ELi4EZNS0_15gpu_kernel_implIZZZNS0_65_GLOBAL__N__cd49fe81_27_ActivationSoftplusKernel_cu_f5210f67_354515softplus_kernelERNS_18TensorIteratorBaseERKN3c106ScalarES9_ENKUlvE_clEvENKUlvE1_clEvEUlNS6_4HalfEE_EEvS5_RKT_EUliE_EEviT1_,@function
        .size           _ZN2at6native18elementwise_kernelILi128ELi4EZNS0_15gpu_kernel_implIZZZNS0_65_GLOBAL__N__cd49fe81_27_ActivationSoftplusKernel_cu_f5210f67_354515softplus_kernelERNS_18TensorIteratorBaseERKN3c106ScalarES9_ENKUlvE_clEvENKUlvE1_clEvEUlNS6_4HalfEE_EEvS5_RKT_EUliE_EEviT1_,(.L_x_7939 - _ZN2at6native18elementwise_kernelILi128ELi4EZNS0_15gpu_kernel_implIZZZNS0_65_GLOBAL__N__cd49fe81_27_ActivationSoftplusKernel_cu_f5210f67_354515softplus_kernelERNS_18TensorIteratorBaseERKN3c106ScalarES9_ENKUlvE_clEvENKUlvE1_clEvEUlNS6_4HalfEE_EEvS5_RKT_EUliE_EEviT1_)
        .other          _ZN2at6native18elementwise_kernelILi128ELi4EZNS0_15gpu_kernel_implIZZZNS0_65_GLOBAL__N__cd49fe81_27_ActivationSoftplusKernel_cu_f5210f67_354515softplus_kernelERNS_18TensorIteratorBaseERKN3c106ScalarES9_ENKUlvE_clEvENKUlvE1_clEvEUlNS6_4HalfEE_EEvS5_RKT_EUliE_EEviT1_,@"STO_CUDA_ENTRY STV_DEFAULT"
_ZN2at6native18elementwise_kernelILi128ELi4EZNS0_15gpu_kernel_implIZZZNS0_65_GLOBAL__N__cd49fe81_27_ActivationSoftplusKernel_cu_f5210f67_354515softplus_kernelERNS_18TensorIteratorBaseERKN3c106ScalarES9_ENKUlvE_clEvENKUlvE1_clEvEUlNS6_4HalfEE_EEvS5_RKT_EUliE_EEviT1_:
.text._ZN2at6native18elementwise_kernelILi128ELi4EZNS0_15gpu_kernel_implIZZZNS0_65_GLOBAL__N__cd49fe81_27_ActivationSoftplusKernel_cu_f5210f67_354515softplus_kernelERNS_18TensorIteratorBaseERKN3c106ScalarES9_ENKUlvE_clEvENKUlvE1_clEvEUlNS6_4HalfEE_EEvS5_RKT_EUliE_EEviT1_:
        /* <DEDUP_REMOVED lines=315> */
.L_x_4853:
        /* <DEDUP_REMOVED lines=22> */
.L_x_4857:
[----:B------:R-:W2:Y:S02]  /*1510*/  LDG.E.U8 R2, desc[UR36][R2.64] ;  /* 0x0000002402027981 */ /* 0x000ea4000c1e1100 */
[----:B--2---:R-:W-:-:S04]  /*1520*/  I2FP.F32.U32 R0, R2 ;  /* 0x0000000200007245 */ /* 0x004fc80000201000 */
[----:B------:R-:W-:Y:S01]  /*1530*/  F2FP.F16.F32.PACK_AB R0, RZ, R0 ;  /* 0x00000000ff00723e */ /* 0x000fe200000000ff */
[----:B------:R-:W-:Y:S06]  /*1540*/  BRA `(.L_x_4859) ;  /* 0x0000000c00887947 */ /* 0x000fec0003800000 */
.L_x_4856:
        /* <DEDUP_REMOVED lines=10> */
.L_x_4861:
[----:B------:R-:W2:Y:S02]  /*15f0*/  LDG.E R2, desc[UR36][R2.64] ;  /* 0x0000002402027981 */ /* 0x000ea4000c1e1900 */
[----:B--2---:R-:W-:-:S04]  /*1600*/  I2FP.F32.S32 R0, R2 ;  /* 0x0000000200007245 */ /* 0x004fc80000201400 */
[----:B------:R-:W-:Y:S01]  /*1610*/  F2FP.F16.F32.PACK_AB R0, RZ, R0 ;  /* 0x00000000ff00723e */ /* 0x000fe200000000ff */
[----:B------:R-:W-:Y:S06]  /*1620*/  BRA `(.L_x_4859) ;  /* 0x0000000c00507947 */ /* 0x000fec0003800000 */
.L_x_4860:
[----:B------:R-:W2:Y:S02]  /*1630*/  LDG.E.U16 R2, desc[UR36][R2.64] ;  /* 0x0000002402027981 */ /* 0x000ea4000c1e1500 */
[----:B--2---:R-:W0:Y:S02]  /*1640*/  I2F.S16 R0, R2 ;  /* 0x0000000200007306 */ /* 0x004e240000101400 */
[----:B0-----:R-:W-:Y:S01]  /*1650*/  F2FP.F16.F32.PACK_AB R0, RZ, R0 ;  /* 0x00000000ff00723e */ /* 0x001fe200000000ff */
[----:B------:R-:W-:Y:S06]  /*1660*/  BRA `(.L_x_4859) ;  /* 0x0000000c00407947 */ /* 0x000fec0003800000 */
.L_x_4855:
        /* <DEDUP_REMOVED lines=9> */
.L_x_4863:
[----:B------:R0:W5:Y:S01]  /*1700*/  LDG.E.U16 R0, desc[UR36][R2.64] ;  /* 0x0000002402007981 */ /* 0x000162000c1e1500 */
[----:B------:R-:W-:Y:S05]  /*1710*/  BRA `(.L_x_4859) ;  /* 0x0000000c00147947 */ /* 0x000fea0003800000 */
.L_x_4862:
        /* <DEDUP_REMOVED lines=9> */
.L_x_4865:
[----:B------:R1:W5:Y:S01]  /*17b0*/  LDG.E.U16 R0, desc[UR36][R2.64] ;  /* 0x0000002402007981 */ /* 0x000362000c1e1500 */
[----:B------:R-:W-:Y:S05]  /*17c0*/  BRA `(.L_x_4859) ;  /* 0x0000000800e87947 */ /* 0x000fea0003800000 */
.L_x_4864:
        /* <DEDUP_REMOVED lines=8> */
.L_x_4854:
        /* <DEDUP_REMOVED lines=13> */
.L_x_4868:
        /* <DEDUP_REMOVED lines=8> */
.L_x_4867:
        /* <DEDUP_REMOVED lines=28> */
.L_x_4870:
        /* <DEDUP_REMOVED lines=15> */
.L_x_4869:
[----:B------:R-:W2:Y:S02]  /*1c50*/  LDG.E.U16 R0, desc[UR36][R2.64] ;  /* 0x0000002402007981 */ /* 0x000ea4000c1e1500 */
[----:B--2---:R-:W-:-:S05]  /*1c60*/  IMAD.U32 R0, R0, 0x10000, RZ ;  /* 0x0001000000007824 */ /* 0x004fca00078e00ff */
[----:B------:R-:W-:Y:S01]  /*1c70*/  F2FP.F16.F32.PACK_AB R0, RZ, R0 ;  /* 0x00000000ff00723e */ /* 0x000fe200000000ff */
[----:B------:R-:W-:Y:S06]  /*1c80*/  BRA `(.L_x_4859) ;  /* 0x0000000400b87947 */ /* 0x000fec0003800000 */
.L_x_4866:
        /* <DEDUP_REMOVED lines=12> */
.L_x_4873:
[----:B------:R-:W2:Y:S01]  /*1d50*/  LDG.E.U8 R2, desc[UR36][R2.64] ;  /* 0x0000002402027981 */ /* 0x000ea2000c1e1100 */
[----:B------:R-:W-:Y:S01]  /*1d60*/  BSSY B0, `(.L_x_4874) ;  /* 0x0000018000007945 */ /* 0x000fe20003800000 */
[----:B------:R-:W-:Y:S01]  /*1d70*/  IMAD.MOV.U32 R0, RZ, RZ, RZ ;  /* 0x000000ffff007224 */ /* 0x000fe200078e00ff */
[----:B--2---:R-:W-:-:S13]  /*1d80*/  ISETP.NE.AND P0, PT, R2, RZ, PT ;  /* 0x000000ff0200720c */ /* 0x004fda0003f05270 */
[----:B------:R-:W-:Y:S05]  /*1d90*/  @!P0 BRA `(.L_x_4875) ;  /* 0x0000000000508947 */ /* 0x000fea0003800000 */
[----:B------:R-:W-:-:S13]  /*1da0*/  ISETP.NE.AND P0, PT, R2, 0x80, PT ;  /* 0x000000800200780c */ /* 0x000fda0003f05270 */
[----:B------:R-:W-:Y:S01]  /*1db0*/  @!P0 MOV R0, 0x7f800001 ;  /* 0x7f80000100008802 */ /* 0x000fe20000000f00 */
        /* <DEDUP_REMOVED lines=14> */
.L_x_4877:
[----:B------:R-:W-:Y:S05]  /*1ea0*/  BSYNC B1 ;  /* 0x0000000000017941 */ /* 0x000fea0003800000 */
.L_x_4876:
[----:B------:R-:W-:Y:S01]  /*1eb0*/  LEA R3, R0, 0x3b800000, 0x17 ;  /* 0x3b80000000037811 */ /* 0x000fe200078eb8ff */
[----:B------:R-:W-:-:S05]  /*1ec0*/  IMAD.SHL.U32 R0, R2, 0x100000, RZ ;  /* 0x0010000002007824 */ /* 0x000fca00078e00ff */
[----:B------:R-:W-:-:S07]  /*1ed0*/  LOP3.LUT R0, R3, R0, R4, 0xfe, !PT ;  /* 0x0000000003007212 */ /* 0x000fce00078efe04 */
.L_x_4875:
[----:B------:R-:W-:Y:S05]  /*1ee0*/  BSYNC B0 ;  /* 0x0000000000007941 */ /* 0x000fea0003800000 */
.L_x_4874:
[----:B------:R-:W-:Y:S01]  /*1ef0*/  F2FP.F16.F32.PACK_AB R0, RZ, R0 ;  /* 0x00000000ff00723e */ /* 0x000fe200000000ff */
[----:B------:R-:W-:Y:S06]  /*1f00*/  BRA `(.L_x_4859) ;  /* 0x0000000400187947 */ /* 0x000fec0003800000 */
.L_x_4872:
        /* <DEDUP_REMOVED lines=21> */
.L_x_4881:
[----:B------:R-:W-:Y:S05]  /*2060*/  BSYNC B1 ;  /* 0x0000000000017941 */ /* 0x000fea0003800000 */
.L_x_4880:
[----:B------:R-:W-:Y:S01]  /*2070*/  LEA R3, R0, 0x37800000, 0x17 ;  /* 0x3780000000037811 */ /* 0x000fe200078eb8ff */
[----:B------:R-:W-:-:S05]  /*2080*/  IMAD.SHL.U32 R0, R2, 0x200000, RZ ;  /* 0x0020000002007824 */ /* 0x000fca00078e00ff */
[----:B------:R-:W-:-:S07]  /*2090*/  LOP3.LUT R0, R3, R0, R4, 0xfe, !PT ;  /* 0x0000000003007212 */ /* 0x000fce00078efe04 */
.L_x_4879:
[----:B------:R-:W-:Y:S05]  /*20a0*/  BSYNC B0 ;  /* 0x0000000000007941 */ /* 0x000fea0003800000 */
.L_x_4878:
[----:B------:R-:W-:Y:S01]  /*20b0*/  F2FP.F16.F32.PACK_AB R0, RZ, R0 ;  /* 0x00000000ff00723e */ /* 0x000fe200000000ff */
[----:B------:R-:W-:Y:S06]  /*20c0*/  BRA `(.L_x_4859) ;  /* 0x0000000000a87947 */ /* 0x000fec0003800000 */
.L_x_4871:
        /* <DEDUP_REMOVED lines=14> */
.L_x_4885:
[----:B------:R-:W-:Y:S05]  /*21b0*/  BSYNC B0 ;  /* 0x0000000000007941 */ /* 0x000fea0003800000 */
.L_x_4884:
[----:B------:R-:W-:Y:S01]  /*21c0*/  F2FP.F16.F32.PACK_AB R0, RZ, R0 ;  /* 0x00000000ff00723e */ /* 0x000fe200000000ff */
[----:B------:R-:W-:Y:S06]  /*21d0*/  BRA `(.L_x_4859) ;  /* 0x0000000000647947 */ /* 0x000fec0003800000 */
.L_x_4858:
        /* <DEDUP_REMOVED lines=16> */
.L_x_4886:
[----:B------:R-:W-:Y:S01]  /*22e0*/  PRMT R0, RZ, 0x7610, R0 ;  /* 0x00007610ff007816 */ /* 0x000fe20000000000 */
[----:B------:R-:W-:Y:S06]  /*22f0*/  BRA `(.L_x_4859) ;  /* 0x00000000001c7947 */ /* 0x000fec0003800000 */
.L_x_4883:
[----:B------:R-:W2:Y:S02]  /*2300*/  LDG.E.64 R2, desc[UR36][R2.64] ;  /* 0x0000002402027981 */ /* 0x000ea4000c1e1b00 */
[----:B--2---:R-:W0:Y:S02]  /*2310*/  I2F.U64 R0, R2 ;  /* 0x0000000200007312 */ /* 0x004e240000301000 */
[----:B0-----:R-:W-:Y:S01]  /*2320*/  F2FP.F16.F32.PACK_AB R0, RZ, R0 ;  /* 0x00000000ff00723e */ /* 0x001fe200000000ff */
[----:B------:R-:W-:Y:S06]  /*2330*/  BRA `(.L_x_4859) ;  /* 0x00000000000c7947 */ /* 0x000fec0003800000 */
.L_x_4882:
[----:B------:R-:W2:Y:S02]  /*2340*/  LDG.E R2, desc[UR36][R2.64] ;  /* 0x0000002402027981 */ /* 0x000ea4000c1e1900 */
[----:B--2---:R-:W-:-:S04]  /*2350*/  I2FP.F32.U32 R0, R2 ;  /* 0x0000000200007245 */ /* 0x004fc80000201000 */
[----:B------:R-:W-:-:S07]  /*2360*/  F2FP.F16.F32.PACK_AB R0, RZ, R0 ;  /* 0x00000000ff00723e */ /* 0x000fce00000000ff */
.L_x_4859:
[----:B01----:R-:W0:Y:S01]  /*2370*/  LDC.64 R2, c[0x0][0x420] ;  /* 0x00010800ff027b82 */ /* 0x003e220000000a00 */
[----:B-----5:R-:W-:Y:S01]  /*2380*/  HADD2.F32 R5, -RZ, R0.H0_H0 ;  /* 0x20000000ff057230 */ /* 0x020fe20000004100 */
[----:B------:R-:W-:Y:S04]  /*2390*/  BSSY B0, `(.L_x_4887) ;  /* 0x0000028000007945 */ /* 0x000fe80003800000 */
        /* <DEDUP_REMOVED lines=37> */
.L_x_4890:
[----:B------:R-:W-:Y:S05]  /*25f0*/  BSYNC B1 ;  /* 0x0000000000017941 */ /* 0x000fea0003800000 */
.L_x_4889:
[----:B------:R-:W-:-:S07]  /*2600*/  FMUL.FTZ R5, R2, R3 ;  /* 0x0000000302057220 */ /* 0x000fce0000410000 */
.L_x_4888:
[----:B------:R-:W-:Y:S05]  /*2610*/  BSYNC B0 ;  /* 0x0000000000007941 */ /* 0x000fea0003800000 */
.L_x_4887:
[----:B------:R-:W0:Y:S01]  /*2620*/  LDC.U8 R2, c[0x0][0x430] ;  /* 0x00010c00ff027b82 */ /* 0x000e220000000000 */
[----:B------:R-:W-:Y:S02]  /*2630*/  F2FP.F16.F32.PACK_AB R5, RZ, R5 ;  /* 0x00000005ff05723e */ /* 0x000fe400000000ff */
        /* <DEDUP_REMOVED lines=15> */
.L_x_4894:
[----:B------:R-:W-:-:S06]  /*2730*/  HADD2.F32 R3, -RZ, R5.H0_H0 ;  /* 0x20000005ff037230 */ /* 0x000fcc0000004100 */
[----:B------:R-:W0:Y:S02]  /*2740*/  F2I.S64.TRUNC R2, R3 ;  /* 0x0000000300027311 */ /* 0x000e24000020d900 */
[----:B0-----:R1:W-:Y:S01]  /*2750*/  STG.E.U8 desc[UR36][R16.64], R2 ;  /* 0x0000000210007986 */ /* 0x0013e2000c101124 */
[----:B------:R-:W-:Y:S05]  /*2760*/  BRA `(.L_x_4896) ;  /* 0x0000000c00847947 */ /* 0x000fea0003800000 */
.L_x_4893:
        /* <DEDUP_REMOVED lines=10> */
.L_x_4898:
[----:B------:R-:W-:-:S06]  /*2810*/  HADD2.F32 R5, -RZ, R5.H0_H0 ;  /* 0x20000005ff057230 */ /* 0x000fcc0000004100 */
[----:B------:R-:W0:Y:S02]  /*2820*/  F2I.FTZ.TRUNC.NTZ R5, R5 ;  /* 0x0000000500057305 */ /* 0x000e24000021f100 */
[----:B0-----:R3:W-:Y:S01]  /*2830*/  STG.E desc[UR36][R16.64], R5 ;  /* 0x0000000510007986 */ /* 0x0017e2000c101924 */
[----:B------:R-:W-:Y:S05]  /*2840*/  BRA `(.L_x_4896) ;  /* 0x0000000c004c7947 */ /* 0x000fea0003800000 */
.L_x_4897:
[----:B------:R-:W-:-:S06]  /*2850*/  HADD2.F32 R5, -RZ, R5.H0_H0 ;  /* 0x20000005ff057230 */ /* 0x000fcc0000004100 */
[----:B------:R-:W0:Y:S02]  /*2860*/  F2I.FTZ.TRUNC.NTZ R5, R5 ;  /* 0x0000000500057305 */ /* 0x000e24000021f100 */
[----:B0-----:R2:W-:Y:S01]  /*2870*/  STG.E.U16 desc[UR36][R16.64], R5 ;  /* 0x0000000510007986 */ /* 0x0015e2000c101524 */
[----:B------:R-:W-:Y:S05]  /*2880*/  BRA `(.L_x_4896) ;  /* 0x0000000c003c7947 */ /* 0x000fea0003800000 */
.L_x_4892:
        /* <DEDUP_REMOVED lines=9> */
.L_x_4900:
[----:B------:R0:W-:Y:S01]  /*2920*/  STG.E.U16 desc[UR36][R16.64], R5 ;  /* 0x0000000510007986 */ /* 0x0001e2000c101524 */
[----:B------:R-:W-:Y:S05]  /*2930*/  BRA `(.L_x_4896) ;  /* 0x0000000c00107947 */ /* 0x000fea0003800000 */
.L_x_4899:
        /* <DEDUP_REMOVED lines=10> */
.L_x_4902:
[----:B------:R-:W-:-:S05]  /*29e0*/  HADD2.F32 R0, -RZ, R5.H0_H0 ;  /* 0x20000005ff007230 */ /* 0x000fca0000004100 */
[----:B------:R-:W-:-:S04]  /*29f0*/  F2FP.F16.F32.PACK_AB R0, RZ, R0 ;  /* 0x00000000ff00723e */ /* 0x000fc800000000ff */
[----:B------:R-:W-:-:S05]  /*2a00*/  PRMT R0, R0, 0x5410, RZ ;  /* 0x0000541000007816 */ /* 0x000fca00000000ff */
[----:B------:R0:W-:Y:S01]  /*2a10*/  STG.E desc[UR36][R16.64], R0 ;  /* 0x0000000010007986 */ /* 0x0001e2000c101924 */
[----:B------:R-:W-:Y:S05]  /*2a20*/  BRA `(.L_x_4896) ;  /* 0x0000000800d47947 */ /* 0x000fea0003800000 */
.L_x_4901:
[----:B------:R-:W-:-:S05]  /*2a30*/  HADD2.F32 R2, -RZ, R5.H0_H0 ;  /* 0x20000005ff027230 */ /* 0x000fca0000004100 */
[----:B------:R-:W-:-:S06]  /*2a40*/  FMUL.FTZ R2, R2, 1 ;  /* 0x3f80000002027820 */ /* 0x000fcc0000410000 */
[----:B------:R-:W0:Y:S02]  /*2a50*/  F2F.F64.F32 R2, R2 ;  /* 0x0000000200027310 */ /* 0x000e240000201800 */
[----:B0-----:R0:W-:Y:S01]  /*2a60*/  STG.E.64 desc[UR36][R16.64], R2 ;  /* 0x0000000210007986 */ /* 0x0011e2000c101b24 */
[----:B------:R-:W-:Y:S05]  /*2a70*/  BRA `(.L_x_4896) ;  /* 0x0000000800c07947 */ /* 0x000fea0003800000 */
.L_x_4891:
        /* <DEDUP_REMOVED lines=13> */
.L_x_4905:
[----:B------:R-:W-:Y:S01]  /*2b50*/  HADD2.F32 R5, -RZ, R5.H0_H0 ;  /* 0x20000005ff057230 */ /* 0x000fe20000004100 */
[----:B------:R-:W-:-:S04]  /*2b60*/  CS2R R6, SRZ ;  /* 0x0000000000067805 */ /* 0x000fc8000001ff00 */
[----:B------:R-:W-:-:S06]  /*2b70*/  FMUL.FTZ R5, R5, 1 ;  /* 0x3f80000005057820 */ /* 0x000fcc0000410000 */
[----:B------:R-:W0:Y:S02]  /*2b80*/  F2F.F64.F32 R4, R5 ;  /* 0x0000000500047310 */ /* 0x000e240000201800 */
[----:B0-----:R0:W-:Y:S01]  /*2b90*/  STG.E.128 desc[UR36][R16.64], R4 ;  /* 0x0000000410007986 */ /* 0x0011e2000c101d24 */
[----:B------:R-:W-:Y:S05]  /*2ba0*/  BRA `(.L_x_4896) ;  /* 0x0000000800747947 */ /* 0x000fea0003800000 */
.L_x_4904:
        /* <DEDUP_REMOVED lines=21> */
.L_x_4909:
[----:B------:R-:W-:Y:S05]  /*2d00*/  BSYNC B0 ;  /* 0x0000000000007941 */ /* 0x000fea0003800000 */
.L_x_4908:
[----:B------:R-:W-:-:S05]  /*2d10*/  LOP3.LUT R3, R0, R3, RZ, 0xfc, !PT ;  /* 0x0000000300037212 */ /* 0x000fca00078efcff */
[----:B------:R0:W-:Y:S01]  /*2d20*/  STG.E.U8 desc[UR36][R16.64], R3 ;  /* 0x0000000310007986 */ /* 0x0001e2000c101124 */
[----:B------:R-:W-:Y:S05]  /*2d30*/  BRA `(.L_x_4896) ;  /* 0x0000000800107947 */ /* 0x000fea0003800000 */
.L_x_4907:
        /* <DEDUP_REMOVED lines=13> */
.L_x_4911:
[----:B------:R-:W-:Y:S01]  /*2e10*/  IMAD.MOV.U32 R0, RZ, RZ, 0x7f ;  /* 0x0000007fff007424 */ /* 0x000fe200078e00ff */
[----:B------:R-:W-:-:S04]  /*2e20*/  ISETP.GT.U32.AND P0, PT, R2, 0x7f800000, PT ;  /* 0x7f8000000200780c */ /* 0x000fc80003f04070 */
[----:B------:R-:W-:-:S09]  /*2e30*/  SEL R0, R0, 0x7c, P0 ;  /* 0x0000007c00007807 */ /* 0x000fd20000000000 */
.L_x_4912:
[----:B------:R-:W-:Y:S05]  /*2e40*/  BSYNC B0 ;  /* 0x0000000000007941 */ /* 0x000fea0003800000 */
.L_x_4910:
[----:B------:R-:W-:-:S04]  /*2e50*/  LOP3.LUT R2, R5, 0x80000000, RZ, 0xc0, !PT ;  /* 0x8000000005027812 */ /* 0x000fc800078ec0ff */
[----:B------:R-:W-:-:S04]  /*2e60*/  SHF.R.U32.HI R3, RZ, 0x18, R2 ;  /* 0x00000018ff037819 */ /* 0x000fc80000011602 */
[----:B------:R-:W-:-:S05]  /*2e70*/  LOP3.LUT R3, R0, R3, RZ, 0xfc, !PT ;  /* 0x0000000300037212 */ /* 0x000fca00078efcff */
[----:B------:R0:W-:Y:S01]  /*2e80*/  STG.E.U8 desc[UR36][R16.64], R3 ;  /* 0x0000000310007986 */ /* 0x0001e2000c101124 */
[----:B------:R-:W-:Y:S05]  /*2e90*/  BRA `(.L_x_4896) ;  /* 0x0000000400b87947 */ /* 0x000fea0003800000 */
.L_x_4906:
[----:B------:R-:W-:-:S05]  /*2ea0*/  HADD2.F32 R0, -RZ, R5.H0_H0 ;  /* 0x20000005ff007230 */ /* 0x000fca0000004100 */
[----:B------:R-:W-:-:S05]  /*2eb0*/  F2FP.BF16.F32.PACK_AB R0, RZ, R0 ;  /* 0x00000000ff00723e */ /* 0x000fca00000010ff */
[----:B------:R0:W-:Y:S01]  /*2ec0*/  STG.E.U16 desc[UR36][R16.64], R0 ;  /* 0x0000000010007986 */ /* 0x0001e2000c101524 */
[----:B------:R-:W-:Y:S05]  /*2ed0*/  BRA `(.L_x_4896) ;  /* 0x0000000400a87947 */ /* 0x000fea0003800000 */
.L_x_4903:
        /* <DEDUP_REMOVED lines=12> */
.L_x_4915:
        /* <DEDUP_REMOVED lines=17> */
.L_x_4918:
[----:B------:R-:W-:-:S04]  /*30b0*/  LOP3.LUT R2, R5, 0x80000000, RZ, 0xc0, !PT ;  /* 0x8000000005027812 */ /* 0x000fc800078ec0ff */
[----:B------:R-:W-:-:S04]  /*30c0*/  SHF.R.U32.HI R3, RZ, 0x18, R2 ;  /* 0x00000018ff037819 */ /* 0x000fc80000011602 */
[----:B------:R-:W-:-:S04]  /*30d0*/  LOP3.LUT R0, R0, R3, RZ, 0xfc, !PT ;  /* 0x0000000300007212 */ /* 0x000fc800078efcff */
[----:B------:R-:W-:-:S07]  /*30e0*/  PRMT R8, R0, 0x7610, R8 ;  /* 0x0000761000087816 */ /* 0x000fce0000000008 */
.L_x_4917:
[----:B------:R-:W-:Y:S05]  /*30f0*/  BSYNC B0 ;  /* 0x0000000000007941 */ /* 0x000fea0003800000 */
.L_x_4916:
[----:B------:R0:W-:Y:S01]  /*3100*/  STG.E.U8 desc[UR36][R16.64], R8 ;  /* 0x0000000810007986 */ /* 0x0001e2000c101124 */
[----:B------:R-:W-:Y:S05]  /*3110*/  BRA `(.L_x_4896) ;  /* 0x0000000400187947 */ /* 0x000fea0003800000 */
.L_x_4914:
[----:B------:R-:W-:Y:S01]  /*3120*/  HADD2.F32 R5, -RZ, R5.H0_H0 ;  /* 0x20000005ff057230 */ /* 0x000fe20000004100 */
[----:B------:R-:W-:Y:S01]  /*3130*/  BSSY B0, `(.L_x_4919) ;  /* 0x0000014000007945 */ /* 0x000fe20003800000 */
[----:B------:R-:W-:-:S03]  /*3140*/  HFMA2.MMA R8, -RZ, RZ, 0, 7.62939453125e-06 ;  /* 0x00000080ff087435 */ /* 0x000fc600000001ff */
        /* <DEDUP_REMOVED lines=14> */
.L_x_4921:
[----:B------:R-:W-:-:S04]  /*3230*/  LOP3.LUT R2, R5, 0x80000000, RZ, 0xc0, !PT ;  /* 0x8000000005027812 */ /* 0x000fc800078ec0ff */
[----:B------:R-:W-:-:S04]  /*3240*/  SHF.R.U32.HI R3, RZ, 0x18, R2 ;  /* 0x00000018ff037819 */ /* 0x000fc80000011602 */
[----:B------:R-:W-:-:S04]  /*3250*/  LOP3.LUT R0, R0, R3, RZ, 0xfc, !PT ;  /* 0x0000000300007212 */ /* 0x000fc800078efcff */
[----:B------:R-:W-:-:S07]  /*3260*/  PRMT R8, R0, 0x7610, R8 ;  /* 0x0000761000087816 */ /* 0x000fce0000000008 */
.L_x_4920:
[----:B------:R-:W-:Y:S05]  /*3270*/  BSYNC B0 ;  /* 0x0000000000007941 */ /* 0x000fea0003800000 */
.L_x_4919:
[----:B------:R0:W-:Y:S01]  /*3280*/  STG.E.U8 desc[UR36][R16.64], R8 ;  /* 0x0000000810007986 */ /* 0x0001e2000c101124 */
[----:B------:R-:W-:Y:S05]  /*3290*/  BRA `(.L_x_4896) ;  /* 0x0000000000b87947 */ /* 0x000fea0003800000 */
.L_x_4913:
        /* <DEDUP_REMOVED lines=22> */
.L_x_4895:
        /* <DEDUP_REMOVED lines=16> */
.L_x_4924:
[----:B------:R-:W-:Y:S05]  /*3500*/  BRA `(.L_x_4896) ;  /* 0x00000000001c7947 */ /* 0x000fea0003800000 */
.L_x_4923:
[----:B------:R-:W-:-:S06]  /*3510*/  HADD2.F32 R2, -RZ, R5.H0_H0 ;  /* 0x20000005ff027230 */ /* 0x000fcc0000004100 */
[----:B------:R-:W0:Y:S02]  /*3520*/  F2I.U64.TRUNC R2, R2 ;  /* 0x0000000200027311 */ /* 0x000e24000020d800 */
[----:B0-----:R0:W-:Y:S01]  /*3530*/  STG.E.64 desc[UR36][R16.64], R2 ;  /* 0x0000000210007986 */ /* 0x0011e2000c101b24 */
[----:B------:R-:W-:Y:S05]  /*3540*/  BRA `(.L_x_4896) ;  /* 0x00000000000c7947 */ /* 0x000fea0003800000 */
.L_x_4922:
[----:B------:R-:W-:-:S06]  /*3550*/  HADD2.F32 R5, -RZ, R5.H0_H0 ;  /* 0x20000005ff057230 */ /* 0x000fcc0000004100 */
[----:B------:R-:W0:Y:S02]  /*3560*/  F2I.FTZ.U32.TRUNC.NTZ R5, R5 ;  /* 0x0000000500057305 */ /* 0x000e24000021f000 */
[----:B0-----:R0:W-:Y:S02]  /*3570*/  STG.E desc[UR36][R16.64], R5 ;  /* 0x0000000510007986 */ /* 0x0011e4000c101924 */
.L_x_4896:
[----:B------:R-:W-:-:S04]  /*3580*/  IMAD R18, R23, 0x200, R18 ;  /* 0x0000020017127824 */ /* 0x000fc800078e0212 */
[----:B------:R-:W-:-:S07]  /*3590*/  VIADD R19, R18, 0x80 ;  /* 0x0000008012137836 */ /* 0x000fce0000000000 */
.L_x_4852:
[----:B------:R-:W-:Y:S05]  /*35a0*/  BSYNC B6 ;  /* 0x0000000000067941 */ /* 0x000fea0003800000 */
.L_x_4851:
[----:B------:R-:W-:Y:S01]  /*35b0*/  ULDC UR4, c[0x0][0x210] ;  /* 0x0000840000047ab9 */ /* 0x000fe20000000800 */
[----:B------:R-:W-:Y:S01]  /*35c0*/  BSSY B6, `(.L_x_4925) ;  /* 0x0000350000067945 */ /* 0x000fe20003800000 */
[----:B------:R-:W-:-:S13]  /*35d0*/  ISETP.GE.AND P0, PT, R19, UR4, PT ;  /* 0x0000000413007c0c */ /* 0x000fda000bf06270 */
[----:B------:R-:W-:Y:S05]  /*35e0*/  @P0 BRA `(.L_x_4926) ;  /* 0x0000003400340947 */ /* 0x000fea0003800000 */
[----:B0-----:R-:W0:Y:S01]  /*35f0*/  LDC R6, c[0x0][0x218] ;  /* 0x00008600ff067b82 */ /* 0x001e220000000800 */
[----:B------:R-:W-:Y:S02]  /*3600*/  IMAD.MOV.U32 R0, RZ, RZ, RZ ;  /* 0x000000ffff007224 */ /* 0x000fe400078e00ff */
        /* <DEDUP_REMOVED lines=301> */
.L_x_4927:
        /* <DEDUP_REMOVED lines=22> */
.L_x_4931:
[----:B------:R-:W2:Y:S02]  /*4a40*/  LDG.E.U8 R2, desc[UR36][R2.64] ;  /* 0x0000002402027981 */ /* 0x000ea4000c1e1100 */
[----:B--2---:R-:W-:-:S04]  /*4a50*/  I2FP.F32.U32 R0, R2 ;  /* 0x0000000200007245 */ /* 0x004fc80000201000 */
[----:B------:R-:W-:Y:S01]  /*4a60*/  F2FP.F16.F32.PACK_AB R0, RZ, R0 ;  /* 0x00000000ff00723e */ /* 0x000fe200000000ff */
[----:B------:R-:W-:Y:S06]  /*4a70*/  BRA `(.L_x_4933) ;  /* 0x0000000c00887947 */ /* 0x000fec0003800000 */
.L_x_4930:
        /* <DEDUP_REMOVED lines=10> */
.L_x_4935:
[----:B------:R-:W2:Y:S02]  /*4b20*/  LDG.E R2, desc[UR36][R2.64] ;  /* 0x0000002402027981 */ /* 0x000ea4000c1e1900 */
[----:B--2---:R-:W-:-:S04]  /*4b30*/  I2FP.F32.S32 R0, R2 ;  /* 0x0000000200007245 */ /* 0x004fc80000201400 */
[----:B------:R-:W-:Y:S01]  /*4b40*/  F2FP.F16.F32.PACK_AB R0, RZ, R0 ;  /* 0x00000000ff00723e */ /* 0x000fe200000000ff */
[----:B------:R-:W-:Y:S06]  /*4b50*/  BRA `(.L_x_4933) ;  /* 0x0000000c00507947 */ /* 0x000fec0003800000 */
.L_x_4934:
[----:B------:R-:W2:Y:S02]  /*4b60*/  LDG.E.U16 R2, desc[UR36][R2.64] ;  /* 0x0000002402027981 */ /* 0x000ea4000c1e1500 */
[----:B--2---:R-:W0:Y:S02]  /*4b70*/  I2F.S16 R0, R2 ;  /* 0x0000000200007306 */ /* 0x004e240000101400 */
[----:B0-----:R-:W-:Y:S01]  /*4b80*/  F2FP.F16.F32.PACK_AB R0, RZ, R0 ;  /* 0x00000000ff00723e */ /* 0x001fe200000000ff */
[----:B------:R-:W-:Y:S06]  /*4b90*/  BRA `(.L_x_4933) ;  /* 0x0000000c00407947 */ /* 0x000fec0003800000 */
.L_x_4929:
        /* <DEDUP_REMOVED lines=9> */
.L_x_4937:
[----:B------:R0:W5:Y:S01]  /*4c30*/  LDG.E.U16 R0, desc[UR36][R2.64] ;  /* 0x0000002402007981 */ /* 0x000162000c1e1500 */
[----:B------:R-:W-:Y:S05]  /*4c40*/  BRA `(.L_x_4933) ;  /* 0x0000000c00147947 */ /* 0x000fea0003800000 */
.L_x_4936:
        /* <DEDUP_REMOVED lines=9> */
.L_x_4939:
[----:B------:R1:W5:Y:S01]  /*4ce0*/  LDG.E.U16 R0, desc[UR36][R2.64] ;  /* 0x0000002402007981 */ /* 0x000362000c1e1500 */
[----:B------:R-:W-:Y:S05]  /*4cf0*/  BRA `(.L_x_4933) ;  /* 0x0000000800e87947 */ /* 0x000fea0003800000 */
.L_x_4938:
        /* <DEDUP_REMOVED lines=8> */
.L_x_4928:
        /* <DEDUP_REMOVED lines=13> */
.L_x_4942:
        /* <DEDUP_REMOVED lines=8> */
.L_x_4941:
        /* <DEDUP_REMOVED lines=28> */
.L_x_4944:
        /* <DEDUP_REMOVED lines=15> */
.L_x_4943:
[----:B------:R-:W2:Y:S02]  /*5180*/  LDG.E.U16 R0, desc[UR36][R2.64] ;  /* 0x0000002402007981 */ /* 0x000ea4000c1e1500 */
[----:B--2---:R-:W-:-:S05]  /*5190*/  IMAD.U32 R0, R0, 0x10000, RZ ;  /* 0x0001000000007824 */ /* 0x004fca00078e00ff */
[----:B------:R-:W-:Y:S01]  /*51a0*/  F2FP.F16.F32.PACK_AB R0, RZ, R0 ;  /* 0x00000000ff00723e */ /* 0x000fe200000000ff */
[----:B------:R-:W-:Y:S06]  /*51b0*/  BRA `(.L_x_4933) ;  /* 0x0000000400b87947 */ /* 0x000fec0003800000 */
.L_x_4940:
        /* <DEDUP_REMOVED lines=12> */
.L_x_4947:
        /* <DEDUP_REMOVED lines=21> */
.L_x_4951:
[----:B------:R-:W-:Y:S05]  /*53d0*/  BSYNC B1 ;  /* 0x0000000000017941 */ /* 0x000fea0003800000 */
.L_x_4950:
[----:B------:R-:W-:Y:S01]  /*53e0*/  LEA R3, R0, 0x3b800000, 0x17 ;  /* 0x3b80000000037811 */ /* 0x000fe200078eb8ff */
[----:B------:R-:W-:-:S05]  /*53f0*/  IMAD.SHL.U32 R0, R2, 0x100000, RZ ;  /* 0x0010000002007824 */ /* 0x000fca00078e00ff */
[----:B------:R-:W-:-:S07]  /*5400*/  LOP3.LUT R0, R3, R0, R4, 0xfe, !PT ;  /* 0x0000000003007212 */ /* 0x000fce00078efe04 */
.L_x_4949:
[----:B------:R-:W-:Y:S05]  /*5410*/  BSYNC B0 ;  /* 0x0000000000007941 */ /* 0x000fea0003800000 */
.L_x_4948:
[----:B------:R-:W-:Y:S01]  /*5420*/  F2FP.F16.F32.PACK_AB R0, RZ, R0 ;  /* 0x00000000ff00723e */ /* 0x000fe200000000ff */
[----:B------:R-:W-:Y:S06]  /*5430*/  BRA `(.L_x_4933) ;  /* 0x0000000400187947 */ /* 0x000fec0003800000 */
.L_x_4946:
        /* <DEDUP_REMOVED lines=21> */
.L_x_4955:
[----:B------:R-:W-:Y:S05]  /*5590*/  BSYNC B1 ;  /* 0x0000000000017941 */ /* 0x000fea0003800000 */
.L_x_4954:
[----:B------:R-:W-:Y:S01]  /*55a0*/  LEA R3, R0, 0x37800000, 0x17 ;  /* 0x3780000000037811 */ /* 0x000fe200078eb8ff */
[----:B------:R-:W-:-:S05]  /*55b0*/  IMAD.SHL.U32 R0, R2, 0x200000, RZ ;  /* 0x0020000002007824 */ /* 0x000fca00078e00ff */
[----:B------:R-:W-:-:S07]  /*55c0*/  LOP3.LUT R0, R3, R0, R4, 0xfe, !PT ;  /* 0x0000000003007212 */ /* 0x000fce00078efe04 */
.L_x_4953:
[----:B------:R-:W-:Y:S05]  /*55d0*/  BSYNC B0 ;  /* 0x0000000000007941 */ /* 0x000fea0003800000 */
.L_x_4952:
[----:B------:R-:W-:Y:S01]  /*55e0*/  F2FP.F16.F32.PACK_AB R0, RZ, R0 ;  /* 0x00000000ff00723e */ /* 0x000fe200000000ff */
[----:B------:R-:W-:Y:S06]  /*55f0*/  BRA `(.L_x_4933) ;  /* 0x0000000000a87947 */ /* 0x000fec0003800000 */
.L_x_4945:
        /* <DEDUP_REMOVED lines=14> */
.L_x_4959:
[----:B------:R-:W-:Y:S05]  /*56e0*/  BSYNC B0 ;  /* 0x0000000000007941 */ /* 0x000fea0003800000 */
.L_x_4958:
[----:B------:R-:W-:Y:S01]  /*56f0*/  F2FP.F16.F32.PACK_AB R0, RZ, R0 ;  /* 0x00000000ff00723e */ /* 0x000fe200000000ff */
[----:B------:R-:W-:Y:S06]  /*5700*/  BRA `(.L_x_4933) ;  /* 0x0000000000647947 */ /* 0x000fec0003800000 */
.L_x_4932:
        /* <DEDUP_REMOVED lines=16> */
.L_x_4960:
[----:B------:R-:W-:Y:S01]  /*5810*/  PRMT R0, RZ, 0x7610, R0 ;  /* 0x00007610ff007816 */ /* 0x000fe20000000000 */
[----:B------:R-:W-:Y:S06]  /*5820*/  BRA `(.L_x_4933) ;  /* 0x00000000001c7947 */ /* 0x000fec0003800000 */
.L_x_4957:
[----:B------:R-:W2:Y:S02]  /*5830*/  LDG.E.64 R2, desc[UR36][R2.64] ;  /* 0x0000002402027981 */ /* 0x000ea4000c1e1b00 */
[----:B--2---:R-:W0:Y:S02]  /*5840*/  I2F.U64 R0, R2 ;  /* 0x0000000200007312 */ /* 0x004e240000301000 */
[----:B0-----:R-:W-:Y:S01]  /*5850*/  F2FP.F16.F32.PACK_AB R0, RZ, R0 ;  /* 0x00000000ff00723e */ /* 0x001fe200000000ff */
[----:B------:R-:W-:Y:S06]  /*5860*/  BRA `(.L_x_4933) ;  /* 0x00000000000c7947 */ /* 0x000fec0003800000 */
.L_x_4956:
[----:B------:R-:W2:Y:S02]  /*5870*/  LDG.E R2, desc[UR36][R2.64] ;  /* 0x0000002402027981 */ /* 0x000ea4000c1e1900 */
[----:B--2---:R-:W-:-:S04]  /*5880*/  I2FP.F32.U32 R0, R2 ;  /* 0x0000000200007245 */ /* 0x004fc80000201000 */
[----:B------:R-:W-:-:S07]  /*5890*/  F2FP.F16.F32.PACK_AB R0, RZ, R0 ;  /* 0x00000000ff00723e */ /* 0x000fce00000000ff */
.L_x_4933:
        /* <DEDUP_REMOVED lines=40> */
.L_x_4964:
[----:B------:R-:W-:Y:S05]  /*5b20*/  BSYNC B1 ;  /* 0x0000000000017941 */ /* 0x000fea0003800000 */
.L_x_4963:
[----:B------:R-:W-:-:S07]  /*5b30*/  FMUL.FTZ R5, R7, R0 ;  /* 0x0000000007057220 */ /* 0x000fce0000410000 */
.L_x_4962:
[----:B------:R-:W-:Y:S05]  /*5b40*/  BSYNC B0 ;  /* 0x0000000000007941 */ /* 0x000fea0003800000 */
.L_x_4961:
        /* <DEDUP_REMOVED lines=17> */
.L_x_4968:
[----:B------:R-:W-:-:S06]  /*5c60*/  HADD2.F32 R3, -RZ, R0.H0_H0 ;  /* 0x20000000ff037230 */ /* 0x000fcc0000004100 */
[----:B------:R-:W0:Y:S02]  /*5c70*/  F2I.S64.TRUNC R2, R3 ;  /* 0x0000000300027311 */ /* 0x000e24000020d900 */
[----:B0-----:R0:W-:Y:S01]  /*5c80*/  STG.E.U8 desc[UR36][R16.64], R2 ;  /* 0x0000000210007986 */ /* 0x0011e2000c101124 */
[----:B------:R-:W-:Y:S05]  /*5c90*/  BRA `(.L_x_4970) ;  /* 0x0000000c00847947 */ /* 0x000fea0003800000 */
.L_x_4967:
        /* <DEDUP_REMOVED lines=10> */
.L_x_4972:
[----:B------:R-:W-:-:S04]  /*5d40*/  HADD2.F32 R0, -RZ, R0.H0_H0 ;  /* 0x20000000ff007230 */ /* 0x000fc80000004100 */
[----:B------:R-:W0:Y:S02]  /*5d50*/  F2I.FTZ.TRUNC.NTZ R3, R0 ;  /* 0x0000000000037305 */ /* 0x000e24000021f100 */
[----:B0-----:R3:W-:Y:S01]  /*5d60*/  STG.E desc[UR36][R16.64], R3 ;  /* 0x0000000310007986 */ /* 0x0017e2000c101924 */
[----:B------:R-:W-:Y:S05]  /*5d70*/  BRA `(.L_x_4970) ;  /* 0x0000000c004c7947 */ /* 0x000fea0003800000 */
.L_x_4971:
[----:B------:R-:W-:-:S04]  /*5d80*/  HADD2.F32 R0, -RZ, R0.H0_H0 ;  /* 0x20000000ff007230 */ /* 0x000fc80000004100 */
[----:B------:R-:W0:Y:S02]  /*5d90*/  F2I.FTZ.TRUNC.NTZ R3, R0 ;  /* 0x0000000000037305 */ /* 0x000e24000021f100 */
[----:B0-----:R2:W-:Y:S01]  /*5da0*/  STG.E.U16 desc[UR36][R16.64], R3 ;  /* 0x0000000310007986 */ /* 0x0015e2000c101524 */
[----:B------:R-:W-:Y:S05]  /*5db0*/  BRA `(.L_x_4970) ;  /* 0x0000000c003c7947 */ /* 0x000fea0003800000 */
.L_x_4966:
        /* <DEDUP_REMOVED lines=9> */
.L_x_4974:
[----:B------:R0:W-:Y:S01]  /*5e50*/  STG.E.U16 desc[UR36][R16.64], R0 ;  /* 0x0000000010007986 */ /* 0x0001e2000c101524 */
[----:B------:R-:W-:Y:S05]  /*5e60*/  BRA `(.L_x_4970) ;  /* 0x0000000c00107947 */ /* 0x000fea0003800000 */
.L_x_4973:
        /* <DEDUP_REMOVED lines=10> */
.L_x_4976:
[----:B------:R-:W-:-:S05]  /*5f10*/  HADD2.F32 R0, -RZ, R0.H0_H0 ;  /* 0x20000000ff007230 */ /* 0x000fca0000004100 */
[----:B------:R-:W-:-:S04]  /*5f20*/  F2FP.F16.F32.PACK_AB R0, RZ, R0 ;  /* 0x00000000ff00723e */ /* 0x000fc800000000ff */
[----:B------:R-:W-:-:S05]  /*5f30*/  PRMT R0, R0, 0x5410, RZ ;  /* 0x0000541000007816 */ /* 0x000fca00000000ff */
[----:B------:R0:W-:Y:S01]  /*5f40*/  STG.E desc[UR36][R16.64], R0 ;  /* 0x0000000010007986 */ /* 0x0001e2000c101924 */
[----:B------:R-:W-:Y:S05]  /*5f50*/  BRA `(.L_x_4970) ;  /* 0x0000000800d47947 */ /* 0x000fea0003800000 */
.L_x_4975:
[----:B------:R-:W-:-:S05]  /*5f60*/  HADD2.F32 R2, -RZ, R0.H0_H0 ;  /* 0x20000000ff027230 */ /* 0x000fca0000004100 */
[----:B------:R-:W-:-:S06]  /*5f70*/  FMUL.FTZ R2, R2, 1 ;  /* 0x3f80000002027820 */ /* 0x000fcc0000410000 */
[----:B------:R-:W0:Y:S02]  /*5f80*/  F2F.F64.F32 R2, R2 ;  /* 0x0000000200027310 */ /* 0x000e240000201800 */
[----:B0-----:R0:W-:Y:S01]  /*5f90*/  STG.E.64 desc[UR36][R16.64], R2 ;  /* 0x0000000210007986 */ /* 0x0011e2000c101b24 */
[----:B------:R-:W-:Y:S05]  /*5fa0*/  BRA `(.L_x_4970) ;  /* 0x0000000800c07947 */ /* 0x000fea0003800000 */
.L_x_4965:
        /* <DEDUP_REMOVED lines=13> */
.L_x_4979:
[----:B------:R-:W-:Y:S01]  /*6080*/  HADD2.F32 R0, -RZ, R0.H0_H0 ;  /* 0x20000000ff007230 */ /* 0x000fe20000004100 */
[----:B------:R-:W-:-:S04]  /*6090*/  CS2R R6, SRZ ;  /* 0x0000000000067805 */ /* 0x000fc8000001ff00 */
[----:B------:R-:W-:-:S04]  /*60a0*/  FMUL.FTZ R0, R0, 1 ;  /* 0x3f80000000007820 */ /* 0x000fc80000410000 */
[----:B------:R-:W0:Y:S02]  /*60b0*/  F2F.F64.F32 R4, R0 ;  /* 0x0000000000047310 */ /* 0x000e240000201800 */
[----:B0-----:R0:W-:Y:S01]  /*60c0*/  STG.E.128 desc[UR36][R16.64], R4 ;  /* 0x0000000410007986 */ /* 0x0011e2000c101d24 */
[----:B------:R-:W-:Y:S05]  /*60d0*/  BRA `(.L_x_4970) ;  /* 0x0000000800747947 */ /* 0x000fea0003800000 */
.L_x_4978:
        /* <DEDUP_REMOVED lines=21> */
.L_x_4983:
[----:B------:R-:W-:Y:S05]  /*6230*/  BSYNC B0 ;  /* 0x0000000000007941 */ /* 0x000fea0003800000 */
.L_x_4982:
[----:B------:R-:W-:-:S05]  /*6240*/  LOP3.LUT R3, R0, R3, RZ, 0xfc, !PT ;  /* 0x0000000300037212 */ /* 0x000fca00078efcff */
[----:B------:R0:W-:Y:S01]  /*6250*/  STG.E.U8 desc[UR36][R16.64], R3 ;  /* 0x0000000310007986 */ /* 0x0001e2000c101124 */
[----:B------:R-:W-:Y:S05]  /*6260*/  BRA `(.L_x_4970) ;  /* 0x0000000800107947 */ /* 0x000fea0003800000 */
.L_x_4981:
        /* <DEDUP_REMOVED lines=13> */
.L_x_4985:
[----:B------:R-:W-:Y:S01]  /*6340*/  IMAD.MOV.U32 R0, RZ, RZ, 0x7f ;  /* 0x0000007fff007424 */ /* 0x000fe200078e00ff */
[----:B------:R-:W-:-:S04]  /*6350*/  ISETP.GT.U32.AND P0, PT, R2, 0x7f800000, PT ;  /* 0x7f8000000200780c */ /* 0x000fc80003f04070 */
[----:B------:R-:W-:-:S09]  /*6360*/  SEL R0, R0, 0x7c, P0 ;  /* 0x0000007c00007807 */ /* 0x000fd20000000000 */
.L_x_4986:
[----:B------:R-:W-:Y:S05]  /*6370*/  BSYNC B0 ;  /* 0x0000000000007941 */ /* 0x000fea0003800000 */
.L_x_4984:
[----:B------:R-:W-:-:S04]  /*6380*/  LOP3.LUT R2, R3, 0x80000000, RZ, 0xc0, !PT ;  /* 0x8000000003027812 */ /* 0x000fc800078ec0ff */
[----:B------:R-:W-:-:S04]  /*6390*/  SHF.R.U32.HI R3, RZ, 0x18, R2 ;  /* 0x00000018ff037819 */ /* 0x000fc80000011602 */
[----:B------:R-:W-:-:S05]  /*63a0*/  LOP3.LUT R3, R0, R3, RZ, 0xfc, !PT ;  /* 0x0000000300037212 */ /* 0x000fca00078efcff */
[----:B------:R0:W-:Y:S01]  /*63b0*/  STG.E.U8 desc[UR36][R16.64], R3 ;  /* 0x0000000310007986 */ /* 0x0001e2000c101124 */
[----:B------:R-:W-:Y:S05]  /*63c0*/  BRA `(.L_x_4970) ;  /* 0x0000000400b87947 */ /* 0x000fea0003800000 */
.L_x_4980:
[----:B------:R-:W-:-:S05]  /*63d0*/  HADD2.F32 R0, -RZ, R0.H0_H0 ;  /* 0x20000000ff007230 */ /* 0x000fca0000004100 */
[----:B------:R-:W-:-:S05]  /*63e0*/  F2FP.BF16.F32.PACK_AB R0, RZ, R0 ;  /* 0x00000000ff00723e */ /* 0x000fca00000010ff */
[----:B------:R0:W-:Y:S01]  /*63f0*/  STG.E.U16 desc[UR36][R16.64], R0 ;  /* 0x0000000010007986 */ /* 0x0001e2000c101524 */
[----:B------:R-:W-:Y:S05]  /*6400*/  BRA `(.L_x_4970) ;  /* 0x0000000400a87947 */ /* 0x000fea0003800000 */
.L_x_4977:
        /* <DEDUP_REMOVED lines=12> */
.L_x_4989:
        /* <DEDUP_REMOVED lines=17> */
.L_x_4992:
[----:B------:R-:W-:-:S04]  /*65e0*/  LOP3.LUT R2, R3, 0x80000000, RZ, 0xc0, !PT ;  /* 0x8000000003027812 */ /* 0x000fc800078ec0ff */
[----:B------:R-:W-:-:S04]  /*65f0*/  SHF.R.U32.HI R3, RZ, 0x18, R2 ;  /* 0x00000018ff037819 */ /* 0x000fc80000011602 */
[----:B------:R-:W-:-:S04]  /*6600*/  LOP3.LUT R0, R0, R3, RZ, 0xfc, !PT ;  /* 0x0000000300007212 */ /* 0x000fc800078efcff */
[----:B------:R-:W-:-:S07]  /*6610*/  PRMT R8, R0, 0x7610, R8 ;  /* 0x0000761000087816 */ /* 0x000fce0000000008 */
.L_x_4991:
[----:B------:R-:W-:Y:S05]  /*6620*/  BSYNC B0 ;  /* 0x0000000000007941 */ /* 0x000fea0003800000 */
.L_x_4990:
[----:B------:R0:W-:Y:S01]  /*6630*/  STG.E.U8 desc[UR36][R16.64], R8 ;  /* 0x0000000810007986 */ /* 0x0001e2000c101124 */
[----:B------:R-:W-:Y:S05]  /*6640*/  BRA `(.L_x_4970) ;  /* 0x0000000400187947 */ /* 0x000fea0003800000 */
.L_x_4988:
        /* <DEDUP_REMOVED lines=17> */
.L_x_4995:
[----:B------:R-:W-:-:S04]  /*6760*/  LOP3.LUT R2, R3, 0x80000000, RZ, 0xc0, !PT ;  /* 0x8000000003027812 */ /* 0x000fc800078ec0ff */
[----:B------:R-:W-:-:S04]  /*6770*/  SHF.R.U32.HI R3, RZ, 0x18, R2 ;  /* 0x00000018ff037819 */ /* 0x000fc80000011602 */
[----:B------:R-:W-:-:S04]  /*6780*/  LOP3.LUT R0, R0, R3, RZ, 0xfc, !PT ;  /* 0x0000000300007212 */ /* 0x000fc800078efcff */
[----:B------:R-:W-:-:S07]  /*6790*/  PRMT R8, R0, 0x7610, R8 ;  /* 0x0000761000087816 */ /* 0x000fce0000000008 */
.L_x_4994:
[----:B------:R-:W-:Y:S05]  /*67a0*/  BSYNC B0 ;  /* 0x0000000000007941 */ /* 0x000fea0003800000 */
.L_x_4993:
[----:B------:R0:W-:Y:S01]  /*67b0*/  STG.E.U8 desc[UR36][R16.64], R8 ;  /* 0x0000000810007986 */ /* 0x0001e2000c101124 */
[----:B------:R-:W-:Y:S05]  /*67c0*/  BRA `(.L_x_4970) ;  /* 0x0000000000b87947 */ /* 0x000fea0003800000 */
.L_x_4987:
        /* <DEDUP_REMOVED lines=22> */
.L_x_4969:
        /* <DEDUP_REMOVED lines=16> */
.L_x_4998:
[----:B------:R-:W-:Y:S05]  /*6a30*/  BRA `(.L_x_4970) ;  /* 0x00000000001c7947 */ /* 0x000fea0003800000 */
.L_x_4997:
[----:B------:R-:W-:-:S06]  /*6a40*/  HADD2.F32 R2, -RZ, R0.H0_H0 ;  /* 0x20000000ff027230 */ /* 0x000fcc0000004100 */
[----:B------:R-:W0:Y:S02]  /*6a50*/  F2I.U64.TRUNC R2, R2 ;  /* 0x0000000200027311 */ /* 0x000e24000020d800 */
[----:B0-----:R0:W-:Y:S01]  /*6a60*/  STG.E.64 desc[UR36][R16.64], R2 ;  /* 0x0000000210007986 */ /* 0x0011e2000c101b24 */
[----:B------:R-:W-:Y:S05]  /*6a70*/  BRA `(.L_x_4970) ;  /* 0x00000000000c7947 */ /* 0x000fea0003800000 */
.L_x_4996:
[----:B------:R-:W-:-:S04]  /*6a80*/  HADD2.F32 R0, -RZ, R0.H0_H0 ;  /* 0x20000000ff007230 */ /* 0x000fc80000004100 */
[----:B------:R-:W0:Y:S02]  /*6a90*/  F2I.FTZ.U32.TRUNC.NTZ R3, R0 ;  /* 0x0000000000037305 */ /* 0x000e24000021f000 */
[----:B0-----:R0:W-:Y:S02]  /*6aa0*/  STG.E desc[UR36][R16.64], R3 ;  /* 0x0000000310007986 */ /* 0x0011e4000c101924 */
.L_x_4970:
[----:B------:R-:W-:-:S07]  /*6ab0*/  VIADD R19, R19, 0x80 ;  /* 0x0000008013137836 */ /* 0x000fce0000000000 */
.L_x_4926:
[----:B------:R-:W-:Y:S05]  /*6ac0*/  BSYNC B6 ;  /* 0x0000000000067941 */ /* 0x000fea0003800000 */
.L_x_4925:
        /* <DEDUP_REMOVED lines=307> */
.L_x_5001:
        /* <DEDUP_REMOVED lines=22> */
.L_x_5005:
[----:B------:R-:W2:Y:S02]  /*7f60*/  LDG.E.U8 R2, desc[UR36][R2.64] ;  /* 0x0000002402027981 */ /* 0x000ea4000c1e1100 */
[----:B--2---:R-:W-:-:S04]  /*7f70*/  I2FP.F32.U32 R0, R2 ;  /* 0x0000000200007245 */ /* 0x004fc80000201000 */
[----:B------:R-:W-:Y:S01]  /*7f80*/  F2FP.F16.F32.PACK_AB R0, RZ, R0 ;  /* 0x00000000ff00723e */ /* 0x000fe200000000ff */
[----:B------:R-:W-:Y:S06]  /*7f90*/  BRA `(.L_x_5007) ;  /* 0x0000000c00887947 */ /* 0x000fec0003800000 */
.L_x_5004:
        /* <DEDUP_REMOVED lines=10> */
.L_x_5009:
[----:B------:R-:W2:Y:S02]  /*8040*/  LDG.E R2, desc[UR36][R2.64] ;  /* 0x0000002402027981 */ /* 0x000ea4000c1e1900 */
[----:B--2---:R-:W-:-:S04]  /*8050*/  I2FP.F32.S32 R0, R2 ;  /* 0x0000000200007245 */ /* 0x004fc80000201400 */
[----:B------:R-:W-:Y:S01]  /*8060*/  F2FP.F16.F32.PACK_AB R0, RZ, R0 ;  /* 0x00000000ff00723e */ /* 0x000fe200000000ff */
[----:B------:R-:W-:Y:S06]  /*8070*/  BRA `(.L_x_5007) ;  /* 0x0000000c00507947 */ /* 0x000fec0003800000 */
.L_x_5008:
[----:B------:R-:W2:Y:S02]  /*8080*/  LDG.E.U16 R2, desc[UR36][R2.64] ;  /* 0x0000002402027981 */ /* 0x000ea4000c1e1500 */
[----:B--2---:R-:W0:Y:S02]  /*8090*/  I2F.S16 R0, R2 ;  /* 0x0000000200007306 */ /* 0x004e240000101400 */
[----:B0-----:R-:W-:Y:S01]  /*80a0*/  F2FP.F16.F32.PACK_AB R0, RZ, R0 ;  /* 0x00000000ff00723e */ /* 0x001fe200000000ff */
[----:B------:R-:W-:Y:S06]  /*80b0*/  BRA `(.L_x_5007) ;  /* 0x0000000c00407947 */ /* 0x000fec0003800000 */
.L_x_5003:
        /* <DEDUP_REMOVED lines=9> */
.L_x_5011:
[----:B------:R0:W5:Y:S01]  /*8150*/  LDG.E.U16 R0, desc[UR36][R2.64] ;  /* 0x0000002402007981 */ /* 0x000162000c1e1500 */
[----:B------:R-:W-:Y:S05]  /*8160*/  BRA `(.L_x_5007) ;  /* 0x0000000c00147947 */ /* 0x000fea0003800000 */
.L_x_5010:
        /* <DEDUP_REMOVED lines=9> */
.L_x_5013:
[----:B------:R1:W5:Y:S01]  /*8200*/  LDG.E.U16 R0, desc[UR36][R2.64] ;  /* 0x0000002402007981 */ /* 0x000362000c1e1500 */
[----:B------:R-:W-:Y:S05]  /*8210*/  BRA `(.L_x_5007) ;  /* 0x0000000800e87947 */ /* 0x000fea0003800000 */
.L_x_5012:
        /* <DEDUP_REMOVED lines=8> */
.L_x_5002:
        /* <DEDUP_REMOVED lines=13> */
.L_x_5016:
        /* <DEDUP_REMOVED lines=8> */
.L_x_5015:
        /* <DEDUP_REMOVED lines=28> */
.L_x_5018:
        /* <DEDUP_REMOVED lines=15> */
.L_x_5017:
[----:B------:R-:W2:Y:S02]  /*86a0*/  LDG.E.U16 R0, desc[UR36][R2.64] ;  /* 0x0000002402007981 */ /* 0x000ea4000c1e1500 */
[----:B--2---:R-:W-:-:S05]  /*86b0*/  IMAD.U32 R0, R0, 0x10000, RZ ;  /* 0x0001000000007824 */ /* 0x004fca00078e00ff */
[----:B------:R-:W-:Y:S01]  /*86c0*/  F2FP.F16.F32.PACK_AB R0, RZ, R0 ;  /* 0x00000000ff00723e */ /* 0x000fe200000000ff */
[----:B------:R-:W-:Y:S06]  /*86d0*/  BRA `(.L_x_5007) ;  /* 0x0000000400b87947 */ /* 0x000fec0003800000 */
.L_x_5014:
        /* <DEDUP_REMOVED lines=12> */
.L_x_5021:
[----:B------:R-:W2:Y:S01]  /*87a0*/  LDG.E.U8 R2, desc[UR36][R2.64] ;  /* 0x0000002402027981 */ /* 0x000ea2000c1e1100 */
[----:B------:R-:W-:Y:S01]  /*87b0*/  BSSY B0, `(.L_x_5022) ;  /* 0x0000018000007945 */ /* 0x000fe20003800000 */
[----:B------:R-:W-:Y:S02]  /*87c0*/  MOV R0, RZ ;  /* 0x000000ff00007202 */ /* 0x000fe40000000f00 */
        /* <DEDUP_REMOVED lines=18> */
.L_x_5025:
[----:B------:R-:W-:Y:S05]  /*88f0*/  BSYNC B1 ;  /* 0x0000000000017941 */ /* 0x000fea0003800000 */
.L_x_5024:
[----:B------:R-:W-:Y:S01]  /*8900*/  LEA R3, R0, 0x3b800000, 0x17 ;  /* 0x3b80000000037811 */ /* 0x000fe200078eb8ff */
[----:B------:R-:W-:-:S05]  /*8910*/  IMAD.SHL.U32 R0, R2, 0x100000, RZ ;  /* 0x0010000002007824 */ /* 0x000fca00078e00ff */
[----:B------:R-:W-:-:S07]  /*8920*/  LOP3.LUT R0, R3, R0, R4, 0xfe, !PT ;  /* 0x0000000003007212 */ /* 0x000fce00078efe04 */
.L_x_5023:
[----:B------:R-:W-:Y:S05]  /*8930*/  BSYNC B0 ;  /* 0x0000000000007941 */ /* 0x000fea0003800000 */
.L_x_5022:
[----:B------:R-:W-:Y:S01]  /*8940*/  F2FP.F16.F32.PACK_AB R0, RZ, R0 ;  /* 0x00000000ff00723e */ /* 0x000fe200000000ff */
[----:B------:R-:W-:Y:S06]  /*8950*/  BRA `(.L_x_5007) ;  /* 0x0000000400187947 */ /* 0x000fec0003800000 */
.L_x_5020:
        /* <DEDUP_REMOVED lines=21> */
.L_x_5029:
[----:B------:R-:W-:Y:S05]  /*8ab0*/  BSYNC B1 ;  /* 0x0000000000017941 */ /* 0x000fea0003800000 */
.L_x_5028:
[----:B------:R-:W-:Y:S01]  /*8ac0*/  LEA R3, R0, 0x37800000, 0x17 ;  /* 0x3780000000037811 */ /* 0x000fe200078eb8ff */
[----:B------:R-:W-:-:S05]  /*8ad0*/  IMAD.SHL.U32 R0, R2, 0x200000, RZ ;  /* 0x0020000002007824 */ /* 0x000fca00078e00ff */
[----:B------:R-:W-:-:S07]  /*8ae0*/  LOP3.LUT R0, R3, R0, R4, 0xfe, !PT ;  /* 0x0000000003007212 */ /* 0x000fce00078efe04 */
.L_x_5027:
[----:B------:R-:W-:Y:S05]  /*8af0*/  BSYNC B0 ;  /* 0x0000000000007941 */ /* 0x000fea0003800000 */
.L_x_5026:
[----:B------:R-:W-:Y:S01]  /*8b00*/  F2FP.F16.F32.PACK_AB R0, RZ, R0 ;  /* 0x00000000ff00723e */ /* 0x000fe200000000ff */
[----:B------:R-:W-:Y:S06]  /*8b10*/  BRA `(.L_x_5007) ;  /* 0x0000000000a87947 */ /* 0x000fec0003800000 */
.L_x_5019:
        /* <DEDUP_REMOVED lines=14> */
.L_x_5033:
[----:B------:R-:W-:Y:S05]  /*8c00*/  BSYNC B0 ;  /* 0x0000000000007941 */ /* 0x000fea0003800000 */
.L_x_5032:
[----:B------:R-:W-:Y:S01]  /*8c10*/  F2FP.F16.F32.PACK_AB R0, RZ, R0 ;  /* 0x00000000ff00723e */ /* 0x000fe200000000ff */
[----:B------:R-:W-:Y:S06]  /*8c20*/  BRA `(.L_x_5007) ;  /* 0x0000000000647947 */ /* 0x000fec0003800000 */
.L_x_5006:
        /* <DEDUP_REMOVED lines=16> */
.L_x_5034:
[----:B------:R-:W-:Y:S01]  /*8d30*/  PRMT R0, RZ, 0x7610, R0 ;  /* 0x00007610ff007816 */ /* 0x000fe20000000000 */
[----:B------:R-:W-:Y:S06]  /*8d40*/  BRA `(.L_x_5007) ;  /* 0x00000000001c7947 */ /* 0x000fec0003800000 */
.L_x_5031:
[----:B------:R-:W2:Y:S02]  /*8d50*/  LDG.E.64 R2, desc[UR36][R2.64] ;  /* 0x0000002402027981 */ /* 0x000ea4000c1e1b00 */
[----:B--2---:R-:W0:Y:S02]  /*8d60*/  I2F.U64 R0, R2 ;  /* 0x0000000200007312 */ /* 0x004e240000301000 */
[----:B0-----:R-:W-:Y:S01]  /*8d70*/  F2FP.F16.F32.PACK_AB R0, RZ, R0 ;  /* 0x00000000ff00723e */ /* 0x001fe200000000ff */
[----:B------:R-:W-:Y:S06]  /*8d80*/  BRA `(.L_x_5007) ;  /* 0x00000000000c7947 */ /* 0x000fec0003800000 */
.L_x_5030:
[----:B------:R-:W2:Y:S02]  /*8d90*/  LDG.E R2, desc[UR36][R2.64] ;  /* 0x0000002402027981 */ /* 0x000ea4000c1e1900 */
[----:B--2---:R-:W-:-:S04]  /*8da0*/  I2FP.F32.U32 R0, R2 ;  /* 0x0000000200007245 */ /* 0x004fc80000201000 */
[----:B------:R-:W-:-:S07]  /*8db0*/  F2FP.F16.F32.PACK_AB R0, RZ, R0 ;  /* 0x00000000ff00723e */ /* 0x000fce00000000ff */
.L_x_5007:
        /* <DEDUP_REMOVED lines=40> */
.L_x_5038:
[----:B------:R-:W-:Y:S05]  /*9040*/  BSYNC B1 ;  /* 0x0000000000017941 */ /* 0x000fea0003800000 */
.L_x_5037:
[----:B------:R-:W-:-:S07]  /*9050*/  FMUL.FTZ R5, R7, R0 ;  /* 0x0000000007057220 */ /* 0x000fce0000410000 */
.L_x_5036:
[----:B------:R-:W-:Y:S05]  /*9060*/  BSYNC B0 ;  /* 0x0000000000007941 */ /* 0x000fea0003800000 */
.L_x_5035:
        /* <DEDUP_REMOVED lines=17> */
.L_x_5042:
[----:B------:R-:W-:-:S06]  /*9180*/  HADD2.F32 R3, -RZ, R0.H0_H0 ;  /* 0x20000000ff037230 */ /* 0x000fcc0000004100 */
[----:B------:R-:W0:Y:S02]  /*9190*/  F2I.S64.TRUNC R2, R3 ;  /* 0x0000000300027311 */ /* 0x000e24000020d900 */
[----:B0-----:R0:W-:Y:S01]  /*91a0*/  STG.E.U8 desc[UR36][R16.64], R2 ;  /* 0x0000000210007986 */ /* 0x0011e2000c101124 */
[----:B------:R-:W-:Y:S05]  /*91b0*/  BRA `(.L_x_5044) ;  /* 0x0000000c00847947 */ /* 0x000fea0003800000 */
.L_x_5041:
        /* <DEDUP_REMOVED lines=10> */
.L_x_5046:
[----:B------:R-:W-:-:S04]  /*9260*/  HADD2.F32 R0, -RZ, R0.H0_H0 ;  /* 0x20000000ff007230 */ /* 0x000fc80000004100 */
[----:B------:R-:W0:Y:S02]  /*9270*/  F2I.FTZ.TRUNC.NTZ R3, R0 ;  /* 0x0000000000037305 */ /* 0x000e24000021f100 */
[----:B0-----:R0:W-:Y:S01]  /*9280*/  STG.E desc[UR36][R16.64], R3 ;  /* 0x0000000310007986 */ /* 0x0011e2000c101924 */
[----:B------:R-:W-:Y:S05]  /*9290*/  BRA `(.L_x_5044) ;  /* 0x0000000c004c7947 */ /* 0x000fea0003800000 */
.L_x_5045:
[----:B------:R-:W-:-:S04]  /*92a0*/  HADD2.F32 R0, -RZ, R0.H0_H0 ;  /* 0x20000000ff007230 */ /* 0x000fc80000004100 */
[----:B------:R-:W0:Y:S02]  /*92b0*/  F2I.FTZ.TRUNC.NTZ R3, R0 ;  /* 0x0000000000037305 */ /* 0x000e24000021f100 */
[----:B0-----:R0:W-:Y:S01]  /*92c0*/  STG.E.U16 desc[UR36][R16.64], R3 ;  /* 0x0000000310007986 */ /* 0x0011e2000c101524 */
[----:B------:R-:W-:Y:S05]  /*92d0*/  BRA `(.L_x_5044) ;  /* 0x0000000c003c7947 */ /* 0x000fea0003800000 */
.L_x_5040:
        /* <DEDUP_REMOVED lines=9> */
.L_x_5048:
[----:B------:R0:W-:Y:S01]  /*9370*/  STG.E.U16 desc[UR36][R16.64], R0 ;  /* 0x0000000010007986 */ /* 0x0001e2000c101524 */
[----:B------:R-:W-:Y:S05]  /*9380*/  BRA `(.L_x_5044) ;  /* 0x0000000c00107947 */ /* 0x000fea0003800000 */
.L_x_5047:
        /* <DEDUP_REMOVED lines=10> */
.L_x_5050:
[----:B------:R-:W-:-:S05]  /*9430*/  HADD2.F32 R0, -RZ, R0.H0_H0 ;  /* 0x20000000ff007230 */ /* 0x000fca0000004100 */
[----:B------:R-:W-:-:S04]  /*9440*/  F2FP.F16.F32.PACK_AB R0, RZ, R0 ;  /* 0x00000000ff00723e */ /* 0x000fc800000000ff */
[----:B------:R-:W-:-:S05]  /*9450*/  PRMT R0, R0, 0x5410, RZ ;  /* 0x0000541000007816 */ /* 0x000fca00000000ff */
[----:B------:R0:W-:Y:S01]  /*9460*/  STG.E desc[UR36][R16.64], R0 ;  /* 0x0000000010007986 */ /* 0x0001e2000c101924 */
[----:B------:R-:W-:Y:S05]  /*9470*/  BRA `(.L_x_5044) ;  /* 0x0000000800d47947 */ /* 0x000fea0003800000 */
.L_x_5049:
[----:B------:R-:W-:-:S05]  /*9480*/  HADD2.F32 R2, -RZ, R0.H0_H0 ;  /* 0x20000000ff027230 */ /* 0x000fca0000004100 */
[----:B------:R-:W-:-:S06]  /*9490*/  FMUL.FTZ R2, R2, 1 ;  /* 0x3f80000002027820 */ /* 0x000fcc0000410000 */
[----:B------:R-:W0:Y:S02]  /*94a0*/  F2F.F64.F32 R2, R2 ;  /* 0x0000000200027310 */ /* 0x000e240000201800 */
[----:B0-----:R0:W-:Y:S01]  /*94b0*/  STG.E.64 desc[UR36][R16.64], R2 ;  /* 0x0000000210007986 */ /* 0x0011e2000c101b24 */
[----:B------:R-:W-:Y:S05]  /*94c0*/  BRA `(.L_x_5044) ;  /* 0x0000000800c07947 */ /* 0x000fea0003800000 */
.L_x_5039:
        /* <DEDUP_REMOVED lines=13> */
.L_x_5053:
[----:B------:R-:W-:Y:S01]  /*95a0*/  HADD2.F32 R0, -RZ, R0.H0_H0 ;  /* 0x20000000ff007230 */ /* 0x000fe20000004100 */
[----:B------:R-:W-:-:S04]  /*95b0*/  CS2R R6, SRZ ;  /* 0x0000000000067805 */ /* 0x000fc8000001ff00 */
[----:B------:R-:W-:-:S04]  /*95c0*/  FMUL.FTZ R0, R0, 1 ;  /* 0x3f80000000007820 */ /* 0x000fc80000410000 */
[----:B------:R-:W0:Y:S02]  /*95d0*/  F2F.F64.F32 R4, R0 ;  /* 0x0000000000047310 */ /* 0x000e240000201800 */
[----:B0-----:R0:W-:Y:S01]  /*95e0*/  STG.E.128 desc[UR36][R16.64], R4 ;  /* 0x0000000410007986 */ /* 0x0011e2000c101d24 */
[----:B------:R-:W-:Y:S05]  /*95f0*/  BRA `(.L_x_5044) ;  /* 0x0000000800747947 */ /* 0x000fea0003800000 */
.L_x_5052:
        /* <DEDUP_REMOVED lines=21> */
.L_x_5057:
[----:B------:R-:W-:Y:S05]  /*9750*/  BSYNC B0 ;  /* 0x0000000000007941 */ /* 0x000fea0003800000 */
.L_x_5056:
[----:B------:R-:W-:-:S05]  /*9760*/  LOP3.LUT R3, R0, R3, RZ, 0xfc, !PT ;  /* 0x0000000300037212 */ /* 0x000fca00078efcff */
[----:B------:R0:W-:Y:S01]  /*9770*/  STG.E.U8 desc[UR36][R16.64], R3 ;  /* 0x0000000310007986 */ /* 0x0001e2000c101124 */
[----:B------:R-:W-:Y:S05]  /*9780*/  BRA `(.L_x_5044) ;  /* 0x0000000800107947 */ /* 0x000fea0003800000 */
.L_x_5055:
        /* <DEDUP_REMOVED lines=13> */
.L_x_5059:
[----:B------:R-:W-:Y:S01]  /*9860*/  IMAD.MOV.U32 R0, RZ, RZ, 0x7f ;  /* 0x0000007fff007424 */ /* 0x000fe200078e00ff */
[----:B------:R-:W-:-:S04]  /*9870*/  ISETP.GT.U32.AND P0, PT, R2, 0x7f800000, PT ;  /* 0x7f8000000200780c */ /* 0x000fc80003f04070 */
[----:B------:R-:W-:-:S09]  /*9880*/  SEL R0, R0, 0x7c, P0 ;  /* 0x0000007c00007807 */ /* 0x000fd20000000000 */
.L_x_5060:
[----:B------:R-:W-:Y:S05]  /*9890*/  BSYNC B0 ;  /* 0x0000000000007941 */ /* 0x000fea0003800000 */
.L_x_5058:
[----:B------:R-:W-:-:S04]  /*98a0*/  LOP3.LUT R2, R3, 0x80000000, RZ, 0xc0, !PT ;  /* 0x8000000003027812 */ /* 0x000fc800078ec0ff */
[----:B------:R-:W-:-:S04]  /*98b0*/  SHF.R.U32.HI R3, RZ, 0x18, R2 ;  /* 0x00000018ff037819 */ /* 0x000fc80000011602 */
[----:B------:R-:W-:-:S05]  /*98c0*/  LOP3.LUT R3, R0, R3, RZ, 0xfc, !PT ;  /* 0x0000000300037212 */ /* 0x000fca00078efcff */
[----:B------:R0:W-:Y:S01]  /*98d0*/  STG.E.U8 desc[UR36][R16.64], R3 ;  /* 0x0000000310007986 */ /* 0x0001e2000c101124 */
[----:B------:R-:W-:Y:S05]  /*98e0*/  BRA `(.L_x_5044) ;  /* 0x0000000400b87947 */ /* 0x000fea0003800000 */
.L_x_5054:
[----:B------:R-:W-:-:S05]  /*98f0*/  HADD2.F32 R0, -RZ, R0.H0_H0 ;  /* 0x20000000ff007230 */ /* 0x000fca0000004100 */
[----:B------:R-:W-:-:S05]  /*9900*/  F2FP.BF16.F32.PACK_AB R0, RZ, R0 ;  /* 0x00000000ff00723e */ /* 0x000fca00000010ff */
[----:B------:R0:W-:Y:S01]  /*9910*/  STG.E.U16 desc[UR36][R16.64], R0 ;  /* 0x0000000010007986 */ /* 0x0001e2000c101524 */
[----:B------:R-:W-:Y:S05]  /*9920*/  BRA `(.L_x_5044) ;  /* 0x0000000400a87947 */ /* 0x000fea0003800000 */
.L_x_5051:
        /* <DEDUP_REMOVED lines=12> */
.L_x_5063:
        /* <DEDUP_REMOVED lines=17> */
.L_x_5066:
[----:B------:R-:W-:-:S04]  /*9b00*/  LOP3.LUT R2, R3, 0x80000000, RZ, 0xc0, !PT ;  /* 0x8000000003027812 */ /* 0x000fc800078ec0ff */
[----:B------:R-:W-:-:S04]  /*9b10*/  SHF.R.U32.HI R3, RZ, 0x18, R2 ;  /* 0x00000018ff037819 */ /* 0x000fc80000011602 */
[----:B------:R-:W-:-:S04]  /*9b20*/  LOP3.LUT R0, R0, R3, RZ, 0xfc, !PT ;  /* 0x0000000300007212 */ /* 0x000fc800078efcff */
[----:B------:R-:W-:-:S07]  /*9b30*/  PRMT R8, R0, 0x7610, R8 ;  /* 0x0000761000087816 */ /* 0x000fce0000000008 */
.L_x_5065:
[----:B------:R-:W-:Y:S05]  /*9b40*/  BSYNC B0 ;  /* 0x0000000000007941 */ /* 0x000fea0003800000 */
.L_x_5064:
[----:B------:R0:W-:Y:S01]  /*9b50*/  STG.E.U8 desc[UR36][R16.64], R8 ;  /* 0x0000000810007986 */ /* 0x0001e2000c101124 */
[----:B------:R-:W-:Y:S05]  /*9b60*/  BRA `(.L_x_5044) ;  /* 0x0000000400187947 */ /* 0x000fea0003800000 */
.L_x_5062:
        /* <DEDUP_REMOVED lines=17> */
.L_x_5069:
[----:B------:R-:W-:-:S04]  /*9c80*/  LOP3.LUT R2, R3, 0x80000000, RZ, 0xc0, !PT ;  /* 0x8000000003027812 */ /* 0x000fc800078ec0ff */
[----:B------:R-:W-:-:S04]  /*9c90*/  SHF.R.U32.HI R3, RZ, 0x18, R2 ;  /* 0x00000018ff037819 */ /* 0x000fc80000011602 */
[----:B------:R-:W-:-:S04]  /*9ca0*/  LOP3.LUT R0, R0, R3, RZ, 0xfc, !PT ;  /* 0x0000000300007212 */ /* 0x000fc800078efcff */
[----:B------:R-:W-:-:S07]  /*9cb0*/  PRMT R8, R0, 0x7610, R8 ;  /* 0x0000761000087816 */ /* 0x000fce0000000008 */
.L_x_5068:
[----:B------:R-:W-:Y:S05]  /*9cc0*/  BSYNC B0 ;  /* 0x0000000000007941 */ /* 0x000fea0003800000 */
.L_x_5067:
[----:B------:R2:W-:Y:S01]  /*9cd0*/  STG.E.U8 desc[UR36][R16.64], R8 ;  /* 0x0000000810007986 */ /* 0x0005e2000c101124 */
[----:B------:R-:W-:Y:S05]  /*9ce0*/  BRA `(.L_x_5044) ;  /* 0x0000000000b87947 */ /* 0x000fea0003800000 */
.L_x_5061:
        /* <DEDUP_REMOVED lines=22> */
.L_x_5043:
        /* <DEDUP_REMOVED lines=16> */
.L_x_5072:
[----:B------:R-:W-:Y:S05]  /*9f50*/  BRA `(.L_x_5044) ;  /* 0x00000000001c7947 */ /* 0x000fea0003800000 */
.L_x_5071:
[----:B------:R-:W-:-:S06]  /*9f60*/  HADD2.F32 R2, -RZ, R0.H0_H0 ;  /* 0x20000000ff027230 */ /* 0x000fcc0000004100 */
[----:B------:R-:W0:Y:S02]  /*9f70*/  F2I.U64.TRUNC R2, R2 ;  /* 0x0000000200027311 */ /* 0x000e24000020d800 */
[----:B0-----:R4:W-:Y:S01]  /*9f80*/  STG.E.64 desc[UR36][R16.64], R2 ;  /* 0x0000000210007986 */ /* 0x0019e2000c101b24 */
[----:B------:R-:W-:Y:S05]  /*9f90*/  BRA `(.L_x_5044) ;  /* 0x00000000000c7947 */ /* 0x000fea0003800000 */
.L_x_5070:
[----:B------:R-:W-:-:S04]  /*9fa0*/  HADD2.F32 R0, -RZ, R0.H0_H0 ;  /* 0x20000000ff007230 */ /* 0x000fc80000004100 */
[----:B------:R-:W0:Y:S02]  /*9fb0*/  F2I.FTZ.U32.TRUNC.NTZ R3, R0 ;  /* 0x0000000000037305 */ /* 0x000e24000021f000 */
[----:B0-----:R3:W-:Y:S02]  /*9fc0*/  STG.E desc[UR36][R16.64], R3 ;  /* 0x0000000310007986 */ /* 0x0017e4000c101924 */
.L_x_5044:
[----:B------:R-:W-:-:S07]  /*9fd0*/  VIADD R19, R19, 0x80 ;  /* 0x0000008013137836 */ /* 0x000fce0000000000 */
.L_x_5000:
[----:B------:R-:W-:Y:S05]  /*9fe0*/  BSYNC B6 ;  /* 0x0000000000067941 */ /* 0x000fea0003800000 */
.L_x_4999:
[----:B------:R-:W-:Y:S02]  /*9ff0*/  ULDC UR4, c[0x0][0x210] ;  /* 0x0000840000047ab9 */ /* 0x000fe40000000800 */
[----:B------:R-:W-:-:S13]  /*a000*/  ISETP.GE.AND P0, PT, R19, UR4, PT ;  /* 0x0000000413007c0c */ /* 0x000fda000bf06270 */
[----:B------:R-:W-:Y:S05]  /*a010*/  @P0 EXIT ;  /* 0x000000000000094d */ /* 0x000fea0003800000 */
        /* <DEDUP_REMOVED lines=303> */
.L_x_5073:
        /* <DEDUP_REMOVED lines=22> */
.L_x_5077:
[----:B------:R-:W2:Y:S02]  /*b470*/  LDG.E.U8 R2, desc[UR36][R2.64] ;  /* 0x0000002402027981 */ /* 0x000ea4000c1e1100 */
[----:B--2---:R-:W-:-:S04]  /*b480*/  I2FP.F32.U32 R0, R2 ;  /* 0x0000000200007245 */ /* 0x004fc80000201000 */
[----:B------:R-:W-:Y:S01]  /*b490*/  F2FP.F16.F32.PACK_AB R0, RZ, R0 ;  /* 0x00000000ff00723e */ /* 0x000fe200000000ff */
[----:B------:R-:W-:Y:S06]  /*b4a0*/  BRA `(.L_x_5079) ;  /* 0x0000000c00887947 */ /* 0x000fec0003800000 */
.L_x_5076:
        /* <DEDUP_REMOVED lines=10> */
.L_x_5081:
[----:B------:R-:W2:Y:S02]  /*b550*/  LDG.E R2, desc[UR36][R2.64] ;  /* 0x0000002402027981 */ /* 0x000ea4000c1e1900 */
[----:B--2---:R-:W-:-:S04]  /*b560*/  I2FP.F32.S32 R0, R2 ;  /* 0x0000000200007245 */ /* 0x004fc80000201400 */
[----:B------:R-:W-:Y:S01]  /*b570*/  F2FP.F16.F32.PACK_AB R0, RZ, R0 ;  /* 0x00000000ff00723e */ /* 0x000fe200000000ff */
[----:B------:R-:W-:Y:S06]  /*b580*/  BRA `(.L_x_5079) ;  /* 0x0000000c00507947 */ /* 0x000fec0003800000 */
.L_x_5080:
[----:B------:R-:W2:Y:S02]  /*b590*/  LDG.E.U16 R2, desc[UR36][R2.64] ;  /* 0x0000002402027981 */ /* 0x000ea4000c1e1500 */
[----:B--2---:R-:W0:Y:S02]  /*b5a0*/  I2F.S16 R0, R2 ;  /* 0x0000000200007306 */ /* 0x004e240000101400 */
[----:B0-----:R-:W-:Y:S01]  /*b5b0*/  F2FP.F16.F32.PACK_AB R0, RZ, R0 ;  /* 0x00000000ff00723e */ /* 0x001fe200000000ff */
[----:B------:R-:W-:Y:S06]  /*b5c0*/  BRA `(.L_x_5079) ;  /* 0x0000000c00407947 */ /* 0x000fec0003800000 */
.L_x_5075:
        /* <DEDUP_REMOVED lines=9> */
.L_x_5083:
[----:B------:R1:W5:Y:S01]  /*b660*/  LDG.E.U16 R0, desc[UR36][R2.64] ;  /* 0x0000002402007981 */ /* 0x000362000c1e1500 */
[----:B------:R-:W-:Y:S05]  /*b670*/  BRA `(.L_x_5079) ;  /* 0x0000000c00147947 */ /* 0x000fea0003800000 */
.L_x_5082:
        /* <DEDUP_REMOVED lines=9> */
.L_x_5085:
[----:B------:R0:W5:Y:S01]  /*b710*/  LDG.E.U16 R0, desc[UR36][R2.64] ;  /* 0x0000002402007981 */ /* 0x000162000c1e1500 */
[----:B------:R-:W-:Y:S05]  /*b720*/  BRA `(.L_x_5079) ;  /* 0x0000000800e87947 */ /* 0x000fea0003800000 */
.L_x_5084:
        /* <DEDUP_REMOVED lines=8> */
.L_x_5074:
        /* <DEDUP_REMOVED lines=13> */
.L_x_5088:
        /* <DEDUP_REMOVED lines=8> */
.L_x_5087:
        /* <DEDUP_REMOVED lines=28> */
.L_x_5090:
        /* <DEDUP_REMOVED lines=15> */
.L_x_5089:
[----:B------:R-:W2:Y:S02]  /*bbb0*/  LDG.E.U16 R0, desc[UR36][R2.64] ;  /* 0x0000002402007981 */ /* 0x000ea4000c1e1500 */
[----:B--2---:R-:W-:-:S05]  /*bbc0*/  IMAD.U32 R0, R0, 0x10000, RZ ;  /* 0x0001000000007824 */ /* 0x004fca00078e00ff */
[----:B------:R-:W-:Y:S01]  /*bbd0*/  F2FP.F16.F32.PACK_AB R0, RZ, R0 ;  /* 0x00000000ff00723e */ /* 0x000fe200000000ff */
[----:B------:R-:W-:Y:S06]  /*bbe0*/  BRA `(.L_x_5079) ;  /* 0x0000000400b87947 */ /* 0x000fec0003800000 */
.L_x_5086:
        /* <DEDUP_REMOVED lines=12> */
.L_x_5093:
        /* <DEDUP_REMOVED lines=21> */
.L_x_5097:
[----:B------:R-:W-:Y:S05]  /*be00*/  BSYNC B1 ;  /* 0x0000000000017941 */ /* 0x000fea0003800000 */
.L_x_5096:
[----:B------:R-:W-:Y:S01]  /*be10*/  LEA R3, R0, 0x3b800000, 0x17 ;  /* 0x3b80000000037811 */ /* 0x000fe200078eb8ff */
[----:B------:R-:W-:-:S05]  /*be20*/  IMAD.SHL.U32 R0, R2, 0x100000, RZ ;  /* 0x0010000002007824 */ /* 0x000fca00078e00ff */
[----:B------:R-:W-:-:S07]  /*be30*/  LOP3.LUT R0, R3, R0, R4, 0xfe, !PT ;  /* 0x0000000003007212 */ /* 0x000fce00078efe04 */
.L_x_5095:
[----:B------:R-:W-:Y:S05]  /*be40*/  BSYNC B0 ;  /* 0x0000000000007941 */ /* 0x000fea0003800000 */
.L_x_5094:
[----:B------:R-:W-:Y:S01]  /*be50*/  F2FP.F16.F32.PACK_AB R0, RZ, R0 ;  /* 0x00000000ff00723e */ /* 0x000fe200000000ff */
[----:B------:R-:W-:Y:S06]  /*be60*/  BRA `(.L_x_5079) ;  /* 0x0000000400187947 */ /* 0x000fec0003800000 */
.L_x_5092:
        /* <DEDUP_REMOVED lines=21> */
.L_x_5101:
[----:B------:R-:W-:Y:S05]  /*bfc0*/  BSYNC B1 ;  /* 0x0000000000017941 */ /* 0x000fea0003800000 */
.L_x_5100:
[----:B------:R-:W-:Y:S01]  /*bfd0*/  LEA R3, R0, 0x37800000, 0x17 ;  /* 0x3780000000037811 */ /* 0x000fe200078eb8ff */
[----:B------:R-:W-:-:S05]  /*bfe0*/  IMAD.SHL.U32 R0, R2, 0x200000, RZ ;  /* 0x0020000002007824 */ /* 0x000fca00078e00ff */
[----:B------:R-:W-:-:S07]  /*bff0*/  LOP3.LUT R0, R3, R0, R4, 0xfe, !PT ;  /* 0x0000000003007212 */ /* 0x000fce00078efe04 */
.L_x_5099:
[----:B------:R-:W-:Y:S05]  /*c000*/  BSYNC B0 ;  /* 0x0000000000007941 */ /* 0x000fea0003800000 */
.L_x_5098:
[----:B------:R-:W-:Y:S01]  /*c010*/  F2FP.F16.F32.PACK_AB R0, RZ, R0 ;  /* 0x00000000ff00723e */ /* 0x000fe200000000ff */
[----:B------:R-:W-:Y:S06]  /*c020*/  BRA `(.L_x_5079) ;  /* 0x0000000000a87947 */ /* 0x000fec0003800000 */
.L_x_5091:
        /* <DEDUP_REMOVED lines=14> */
.L_x_5105:
[----:B------:R-:W-:Y:S05]  /*c110*/  BSYNC B0 ;  /* 0x0000000000007941 */ /* 0x000fea0003800000 */
.L_x_5104:
[----:B------:R-:W-:Y:S01]  /*c120*/  F2FP.F16.F32.PACK_AB R0, RZ, R0 ;  /* 0x00000000ff00723e */ /* 0x000fe200000000ff */
[----:B------:R-:W-:Y:S06]  /*c130*/  BRA `(.L_x_5079) ;  /* 0x0000000000647947 */ /* 0x000fec0003800000 */
.L_x_5078:
[----:B------:R-:W-:Y:S01]  /*c140*/  MOV R0, 0x0 ;  /* 0x0000000000007802 */ /* 0x000fe20000000f00 */
[----:B------:R-:W-:Y:S01]  /*c150*/  ULDC.64 UR4, c[0x4][0x128] ;  /* 0x01004a0000047ab9 */ /* 0x000fe20000000a00 */
[----:B------:R-:W-:Y:S01]  /*c160*/  ULDC.64 UR6, c[0x4][0x28] ;  /* 0x01000a0000067ab9 */ /* 0x000fe20000000a00 */
[----:B------:R-:W-:Y:S01]  /*c170*/  IMAD.U32 R4, RZ, RZ, UR4 ;  /* 0x00000004ff047e24 */ /* 0x000fe2000f8e00ff */
[----:B------:R0:W1:Y:S01]  /*c180*/  LDC.64 R2, c[0x4][R0] ;  /* 0x0100000000027b82 */ /* 0x0000620000000a00 */
[----:B------:R-:W-:Y:S01]  /*c190*/  IMAD.U32 R5, RZ, RZ, UR5 ;  /* 0x00000005ff057e24 */ /* 0x000fe2000f8e00ff */
[----:B------:R-:W-:Y:S01]  /*c1a0*/  ULDC.64 UR4, c[0x4][0x130] ;  /* 0x01004c0000047ab9 */ /* 0x000fe20000000a00 */
[----:B------:R-:W-:Y:S01]  /*c1b0*/  IMAD.U32 R10, RZ, RZ, UR6 ;  /* 0x00000006ff0a7e24 */ /* 0x000fe2000f8e00ff */
[----:B------:R-:W-:Y:S01]  /*c1c0*/  MOV R7, UR5 ;  /* 0x0000000500077c02 */ /* 0x000fe20008000f00 */
[----:B------:R-:W-:Y:S02]  /*c1d0*/  IMAD.U32 R6, RZ, RZ, UR4 ;  /* 0x00000004ff067e24 */ /* 0x000fe4000f8e00ff */
[----:B------:R-:W-:-:S02]  /*c1e0*/  IMAD.U32 R11, RZ, RZ, UR7 ;  /* 0x00000007ff0b7e24 */ /* 0x000fc4000f8e00ff */
[----:B------:R-:W-:Y:S02]  /*c1f0*/  IMAD.MOV.U32 R8, RZ, RZ, 0x4e ;  /* 0x0000004eff087424 */ /* 0x000fe400078e00ff */
[----:B------:R-:W-:Y:S02]  /*c200*/  IMAD.MOV.U32 R12, RZ, RZ, 0x1 ;  /* 0x00000001ff0c7424 */ /* 0x000fe400078e00ff */
[----:B0-----:R-:W-:-:S07]  /*c210*/  IMAD.MOV.U32 R13, RZ, RZ, RZ ;  /* 0x000000ffff0d7224 */ /* 0x001fce00078e00ff */
[----:B------:R-:W-:-:S07]  /*c220*/  LEPC R20, `(.L_x_5106) ;  /* 0x000000001014794e */ /* 0x000fce0000000000 */
[----:B-1----:R-:W-:Y:S05]  /*c230*/  CALL.ABS.NOINC R2 ;  /* 0x0000000002007343 */ /* 0x002fea0003c00000 */
.L_x_5106:
[----:B------:R-:W-:Y:S01]  /*c240*/  PRMT R0, RZ, 0x7610, R0 ;  /* 0x00007610ff007816 */ /* 0x000fe20000000000 */
[----:B------:R-:W-:Y:S06]  /*c250*/  BRA `(.L_x_5079) ;  /* 0x00000000001c7947 */ /* 0x000fec0003800000 */
.L_x_5103:
[----:B------:R-:W2:Y:S02]  /*c260*/  LDG.E.64 R2, desc[UR36][R2.64] ;  /* 0x0000002402027981 */ /* 0x000ea4000c1e1b00 */
[----:B--2---:R-:W0:Y:S02]  /*c270*/  I2F.U64 R0, R2 ;  /* 0x0000000200007312 */ /* 0x004e240000301000 */
[----:B0-----:R-:W-:Y:S01]  /*c280*/  F2FP.F16.F32.PACK_AB R0, RZ, R0 ;  /* 0x00000000ff00723e */ /* 0x001fe200000000ff */
[----:B------:R-:W-:Y:S06]  /*c290*/  BRA `(.L_x_5079) ;  /* 0x00000000000c7947 */ /* 0x000fec0003800000 */
.L_x_5102:
[----:B------:R-:W2:Y:S02]  /*c2a0*/  LDG.E R2, desc[UR36][R2.64] ;  /* 0x0000002402027981 */ /* 0x000ea4000c1e1900 */
[----:B--2---:R-:W-:-:S04]  /*c2b0*/  I2FP.F32.U32 R0, R2 ;  /* 0x0000000200007245 */ /* 0x004fc80000201000 */
[----:B------:R-:W-:-:S07]  /*c2c0*/  F2FP.F16.F32.PACK_AB R0, RZ, R0 ;  /* 0x00000000ff00723e */ /* 0x000fce00000000ff */
.L_x_5079:
        /* <DEDUP_REMOVED lines=40> */
.L_x_5110:
[----:B------:R-:W-:Y:S05]  /*c550*/  BSYNC B1 ;  /* 0x0000000000017941 */ /* 0x000fea0003800000 */
.L_x_5109:
[----:B------:R-:W-:-:S07]  /*c560*/  FMUL.FTZ R5, R7, R0 ;  /* 0x0000000007057220 */ /* 0x000fce0000410000 */
.L_x_5108:
[----:B------:R-:W-:Y:S05]  /*c570*/  BSYNC B0 ;  /* 0x0000000000007941 */ /* 0x000fea0003800000 */
.L_x_5107:
        /* <DEDUP_REMOVED lines=17> */
.L_x_5114:
[----:B------:R-:W-:-:S06]  /*c690*/  HADD2.F32 R3, -RZ, R0.H0_H0 ;  /* 0x20000000ff037230 */ /* 0x000fcc0000004100 */
[----:B------:R-:W0:Y:S02]  /*c6a0*/  F2I.S64.TRUNC R2, R3 ;  /* 0x0000000300027311 */ /* 0x000e24000020d900 */
[----:B0-----:R-:W-:Y:S01]  /*c6b0*/  STG.E.U8 desc[UR36][R16.64], R2 ;  /* 0x0000000210007986 */ /* 0x001fe2000c101124 */
[----:B------:R-:W-:Y:S05]  /*c6c0*/  EXIT ;  /* 0x000000000000794d */ /* 0x000fea0003800000 */
.L_x_5113:
        /* <DEDUP_REMOVED lines=10> */
.L_x_5117:
[----:B------:R-:W-:-:S04]  /*c770*/  HADD2.F32 R0, -RZ, R0.H0_H0 ;  /* 0x20000000ff007230 */ /* 0x000fc80000004100 */
[----:B------:R-:W0:Y:S02]  /*c780*/  F2I.FTZ.TRUNC.NTZ R3, R0 ;  /* 0x0000000000037305 */ /* 0x000e24000021f100 */
[----:B0-----:R-:W-:Y:S01]  /*c790*/  STG.E desc[UR36][R16.64], R3 ;  /* 0x0000000310007986 */ /* 0x001fe2000c101924 */
[----:B------:R-:W-:Y:S05]  /*c7a0*/  EXIT ;  /* 0x000000000000794d */ /* 0x000fea0003800000 */
.L_x_5116:
[----:B------:R-:W-:-:S04]  /*c7b0*/  HADD2.F32 R0, -RZ, R0.H0_H0 ;  /* 0x20000000ff007230 */ /* 0x000fc80000004100 */
[----:B------:R-:W0:Y:S02]  /*c7c0*/  F2I.FTZ.TRUNC.NTZ R3, R0 ;  /* 0x0000000000037305 */ /* 0x000e24000021f100 */
[----:B0-----:R-:W-:Y:S01]  /*c7d0*/  STG.E.U16 desc[UR36][R16.64], R3 ;  /* 0x0000000310007986 */ /* 0x001fe2000c101524 */
[----:B------:R-:W-:Y:S05]  /*c7e0*/  EXIT ;  /* 0x000000000000794d */ /* 0x000fea0003800000 */
.L_x_5112:
        /* <DEDUP_REMOVED lines=9> */
.L_x_5119:
[----:B------:R-:W-:Y:S01]  /*c880*/  STG.E.U16 desc[UR36][R16.64], R0 ;  /* 0x0000000010007986 */ /* 0x000fe2000c101524 */
[----:B------:R-:W-:Y:S05]  /*c890*/  EXIT ;  /* 0x000000000000794d */ /* 0x000fea0003800000 */
.L_x_5118:
        /* <DEDUP_REMOVED lines=10> */
.L_x_5121:
[----:B------:R-:W-:-:S05]  /*c940*/  HADD2.F32 R0, -RZ, R0.H0_H0 ;  /* 0x20000000ff007230 */ /* 0x000fca0000004100 */
[----:B------:R-:W-:-:S04]  /*c950*/  F2FP.F16.F32.PACK_AB R0, RZ, R0 ;  /* 0x00000000ff00723e */ /* 0x000fc800000000ff */
[----:B------:R-:W-:-:S05]  /*c960*/  PRMT R0, R0, 0x5410, RZ ;  /* 0x0000541000007816 */ /* 0x000fca00000000ff */
[----:B------:R-:W-:Y:S01]  /*c970*/  STG.E desc[UR36][R16.64], R0 ;  /* 0x0000000010007986 */ /* 0x000fe2000c101924 */
[----:B------:R-:W-:Y:S05]  /*c980*/  EXIT ;  /* 0x000000000000794d */ /* 0x000fea0003800000 */
.L_x_5120:
[----:B------:R-:W-:-:S05]  /*c990*/  HADD2.F32 R2, -RZ, R0.H0_H0 ;  /* 0x20000000ff027230 */ /* 0x000fca0000004100 */
[----:B------:R-:W-:-:S06]  /*c9a0*/  FMUL.FTZ R2, R2, 1 ;  /* 0x3f80000002027820 */ /* 0x000fcc0000410000 */
[----:B------:R-:W0:Y:S02]  /*c9b0*/  F2F.F64.F32 R2, R2 ;  /* 0x0000000200027310 */ /* 0x000e240000201800 */
[----:B0-----:R-:W-:Y:S01]  /*c9c0*/  STG.E.64 desc[UR36][R16.64], R2 ;  /* 0x0000000210007986 */ /* 0x001fe2000c101b24 */
[----:B------:R-:W-:Y:S05]  /*c9d0*/  EXIT ;  /* 0x000000000000794d */ /* 0x000fea0003800000 */
.L_x_5111:
        /* <DEDUP_REMOVED lines=13> */
.L_x_5124:
[----:B------:R-:W-:Y:S01]  /*cab0*/  HADD2.F32 R0, -RZ, R0.H0_H0 ;  /* 0x20000000ff007230 */ /* 0x000fe20000004100 */
[----:B------:R-:W-:-:S04]  /*cac0*/  CS2R R6, SRZ ;  /* 0x0000000000067805 */ /* 0x000fc8000001ff00 */
[----:B------:R-:W-:-:S04]  /*cad0*/  FMUL.FTZ R0, R0, 1 ;  /* 0x3f80000000007820 */ /* 0x000fc80000410000 */
[----:B------:R-:W0:Y:S02]  /*cae0*/  F2F.F64.F32 R4, R0 ;  /* 0x0000000000047310 */ /* 0x000e240000201800 */
[----:B0-----:R-:W-:Y:S01]  /*caf0*/  STG.E.128 desc[UR36][R16.64], R4 ;  /* 0x0000000410007986 */ /* 0x001fe2000c101d24 */
[----:B------:R-:W-:Y:S05]  /*cb00*/  EXIT ;  /* 0x000000000000794d */ /* 0x000fea0003800000 */
.L_x_5123:
        /* <DEDUP_REMOVED lines=21> */
.L_x_5128:
[----:B------:R-:W-:Y:S05]  /*cc60*/  BSYNC B0 ;  /* 0x0000000000007941 */ /* 0x000fea0003800000 */
.L_x_5127:
[----:B------:R-:W-:-:S05]  /*cc70*/  LOP3.LUT R3, R0, R3, RZ, 0xfc, !PT ;  /* 0x0000000300037212 */ /* 0x000fca00078efcff */
[----:B------:R-:W-:Y:S01]  /*cc80*/  STG.E.U8 desc[UR36][R16.64], R3 ;  /* 0x0000000310007986 */ /* 0x000fe2000c101124 */
[----:B------:R-:W-:Y:S05]  /*cc90*/  EXIT ;  /* 0x000000000000794d */ /* 0x000fea0003800000 */
.L_x_5126:
        /* <DEDUP_REMOVED lines=13> */
.L_x_5130:
[----:B------:R-:W-:Y:S01]  /*cd70*/  IMAD.MOV.U32 R0, RZ, RZ, 0x7f ;  /* 0x0000007fff007424 */ /* 0x000fe200078e00ff */
[----:B------:R-:W-:-:S04]  /*cd80*/  ISETP.GT.U32.AND P0, PT, R2, 0x7f800000, PT ;  /* 0x7f8000000200780c */ /* 0x000fc80003f04070 */
[----:B------:R-:W-:-:S09]  /*cd90*/  SEL R0, R0, 0x7c, P0 ;  /* 0x0000007c00007807 */ /* 0x000fd20000000000 */
.L_x_5131:
[----:B------:R-:W-:Y:S05]  /*cda0*/  BSYNC B0 ;  /* 0x0000000000007941 */ /* 0x000fea0003800000 */
.L_x_5129:
[----:B------:R-:W-:-:S04]  /*cdb0*/  LOP3.LUT R2, R3, 0x80000000, RZ, 0xc0, !PT ;  /* 0x8000000003027812 */ /* 0x000fc800078ec0ff */
[----:B------:R-:W-:-:S04]  /*cdc0*/  SHF.R.U32.HI R3, RZ, 0x18, R2 ;  /* 0x00000018ff037819 */ /* 0x000fc80000011602 */
[----:B------:R-:W-:-:S05]  /*cdd0*/  LOP3.LUT R3, R0, R3, RZ, 0xfc, !PT ;  /* 0x0000000300037212 */ /* 0x000fca00078efcff */
[----:B------:R-:W-:Y:S01]  /*cde0*/  STG.E.U8 desc[UR36][R16.64], R3 ;  /* 0x0000000310007986 */ /* 0x000fe2000c101124 */
[----:B------:R-:W-:Y:S05]  /*cdf0*/  EXIT ;  /* 0x000000000000794d */ /* 0x000fea0003800000 */
.L_x_5125:
[----:B------:R-:W-:-:S05]  /*ce00*/  HADD2.F32 R0, -RZ, R0.H0_H0 ;  /* 0x20000000ff007230 */ /* 0x000fca0000004100 */
[----:B------:R-:W-:-:S05]  /*ce10*/  F2FP.BF16.F32.PACK_AB R0, RZ, R0 ;  /* 0x00000000ff00723e */ /* 0x000fca00000010ff */
[----:B------:R-:W-:Y:S01]  /*ce20*/  STG.E.U16 desc[UR36][R16.64], R0 ;  /* 0x0000000010007986 */ /* 0x000fe2000c101524 */
[----:B------:R-:W-:Y:S05]  /*ce30*/  EXIT ;  /* 0x000000000000794d */ /* 0x000fea0003800000 */
.L_x_5122:
        /* <DEDUP_REMOVED lines=12> */
.L_x_5134:
        /* <DEDUP_REMOVED lines=17> */
.L_x_5137:
[----:B------:R-:W-:-:S04]  /*d010*/  LOP3.LUT R2, R3, 0x80000000, RZ, 0xc0, !PT ;  /* 0x8000000003027812 */ /* 0x000fc800078ec0ff */
[----:B------:R-:W-:-:S04]  /*d020*/  SHF.R.U32.HI R3, RZ, 0x18, R2 ;  /* 0x00000018ff037819 */ /* 0x000fc80000011602 */
[----:B------:R-:W-:-:S04]  /*d030*/  LOP3.LUT R0, R0, R3, RZ, 0xfc, !PT ;  /* 0x0000000300007212 */ /* 0x000fc800078efcff */
[----:B------:R-:W-:-:S07]  /*d040*/  PRMT R8, R0, 0x7610, R8 ;  /* 0x0000761000087816 */ /* 0x000fce0000000008 */
.L_x_5136:
[----:B------:R-:W-:Y:S05]  /*d050*/  BSYNC B0 ;  /* 0x0000000000007941 */ /* 0x000fea0003800000 */
.L_x_5135:
[----:B------:R-:W-:Y:S01]  /*d060*/  STG.E.U8 desc[UR36][R16.64], R8 ;  /* 0x0000000810007986 */ /* 0x000fe2000c101124 */
[----:B------:R-:W-:Y:S05]  /*d070*/  EXIT ;  /* 0x000000000000794d */ /* 0x000fea0003800000 */
.L_x_5133:
        /* <DEDUP_REMOVED lines=17> */
.L_x_5140:
[----:B------:R-:W-:-:S04]  /*d190*/  LOP3.LUT R2, R3, 0x80000000, RZ, 0xc0, !PT ;  /* 0x8000000003027812 */ /* 0x000fc800078ec0ff */
[----:B------:R-:W-:-:S04]  /*d1a0*/  SHF.R.U32.HI R3, RZ, 0x18, R2 ;  /* 0x00000018ff037819 */ /* 0x000fc80000011602 */
[----:B------:R-:W-:-:S04]  /*d1b0*/  LOP3.LUT R0, R0, R3, RZ, 0xfc, !PT ;  /* 0x0000000300007212 */ /* 0x000fc800078efcff */
[----:B------:R-:W-:-:S07]  /*d1c0*/  PRMT R8, R0, 0x7610, R8 ;  /* 0x0000761000087816 */ /* 0x000fce0000000008 */
.L_x_5139:
[----:B------:R-:W-:Y:S05]  /*d1d0*/  BSYNC B0 ;  /* 0x0000000000007941 */ /* 0x000fea0003800000 */
.L_x_5138:
[----:B------:R-:W-:Y:S01]  /*d1e0*/  STG.E.U8 desc[UR36][R16.64], R8 ;  /* 0x0000000810007986 */ /* 0x000fe2000c101124 */
[----:B------:R-:W-:Y:S05]  /*d1f0*/  EXIT ;  /* 0x000000000000794d */ /* 0x000fea0003800000 */
.L_x_5132:
        /* <DEDUP_REMOVED lines=22> */
.L_x_5115:
        /* <DEDUP_REMOVED lines=16> */
.L_x_5143:
[----:B------:R-:W-:Y:S05]  /*d460*/  EXIT ;  /* 0x000000000000794d */ /* 0x000fea0003800000 */
.L_x_5142:
[----:B------:R-:W-:-:S06]  /*d470*/  HADD2.F32 R2, -RZ, R0.H0_H0 ;  /* 0x20000000ff027230 */ /* 0x000fcc0000004100 */
[----:B------:R-:W0:Y:S02]  /*d480*/  F2I.U64.TRUNC R2, R2 ;  /* 0x0000000200027311 */ /* 0x000e24000020d800 */
[----:B0-----:R-:W-:Y:S01]  /*d490*/  STG.E.64 desc[UR36][R16.64], R2 ;  /* 0x0000000210007986 */ /* 0x001fe2000c101b24 */
[----:B------:R-:W-:Y:S05]  /*d4a0*/  EXIT ;  /* 0x000000000000794d */ /* 0x000fea0003800000 */
.L_x_5141:
[----:B------:R-:W-:-:S04]  /*d4b0*/  HADD2.F32 R0, -RZ, R0.H0_H0 ;  /* 0x20000000ff007230 */ /* 0x000fc80000004100 */
[----:B------:R-:W0:Y:S02]  /*d4c0*/  F2I.FTZ.U32.TRUNC.NTZ R3, R0 ;  /* 0x0000000000037305 */ /* 0x000e24000021f000 */
[----:B0-----:R-:W-:Y:S01]  /*d4d0*/  STG.E desc[UR36][R16.64], R3 ;  /* 0x0000000310007986 */ /* 0x001fe2000c101924 */
[----:B------:R-:W-:Y:S05]  /*d4e0*/  EXIT ;  /* 0x000000000000794d */ /* 0x000fea0003800000 */
.L_x_5144:
        /* <DEDUP_REMOVED lines=9> */
.L_x_7939:


//--------------------- .text._ZN2at6native27unrolled_elementwise_kernelIZZZNS0_65_GLOBAL__N__cd49fe81_27_ActivationSoftplusKernel_cu_f5210f67_354515softplus_kernelERNS_18TensorIteratorBaseERKN3c106ScalarES8_ENKUlvE_clEvENKUlvE1_clEvEUlNS5_4HalfEE_St5arrayIPcLm2EELi4E23TrivialOffsetCalculatorILi1EjESH_NS0_6memory12LoadWithCastILi1EEENSI_13StoreWithCastILi1EEEEEviT_T0_T2_T3_T4_T5_ --------------------------
	.section	.text._ZN2at6native27unrolled_elementwise_kernelIZZZNS0_65_GLOBAL__N__cd49fe81_27_ActivationSoftplusKernel_cu_f5210f67_354515softplus_kernelERNS_18TensorIteratorBaseERKN3c106ScalarES8_ENKUlvE_clEvENKUlvE1_clEvEUlNS5_4HalfEE_St5arrayIPcLm2EELi4E23TrivialOffsetCalculatorILi1EjESH_NS0_6memory12LoadWithCastILi1EEENSI_13StoreWithCastILi1EEEEEviT_T0_T2_T3_T4_T5_,"ax",@progbits
	.align	128
        .global         _ZN2at6native27unrolled_elementwise_kernelIZZZNS0_65_GLOBAL__N__cd49fe81_27_ActivationSoftplusKernel_cu_f5210f67_354515softplus_kernelERNS_18TensorIteratorBaseERKN3c106ScalarES8_ENKUlvE_clEvENKUlvE1_clEvEUlNS5_4HalfEE_St5arrayIPcLm2EELi4E23TrivialOffsetCalculatorILi1EjESH_NS0_6memory12LoadWithCastILi1EEENSI_13StoreWithCastILi1EEEEEviT_T0_T2_T3_T4_T5_
        .type           _ZN2at6native27unrolled_elementwise_kernelIZZZNS0_65_GLOBAL__N__cd49fe81_27_ActivationSoftplusKernel_cu_f5210f67_354515softplus_kernelERNS_18TensorIteratorBaseERKN3c106ScalarES8_ENKUlvE_clEvENKUlvE1_clEvEUlNS5_4HalfEE_St5arrayIPcLm2EELi4E23TrivialOffsetCalculatorILi1EjESH_NS0_6memory12LoadWithCastILi1EEENSI_13StoreWithCastILi1EEEEEviT_T0_T2_T3_T4_T5_,@function
        .size           _ZN2at6native27unrolled_elementwise_kernelIZZZNS0_65_GLOBAL__N__cd49fe81_27_ActivationSoftplusKernel_cu_f5210f67_354515softplus_kernelERNS_18TensorIteratorBaseERKN3c106ScalarES8_ENKUlvE_clEvENKUlvE1_clEvEUlNS5_4HalfEE_St5arrayIPcLm2EELi4E23TrivialOffsetCalculatorILi1EjESH_NS0_6memory12LoadWithCastILi1EEENSI_13StoreWithCastILi1EEEEEviT_T0_T2_T3_T4_T5_,(.L_x_7940 - _ZN2at6native27unrolled_elementwise_kernelIZZZNS0_65_GLOBAL__N__cd49fe81_27_ActivationSoftplusKernel_cu_f5210f67_354515softplus_kernelERNS_18TensorIteratorBaseERKN3c106ScalarES8_ENKUlvE_clEvENKUlvE1_clEvEUlNS5_4HalfEE_St5arrayIPcLm2EELi4E23TrivialOffsetCalculatorILi1EjESH_NS0_6memory12LoadWithCastILi1EEENSI_13StoreWithCastILi1EEEEEviT_T0_T2_T3_T4_T5_)
        .other          _ZN2at6native27unrolled_elementwise_kernelIZZZNS0_65_GLOBAL__N__cd49fe81_27_ActivationSoftplusKernel_cu_f5210f67_354515softplus_kernelERNS_18TensorIteratorBaseERKN3c106ScalarES8_ENKUlvE_clEvENKUlvE1_clEvEUlNS5_4HalfEE_St5arrayIPcLm2EELi4E23TrivialOffsetCalculatorILi1EjESH_NS0_6memory12LoadWithCastILi1EEENSI_13StoreWithCastILi1EEEEEviT_T0_T2_T3_T4_T5_,@"STO_CUDA_ENTRY STV_DEFAULT"
_ZN2at6native27unrolled_elementwise_kernelIZZZNS0_65_GLOBAL__N__cd49fe81_27_ActivationSoftplusKernel_cu_f5210f67_354515softplus_kernelERNS_18TensorIteratorBaseERKN3c106ScalarES8_ENKUlvE_clEvENKUlvE1_clEvEUlNS5_4HalfEE_St5arrayIPcLm2EELi4E23TrivialOffsetCalculatorILi1EjESH_NS0_6memory12LoadWithCastILi1EEENSI_13StoreWithCastILi1EEEEEviT_T0_T2_T3_T4_T5_:
.text._ZN2at6native27unrolled_elementwise_kernelIZZZNS0_65_GLOBAL__N__cd49fe81_27_ActivationSoftplusKernel_cu_f5210f67_354515softplus_kernelERNS_18TensorIteratorBaseERKN3c106ScalarES8_ENKUlvE_clEvENKUlvE1_clEvEUlNS5_4HalfEE_St5arrayIPcLm2EELi4E23TrivialOffsetCalculatorILi1EjESH_NS0_6memory12LoadWithCastILi1EEENSI_13StoreWithCastILi1EEEEEviT_T0_T2_T3_T4_T5_:
        /* <DEDUP_REMOVED lines=34> */
.L_x_5150:
[----:B------:R-:W2:Y:S02]  /*0220*/  LDG.E.U8 R2, desc[UR36][R2.64] ;  /* 0x0000002402027981 */ /* 0x000ea4000c1e1100 */
[----:B--2---:R-:W-:-:S04]  /*0230*/  I2FP.F32.U32 R0, R2 ;  /* 0x0000000200007245 */ /* 0x004fc80000201000 */
[----:B------:R-:W-:-:S04]  /*0240*/  F2FP.F16.F32.PACK_AB R0, RZ, R0 ;  /* 0x00000000ff00723e */ /* 0x000fc800000000ff */
[----:B------:R-:W-:Y:S01]  /*0250*/  PRMT R23, R0, 0x7610, R23 ;  /* 0x0000761000177816 */ /* 0x000fe20000000017 */
[----:B------:R-:W-:Y:S06]  /*0260*/  BRA `(.L_x_5152) ;  /* 0x0000000c00c07947 */ /* 0x000fec0003800000 */
.L_x_5149:
        /* <DEDUP_REMOVED lines=11> */
.L_x_5154:
[----:B------:R-:W2:Y:S02]  /*0320*/  LDG.E R2, desc[UR36][R2.64] ;  /* 0x0000002402027981 */ /* 0x000ea4000c1e1900 */
[----:B--2---:R-:W-:-:S04]  /*0330*/  I2FP.F32.S32 R0, R2 ;  /* 0x0000000200007245 */ /* 0x004fc80000201400 */
[----:B------:R-:W-:-:S04]  /*0340*/  F2FP.F16.F32.PACK_AB R0, RZ, R0 ;  /* 0x00000000ff00723e */ /* 0x000fc800000000ff */
[----:B------:R-:W-:Y:S01]  /*0350*/  PRMT R23, R0, 0x7610, R23 ;  /* 0x0000761000177816 */ /* 0x000fe20000000017 */
[----:B------:R-:W-:Y:S06]  /*0360*/  BRA `(.L_x_5152) ;  /* 0x0000000c00807947 */ /* 0x000fec0003800000 */
.L_x_5153:
[----:B------:R-:W2:Y:S02]  /*0370*/  LDG.E.U16 R2, desc[UR36][R2.64] ;  /* 0x0000002402027981 */ /* 0x000ea4000c1e1500 */
[----:B--2---:R-:W0:Y:S02]  /*0380*/  I2F.S16 R0, R2 ;  /* 0x0000000200007306 */ /* 0x004e240000101400 */
[----:B0-----:R-:W-:-:S04]  /*0390*/  F2FP.F16.F32.PACK_AB R0, RZ, R0 ;  /* 0x00000000ff00723e */ /* 0x001fc800000000ff */
[----:B------:R-:W-:Y:S01]  /*03a0*/  PRMT R23, R0, 0x7610, R23 ;  /* 0x0000761000177816 */ /* 0x000fe20000000017 */
[----:B------:R-:W-:Y:S06]  /*03b0*/  BRA `(.L_x_5152) ;  /* 0x0000000c006c7947 */ /* 0x000fec0003800000 */
.L_x_5148:
        /* <DEDUP_REMOVED lines=9> */
.L_x_5156:
[----:B------:R1:W5:Y:S01]  /*0450*/  LDG.E.U16 R23, desc[UR36][R2.64] ;  /* 0x0000002402177981 */ /* 0x000362000c1e1500 */
[----:B------:R-:W-:Y:S05]  /*0460*/  BRA `(.L_x_5152) ;  /* 0x0000000c00407947 */ /* 0x000fea0003800000 */
.L_x_5155:
        /* <DEDUP_REMOVED lines=9> */
.L_x_5158:
[----:B------:R0:W5:Y:S01]  /*0500*/  LDG.E.U16 R23, desc[UR36][R2.64] ;  /* 0x0000002402177981 */ /* 0x000162000c1e1500 */
[----:B------:R-:W-:Y:S05]  /*0510*/  BRA `(.L_x_5152) ;  /* 0x0000000c00147947 */ /* 0x000fea0003800000 */
.L_x_5157:
        /* <DEDUP_REMOVED lines=9> */
.L_x_5147:
        /* <DEDUP_REMOVED lines=14> */
.L_x_5161:
        /* <DEDUP_REMOVED lines=9> */
.L_x_5160:
        /* <DEDUP_REMOVED lines=28> */
.L_x_5163:
[----:B------:R-:W2:Y:S02]  /*08e0*/  LDG.E.U8 R3, desc[UR36][R2.64] ;  /* 0x0000002402037981 */ /* 0x000ea4000c1e1100 */
[----:B--2---:R-:W-:-:S05]  /*08f0*/  IMAD.SHL.U32 R0, R3, 0x2000000, RZ ;  /* 0x0200000003007824 */ /* 0x004fca00078e00ff */
[----:B------:R-:W-:-:S13]  /*0900*/  ISETP.GE.U32.AND P0, PT, R0, 0x8000000, PT ;  /* 0x080000000000780c */ /* 0x000fda0003f06070 */
[C---:B------:R-:W-:Y:S02]  /*0910*/  @P0 IMAD.SHL.U32 R4, R3.reuse, 0x200000, RZ ;  /* 0x0020000003040824 */ /* 0x040fe400078e00ff */
[C---:B------:R-:W-:Y:S02]  /*0920*/  @!P0 IMAD.SHL.U32 R0, R3.reuse, 0x100, RZ ;  /* 0x0000010003008824 */ /* 0x040fe400078e00ff */
[----:B------:R-:W-:Y:S01]  /*0930*/  IMAD.SHL.U32 R3, R3, 0x1000000, RZ ;  /* 0x0100000003037824 */ /* 0x000fe200078e00ff */
[----:B------:R-:W-:Y:S02]  /*0940*/  @P0 LOP3.LUT R4, R4, 0xfe00000, RZ, 0xc0, !PT ;  /* 0x0fe0000004040812 */ /* 0x000fe400078ec0ff */
        /* <DEDUP_REMOVED lines=9> */
.L_x_5162:
[----:B------:R-:W2:Y:S02]  /*09e0*/  LDG.E.U16 R0, desc[UR36][R2.64] ;  /* 0x0000002402007981 */ /* 0x000ea4000c1e1500 */
[----:B--2---:R-:W-:-:S05]  /*09f0*/  IMAD.U32 R0, R0, 0x10000, RZ ;  /* 0x0001000000007824 */ /* 0x004fca00078e00ff */
[----:B------:R-:W-:-:S04]  /*0a00*/  F2FP.F16.F32.PACK_AB R0, RZ, R0 ;  /* 0x00000000ff00723e */ /* 0x000fc800000000ff */
[----:B------:R-:W-:Y:S01]  /*0a10*/  PRMT R23, R0, 0x7610, R23 ;  /* 0x0000761000177816 */ /* 0x000fe20000000017 */
[----:B------:R-:W-:Y:S06]  /*0a20*/  BRA `(.L_x_5152) ;  /* 0x0000000400d07947 */ /* 0x000fec0003800000 */
.L_x_5159:
        /* <DEDUP_REMOVED lines=13> */
.L_x_5166:
        /* <DEDUP_REMOVED lines=21> */
.L_x_5170:
[----:B------:R-:W-:Y:S05]  /*0c50*/  BSYNC B1 ;  /* 0x0000000000017941 */ /* 0x000fea0003800000 */
.L_x_5169:
[----:B------:R-:W-:Y:S01]  /*0c60*/  LEA R3, R0, 0x3b800000, 0x17 ;  /* 0x3b80000000037811 */ /* 0x000fe200078eb8ff */
[----:B------:R-:W-:-:S05]  /*0c70*/  IMAD.SHL.U32 R0, R2, 0x100000, RZ ;  /* 0x0010000002007824 */ /* 0x000fca00078e00ff */
[----:B------:R-:W-:-:S07]  /*0c80*/  LOP3.LUT R0, R3, R0, R4, 0xfe, !PT ;  /* 0x0000000003007212 */ /* 0x000fce00078efe04 */
.L_x_5168:
[----:B------:R-:W-:Y:S05]  /*0c90*/  BSYNC B0 ;  /* 0x0000000000007941 */ /* 0x000fea0003800000 */
.L_x_5167:
[----:B------:R-:W-:-:S04]  /*0ca0*/  F2FP.F16.F32.PACK_AB R0, RZ, R0 ;  /* 0x00000000ff00723e */ /* 0x000fc800000000ff */
[----:B------:R-:W-:Y:S01]  /*0cb0*/  PRMT R23, R0, 0x7610, R23 ;  /* 0x0000761000177816 */ /* 0x000fe20000000017 */
[----:B------:R-:W-:Y:S06]  /*0cc0*/  BRA `(.L_x_5152) ;  /* 0x0000000400287947 */ /* 0x000fec0003800000 */
.L_x_5165:
        /* <DEDUP_REMOVED lines=21> */
.L_x_5174:
[----:B------:R-:W-:Y:S05]  /*0e20*/  BSYNC B1 ;  /* 0x0000000000017941 */ /* 0x000fea0003800000 */
.L_x_5173:
[----:B------:R-:W-:Y:S01]  /*0e30*/  LEA R3, R0, 0x37800000, 0x17 ;  /* 0x3780000000037811 */ /* 0x000fe200078eb8ff */
[----:B------:R-:W-:-:S05]  /*0e40*/  IMAD.SHL.U32 R0, R2, 0x200000, RZ ;  /* 0x0020000002007824 */ /* 0x000fca00078e00ff */
[----:B------:R-:W-:-:S07]  /*0e50*/  LOP3.LUT R0, R3, R0, R4, 0xfe, !PT ;  /* 0x0000000003007212 */ /* 0x000fce00078efe04 */
.L_x_5172:
[----:B------:R-:W-:Y:S05]  /*0e60*/  BSYNC B0 ;  /* 0x0000000000007941 */ /* 0x000fea0003800000 */
.L_x_5171:
[----:B------:R-:W-:-:S04]  /*0e70*/  F2FP.F16.F32.PACK_AB R0, RZ, R0 ;  /* 0x00000000ff00723e */ /* 0x000fc800000000ff */
[----:B------:R-:W-:Y:S01]  /*0e80*/  PRMT R23, R0, 0x7610, R23 ;  /* 0x0000761000177816 */ /* 0x000fe20000000017 */
[----:B------:R-:W-:Y:S06]  /*0e90*/  BRA `(.L_x_5152) ;  /* 0x0000000000b47947 */ /* 0x000fec0003800000 */
.L_x_5164:
        /* <DEDUP_REMOVED lines=14> */
.L_x_5178:
[----:B------:R-:W-:Y:S05]  /*0f80*/  BSYNC B0 ;  /* 0x0000000000007941 */ /* 0x000fea0003800000 */
.L_x_5177:
[----:B------:R-:W-:-:S04]  /*0f90*/  F2FP.F16.F32.PACK_AB R0, RZ, R0 ;  /* 0x00000000ff00723e */ /* 0x000fc800000000ff */
[----:B------:R-:W-:Y:S01]  /*0fa0*/  PRMT R23, R0, 0x7610, R23 ;  /* 0x0000761000177816 */ /* 0x000fe20000000017 */
[----:B------:R-:W-:Y:S06]  /*0fb0*/  BRA `(.L_x_5152) ;  /* 0x00000000006c7947 */ /* 0x000fec0003800000 */
.L_x_5151:
        /* <DEDUP_REMOVED lines=16> */
.L_x_5179:
[----:B------:R-:W-:Y:S01]  /*10c0*/  PRMT R23, RZ, 0x7610, R23 ;  /* 0x00007610ff177816 */ /* 0x000fe20000000017 */
[----:B------:R-:W-:Y:S06]  /*10d0*/  BRA `(.L_x_5152) ;  /* 0x0000000000247947 */ /* 0x000fec0003800000 */
.L_x_5176:
[----:B------:R-:W2:Y:S02]  /*10e0*/  LDG.E.64 R2, desc[UR36][R2.64] ;  /* 0x0000002402027981 */ /* 0x000ea4000c1e1b00 */
[----:B--2---:R-:W0:Y:S02]  /*10f0*/  I2F.U64 R0, R2 ;  /* 0x0000000200007312 */ /* 0x004e240000301000 */
[----:B0-----:R-:W-:-:S04]  /*1100*/  F2FP.F16.F32.PACK_AB R0, RZ, R0 ;  /* 0x00000000ff00723e */ /* 0x001fc800000000ff */
[----:B------:R-:W-:Y:S01]  /*1110*/  PRMT R23, R0, 0x7610, R23 ;  /* 0x0000761000177816 */ /* 0x000fe20000000017 */
[----:B------:R-:W-:Y:S06]  /*1120*/  BRA `(.L_x_5152) ;  /* 0x0000000000107947 */ /* 0x000fec0003800000 */
.L_x_5175:
[----:B------:R-:W2:Y:S02]  /*1130*/  LDG.E R2, desc[UR36][R2.64] ;  /* 0x0000002402027981 */ /* 0x000ea4000c1e1900 */
[----:B--2---:R-:W-:-:S04]  /*1140*/  I2FP.F32.U32 R0, R2 ;  /* 0x0000000200007245 */ /* 0x004fc80000201000 */
[----:B------:R-:W-:-:S04]  /*1150*/  F2FP.F16.F32.PACK_AB R0, RZ, R0 ;  /* 0x00000000ff00723e */ /* 0x000fc800000000ff */
[----:B------:R-:W-:-:S07]  /*1160*/  PRMT R23, R0, 0x7610, R23 ;  /* 0x0000761000177816 */ /* 0x000fce0000000017 */
.L_x_5152:
[----:B------:R-:W2:Y:S02]  /*1170*/  S2R R24, SR_TID.X ;  /* 0x0000000000187919 */ /* 0x000ea40000002100 */
[----:B--2---:R-:W-:-:S07]  /*1180*/  VIADD R24, R24, 0x80 ;  /* 0x0000008018187836 */ /* 0x004fce0000000000 */
.L_x_5146:
[----:B------:R-:W-:Y:S05]  /*1190*/  BSYNC B6 ;  /* 0x0000000000067941 */ /* 0x000fea0003800000 */
.L_x_5145:
[----:B------:R-:W-:Y:S01]  /*11a0*/  ISETP.GE.AND P0, PT, R24, R16, PT ;  /* 0x000000101800720c */ /* 0x000fe20003f06270 */
[----:B------:R-:W-:-:S12]  /*11b0*/  BSSY B6, `(.L_x_5180) ;  /* 0x000010e000067945 */ /* 0x000fd80003800000 */
[----:B------:R-:W-:Y:S05]  /*11c0*/  @P0 BRA `(.L_x_5181) ;  /* 0x0000001000300947 */ /* 0x000fea0003800000 */
[----:B01----:R-:W0:Y:S01]  /*11d0*/  LDC.64 R2, c[0x0][0x230] ;  /* 0x00008c00ff027b82 */ /* 0x003e220000000a00 */
        /* <DEDUP_REMOVED lines=22> */
.L_x_5185:
[----:B------:R-:W2:Y:S02]  /*1340*/  LDG.E.U8 R2, desc[UR36][R2.64] ;  /* 0x0000002402027981 */ /* 0x000ea4000c1e1100 */
[----:B--2---:R-:W-:-:S04]  /*1350*/  I2FP.F32.U32 R0, R2 ;  /* 0x0000000200007245 */ /* 0x004fc80000201000 */
[----:B------:R-:W-:-:S04]  /*1360*/  F2FP.F16.F32.PACK_AB R0, RZ, R0 ;  /* 0x00000000ff00723e */ /* 0x000fc800000000ff */
[----:B------:R-:W-:Y:S01]  /*1370*/  PRMT R22, R0, 0x7610, R22 ;  /* 0x0000761000167816 */ /* 0x000fe20000000016 */
[----:B------:R-:W-:Y:S06]  /*1380*/  BRA `(.L_x_5187) ;  /* 0x0000000c00bc7947 */ /* 0x000fec0003800000 */
.L_x_5184:
        /* <DEDUP_REMOVED lines=11> */
.L_x_5189:
[----:B------:R-:W2:Y:S02]  /*1440*/  LDG.E R2, desc[UR36][R2.64] ;  /* 0x0000002402027981 */ /* 0x000ea4000c1e1900 */
[----:B--2---:R-:W-:-:S04]  /*1450*/  I2FP.F32.S32 R0, R2 ;  /* 0x0000000200007245 */ /* 0x004fc80000201400 */
[----:B------:R-:W-:-:S04]  /*1460*/  F2FP.F16.F32.PACK_AB R0, RZ, R0 ;  /* 0x00000000ff00723e */ /* 0x000fc800000000ff */
[----:B------:R-:W-:Y:S01]  /*1470*/  PRMT R22, R0, 0x7610, R22 ;  /* 0x0000761000167816 */ /* 0x000fe20000000016 */
[----:B------:R-:W-:Y:S06]  /*1480*/  BRA `(.L_x_5187) ;  /* 0x0000000c007c7947 */ /* 0x000fec0003800000 */
.L_x_5188:
[----:B------:R-:W2:Y:S02]  /*1490*/  LDG.E.U16 R2, desc[UR36][R2.64] ;  /* 0x0000002402027981 */ /* 0x000ea4000c1e1500 */
[----:B--2---:R-:W0:Y:S02]  /*14a0*/  I2F.S16 R0, R2 ;  /* 0x0000000200007306 */ /* 0x004e240000101400 */
[----:B0-----:R-:W-:-:S04]  /*14b0*/  F2FP.F16.F32.PACK_AB R0, RZ, R0 ;  /* 0x00000000ff00723e */ /* 0x001fc800000000ff */
[----:B------:R-:W-:Y:S01]  /*14c0*/  PRMT R22, R0, 0x7610, R22 ;  /* 0x0000761000167816 */ /* 0x000fe20000000016 */
[----:B------:R-:W-:Y:S06]  /*14d0*/  BRA `(.L_x_5187) ;  /* 0x0000000c00687947 */ /* 0x000fec0003800000 */
.L_x_5183:
        /* <DEDUP_REMOVED lines=9> */
.L_x_5191:
[----:B------:R0:W5:Y:S01]  /*1570*/  LDG.E.U16 R22, desc[UR36][R2.64] ;  /* 0x0000002402167981 */ /* 0x000162000c1e1500 */
[----:B------:R-:W-:Y:S05]  /*1580*/  BRA `(.L_x_5187) ;  /* 0x0000000c003c7947 */ /* 0x000fea0003800000 */
.L_x_5190:
        /* <DEDUP_REMOVED lines=9> */
.L_x_5193:
[----:B------:R1:W5:Y:S01]  /*1620*/  LDG.E.U16 R22, desc[UR36][R2.64] ;  /* 0x0000002402167981 */ /* 0x000362000c1e1500 */
[----:B------:R-:W-:Y:S05]  /*1630*/  BRA `(.L_x_5187) ;  /* 0x0000000c00107947 */ /* 0x000fea0003800000 */
.L_x_5192:
        /* <DEDUP_REMOVED lines=9> */
.L_x_5182:
        /* <DEDUP_REMOVED lines=14> */
.L_x_5196:
        /* <DEDUP_REMOVED lines=9> */
.L_x_5195:
        /* <DEDUP_REMOVED lines=28> */
.L_x_5198:
        /* <DEDUP_REMOVED lines=15> */
.L_x_5197:
[----:B------:R-:W2:Y:S02]  /*1af0*/  LDG.E.U16 R0, desc[UR36][R2.64] ;  /* 0x0000002402007981 */ /* 0x000ea4000c1e1500 */
[----:B--2---:R-:W-:-:S05]  /*1b00*/  IMAD.U32 R0, R0, 0x10000, RZ ;  /* 0x0001000000007824 */ /* 0x004fca00078e00ff */
[----:B------:R-:W-:-:S04]  /*1b10*/  F2FP.F16.F32.PACK_AB R0, RZ, R0 ;  /* 0x00000000ff00723e */ /* 0x000fc800000000ff */
[----:B------:R-:W-:Y:S01]  /*1b20*/  PRMT R22, R0, 0x7610, R22 ;  /* 0x0000761000167816 */ /* 0x000fe20000000016 */
[----:B------:R-:W-:Y:S06]  /*1b30*/  BRA `(.L_x_5187) ;  /* 0x0000000400d07947 */ /* 0x000fec0003800000 */
.L_x_5194:
        /* <DEDUP_REMOVED lines=13> */
.L_x_5201:
        /* <DEDUP_REMOVED lines=21> */
.L_x_5205:
[----:B------:R-:W-:Y:S05]  /*1d60*/  BSYNC B1 ;  /* 0x0000000000017941 */ /* 0x000fea0003800000 */
.L_x_5204:
[----:B------:R-:W-:Y:S01]  /*1d70*/  LEA R3, R0, 0x3b800000, 0x17 ;  /* 0x3b80000000037811 */ /* 0x000fe200078eb8ff */
[----:B------:R-:W-:-:S05]  /*1d80*/  IMAD.SHL.U32 R0, R2, 0x100000, RZ ;  /* 0x0010000002007824 */ /* 0x000fca00078e00ff */
[----:B------:R-:W-:-:S07]  /*1d90*/  LOP3.LUT R0, R3, R0, R4, 0xfe, !PT ;  /* 0x0000000003007212 */ /* 0x000fce00078efe04 */
.L_x_5203:
[----:B------:R-:W-:Y:S05]  /*1da0*/  BSYNC B0 ;  /* 0x0000000000007941 */ /* 0x000fea0003800000 */
.L_x_5202:
[----:B------:R-:W-:-:S04]  /*1db0*/  F2FP.F16.F32.PACK_AB R0, RZ, R0 ;  /* 0x00000000ff00723e */ /* 0x000fc800000000ff */
[----:B------:R-:W-:Y:S01]  /*1dc0*/  PRMT R22, R0, 0x7610, R22 ;  /* 0x0000761000167816 */ /* 0x000fe20000000016 */
[----:B------:R-:W-:Y:S06]  /*1dd0*/  BRA `(.L_x_5187) ;  /* 0x0000000400287947 */ /* 0x000fec0003800000 */
.L_x_5200:
        /* <DEDUP_REMOVED lines=21> */
.L_x_5209:
[----:B------:R-:W-:Y:S05]  /*1f30*/  BSYNC B1 ;  /* 0x0000000000017941 */ /* 0x000fea0003800000 */
.L_x_5208:
[----:B------:R-:W-:Y:S01]  /*1f40*/  LEA R3, R0, 0x37800000, 0x17 ;  /* 0x3780000000037811 */ /* 0x000fe200078eb8ff */
[----:B------:R-:W-:-:S05]  /*1f50*/  IMAD.SHL.U32 R0, R2, 0x200000, RZ ;  /* 0x0020000002007824 */ /* 0x000fca00078e00ff */
[----:B------:R-:W-:-:S07]  /*1f60*/  LOP3.LUT R0, R3, R0, R4, 0xfe, !PT ;  /* 0x0000000003007212 */ /* 0x000fce00078efe04 */
.L_x_5207:
[----:B------:R-:W-:Y:S05]  /*1f70*/  BSYNC B0 ;  /* 0x0000000000007941 */ /* 0x000fea0003800000 */
.L_x_5206:
[----:B------:R-:W-:-:S04]  /*1f80*/  F2FP.F16.F32.PACK_AB R0, RZ, R0 ;  /* 0x00000000ff00723e */ /* 0x000fc800000000ff */
[----:B------:R-:W-:Y:S01]  /*1f90*/  PRMT R22, R0, 0x7610, R22 ;  /* 0x0000761000167816 */ /* 0x000fe20000000016 */
[----:B------:R-:W-:Y:S06]  /*1fa0*/  BRA `(.L_x_5187) ;  /* 0x0000000000b47947 */ /* 0x000fec0003800000 */
.L_x_5199:
        /* <DEDUP_REMOVED lines=14> */
.L_x_5213:
[----:B------:R-:W-:Y:S05]  /*2090*/  BSYNC B0 ;  /* 0x0000000000007941 */ /* 0x000fea0003800000 */
.L_x_5212:
[----:B------:R-:W-:-:S04]  /*20a0*/  F2FP.F16.F32.PACK_AB R0, RZ, R0 ;  /* 0x00000000ff00723e */ /* 0x000fc800000000ff */
[----:B------:R-:W-:Y:S01]  /*20b0*/  PRMT R22, R0, 0x7610, R22 ;  /* 0x0000761000167816 */ /* 0x000fe20000000016 */
[----:B------:R-:W-:Y:S06]  /*20c0*/  BRA `(.L_x_5187) ;  /* 0x00000000006c7947 */ /* 0x000fec0003800000 */
.L_x_5186:
        /* <DEDUP_REMOVED lines=16> */
.L_x_5214:
[----:B------:R-:W-:Y:S01]  /*21d0*/  PRMT R22, RZ, 0x7610, R22 ;  /* 0x00007610ff167816 */ /* 0x000fe20000000016 */
[----:B------:R-:W-:Y:S06]  /*21e0*/  BRA `(.L_x_5187) ;  /* 0x0000000000247947 */ /* 0x000fec0003800000 */
.L_x_5211:
[----:B------:R-:W2:Y:S02]  /*21f0*/  LDG.E.64 R2, desc[UR36][R2.64] ;  /* 0x0000002402027981 */ /* 0x000ea4000c1e1b00 */
[----:B--2---:R-:W0:Y:S02]  /*2200*/  I2F.U64 R0, R2 ;  /* 0x0000000200007312 */ /* 0x004e240000301000 */
[----:B0-----:R-:W-:-:S04]  /*2210*/  F2FP.F16.F32.PACK_AB R0, RZ, R0 ;  /* 0x00000000ff00723e */ /* 0x001fc800000000ff */
[----:B------:R-:W-:Y:S01]  /*2220*/  PRMT R22, R0, 0x7610, R22 ;  /* 0x0000761000167816 */ /* 0x000fe20000000016 */
[----:B------:R-:W-:Y:S06]  /*2230*/  BRA `(.L_x_5187) ;  /* 0x0000000000107947 */ /* 0x000fec0003800000 */
.L_x_5210:
[----:B------:R-:W2:Y:S02]  /*2240*/  LDG.E R2, desc[UR36][R2.64] ;  /* 0x0000002402027981 */ /* 0x000ea4000c1e1900 */
[----:B--2---:R-:W-:-:S04]  /*2250*/  I2FP.F32.U32 R0, R2 ;  /* 0x0000000200007245 */ /* 0x004fc80000201000 */
[----:B------:R-:W-:-:S04]  /*2260*/  F2FP.F16.F32.PACK_AB R0, RZ, R0 ;  /* 0x00000000ff00723e */ /* 0x000fc800000000ff */
[----:B------:R-:W-:-:S07]  /*2270*/  PRMT R22, R0, 0x7610, R22 ;  /* 0x0000761000167816 */ /* 0x000fce0000000016 */
.L_x_5187:
[----:B------:R-:W-:-:S07]  /*2280*/  VIADD R24, R24, 0x80 ;  /* 0x0000008018187836 */ /* 0x000fce0000000000 */
.L_x_5181:
[----:B------:R-:W-:Y:S05]  /*2290*/  BSYNC B6 ;  /* 0x0000000000067941 */ /* 0x000fea0003800000 */
.L_x_5180:
[----:B------:R-:W-:Y:S01]  /*22a0*/  ISETP.GE.AND P0, PT, R24, R16, PT ;  /* 0x000000101800720c */ /* 0x000fe20003f06270 */
[----:B------:R-:W-:Y:S01]  /*22b0*/  BSSY B6, `(.L_x_5215) ;  /* 0x000010f000067945 */ /* 0x000fe20003800000 */
[----:B------:R-:W-:Y:S02]  /*22c0*/  PRMT R18, RZ, 0x7610, R18 ;  /* 0x00007610ff127816 */ /* 0x000fe40000000012 */
[----:B01----:R-:W-:-:S09]  /*22d0*/  PRMT R2, RZ, 0x7610, R2 ;  /* 0x00007610ff027816 */ /* 0x003fd20000000002 */
[----:B------:R-:W-:Y:S05]  /*22e0*/  @P0 BRA `(.L_x_5216) ;  /* 0x00000010002c0947 */ /* 0x000fea0003800000 */
        /* <DEDUP_REMOVED lines=23> */
.L_x_5220:
[----:B------:R-:W2:Y:S02]  /*2460*/  LDG.E.U8 R4, desc[UR36][R4.64] ;  /* 0x0000002404047981 */ /* 0x000ea4000c1e1100 */
[----:B--2---:R-:W-:-:S04]  /*2470*/  I2FP.F32.U32 R0, R4 ;  /* 0x0000000400007245 */ /* 0x004fc80000201000 */
[----:B------:R-:W-:-:S04]  /*2480*/  F2FP.F16.F32.PACK_AB R0, RZ, R0 ;  /* 0x00000000ff00723e */ /* 0x000fc800000000ff */
[----:B------:R-:W-:Y:S01]  /*2490*/  PRMT R2, R0, 0x7610, R2 ;  /* 0x0000761000027816 */ /* 0x000fe20000000002 */
[----:B------:R-:W-:Y:S06]  /*24a0*/  BRA `(.L_x_5222) ;  /* 0x0000000c00b87947 */ /* 0x000fec0003800000 */
.L_x_5219:
        /* <DEDUP_REMOVED lines=11> */
.L_x_5224:
[----:B------:R-:W2:Y:S02]  /*2560*/  LDG.E R4, desc[UR36][R4.64] ;  /* 0x0000002404047981 */ /* 0x000ea4000c1e1900 */
[----:B--2---:R-:W-:-:S04]  /*2570*/  I2FP.F32.S32 R0, R4 ;  /* 0x0000000400007245 */ /* 0x004fc80000201400 */
[----:B------:R-:W-:-:S04]  /*2580*/  F2FP.F16.F32.PACK_AB R0, RZ, R0 ;  /* 0x00000000ff00723e */ /* 0x000fc800000000ff */
[----:B------:R-:W-:Y:S01]  /*2590*/  PRMT R2, R0, 0x7610, R2 ;  /* 0x0000761000027816 */ /* 0x000fe20000000002 */
[----:B------:R-:W-:Y:S06]  /*25a0*/  BRA `(.L_x_5222) ;  /* 0x0000000c00787947 */ /* 0x000fec0003800000 */
.L_x_5223:
[----:B------:R-:W2:Y:S02]  /*25b0*/  LDG.E.U16 R4, desc[UR36][R4.64] ;  /* 0x0000002404047981 */ /* 0x000ea4000c1e1500 */
[----:B--2---:R-:W0:Y:S02]  /*25c0*/  I2F.S16 R0, R4 ;  /* 0x0000000400007306 */ /* 0x004e240000101400 */
[----:B0-----:R-:W-:-:S04]  /*25d0*/  F2FP.F16.F32.PACK_AB R0, RZ, R0 ;  /* 0x00000000ff00723e */ /* 0x001fc800000000ff */
[----:B------:R-:W-:Y:S01]  /*25e0*/  PRMT R2, R0, 0x7610, R2 ;  /* 0x0000761000027816 */ /* 0x000fe20000000002 */
[----:B------:R-:W-:Y:S06]  /*25f0*/  BRA `(.L_x_5222) ;  /* 0x0000000c00647947 */ /* 0x000fec0003800000 */
.L_x_5218:
        /* <DEDUP_REMOVED lines=9> */
.L_x_5226:
[----:B------:R0:W5:Y:S01]  /*2690*/  LDG.E.U16 R2, desc[UR36][R4.64] ;  /* 0x0000002404027981 */ /* 0x000162000c1e1500 */
[----:B------:R-:W-:Y:S05]  /*26a0*/  BRA `(.L_x_5222) ;  /* 0x0000000c00387947 */ /* 0x000fea0003800000 */
.L_x_5225:
        /* <DEDUP_REMOVED lines=9> */
.L_x_5228:
[----:B------:R1:W5:Y:S01]  /*2740*/  LDG.E.U16 R2, desc[UR36][R4.64] ;  /* 0x0000002404027981 */ /* 0x000362000c1e1500 */
[----:B------:R-:W-:Y:S05]  /*2750*/  BRA `(.L_x_5222) ;  /* 0x0000000c000c7947 */ /* 0x000fea0003800000 */
.L_x_5227:
        /* <DEDUP_REMOVED lines=9> */
.L_x_5217:
        /* <DEDUP_REMOVED lines=14> */
.L_x_5231:
        /* <DEDUP_REMOVED lines=9> */
.L_x_5230:
        /* <DEDUP_REMOVED lines=24> */
[----:B------:R-:W-:-:S04]  /*2ae0*/  LOP3.LUT R3, R3, 0x80000000, R0, 0xf8, !PT ;  /* 0x8000000003037812 */ /* 0x000fc800078ef800 */
[----:B------:R-:W-:-:S04]  /*2af0*/  F2FP.F16.F32.PACK_AB R3, RZ, R3 ;  /* 0x00000003ff03723e */ /* 0x000fc800000000ff */
[----:B------:R-:W-:Y:S01]  /*2b00*/  PRMT R2, R3, 0x7610, R2 ;  /* 0x0000761003027816 */ /* 0x000fe20000000002 */
[----:B------:R-:W-:Y:S06]  /*2b10*/  BRA `(.L_x_5222) ;  /* 0x00000008001c7947 */ /* 0x000fec0003800000 */
.L_x_5233:
        /* <DEDUP_REMOVED lines=11> */
[----:B------:R-:W-:-:S04]  /*2bd0*/  LOP3.LUT R2, R2, 0x80000000, R3, 0xf8, !PT ;  /* 0x8000000002027812 */ /* 0x000fc800078ef803 */
[----:B------:R-:W-:Y:S01]  /*2be0*/  F2FP.F16.F32.PACK_AB R2, RZ, R2 ;  /* 0x00000002ff02723e */ /* 0x000fe200000000ff */
[----:B------:R-:W-:Y:S06]  /*2bf0*/  BRA `(.L_x_5222) ;  /* 0x0000000400e47947 */ /* 0x000fec0003800000 */
.L_x_5232:
[----:B------:R-:W2:Y:S02]  /*2c00*/  LDG.E.U16 R0, desc[UR36][R4.64] ;  /* 0x0000002404007981 */ /* 0x000ea4000c1e1500 */
[----:B--2---:R-:W-:-:S05]  /*2c10*/  IMAD.U32 R0, R0, 0x10000, RZ ;  /* 0x0001000000007824 */ /* 0x004fca00078e00ff */
[----:B------:R-:W-:-:S04]  /*2c20*/  F2FP.F16.F32.PACK_AB R0, RZ, R0 ;  /* 0x00000000ff00723e */ /* 0x000fc800000000ff */
[----:B------:R-:W-:Y:S01]  /*2c30*/  PRMT R2, R0, 0x7610, R2 ;  /* 0x0000761000027816 */ /* 0x000fe20000000002 */
[----:B------:R-:W-:Y:S06]  /*2c40*/  BRA `(.L_x_5222) ;  /* 0x0000000400d07947 */ /* 0x000fec0003800000 */
.L_x_5229:
        /* <DEDUP_REMOVED lines=13> */
.L_x_5236:
        /* <DEDUP_REMOVED lines=21> */
.L_x_5240:
[----:B------:R-:W-:Y:S05]  /*2e70*/  BSYNC B1 ;  /* 0x0000000000017941 */ /* 0x000fea0003800000 */
.L_x_5239:
[----:B------:R-:W-:Y:S01]  /*2e80*/  LEA R3, R0, 0x3b800000, 0x17 ;  /* 0x3b80000000037811 */ /* 0x000fe200078eb8ff */
[----:B------:R-:W-:-:S05]  /*2e90*/  IMAD.SHL.U32 R0, R2, 0x100000, RZ ;  /* 0x0010000002007824 */ /* 0x000fca00078e00ff */
[----:B------:R-:W-:-:S07]  /*2ea0*/  LOP3.LUT R0, R3, R0, R4, 0xfe, !PT ;  /* 0x0000000003007212 */ /* 0x000fce00078efe04 */
.L_x_5238:
[----:B------:R-:W-:Y:S05]  /*2eb0*/  BSYNC B0 ;  /* 0x0000000000007941 */ /* 0x000fea0003800000 */
.L_x_5237:
[----:B------:R-:W-:-:S04]  /*2ec0*/  F2FP.F16.F32.PACK_AB R0, RZ, R0 ;  /* 0x00000000ff00723e */ /* 0x000fc800000000ff */
[----:B------:R-:W-:Y:S01]  /*2ed0*/  PRMT R2, R0, 0x7610, R2 ;  /* 0x0000761000027816 */ /* 0x000fe20000000002 */
[----:B------:R-:W-:Y:S06]  /*2ee0*/  BRA `(.L_x_5222) ;  /* 0x0000000400287947 */ /* 0x000fec0003800000 */
.L_x_5235:
        /* <DEDUP_REMOVED lines=21> */
.L_x_5244:
[----:B------:R-:W-:Y:S05]  /*3040*/  BSYNC B1 ;  /* 0x0000000000017941 */ /* 0x000fea0003800000 */
.L_x_5243:
[----:B------:R-:W-:Y:S01]  /*3050*/  LEA R3, R0, 0x37800000, 0x17 ;  /* 0x3780000000037811 */ /* 0x000fe200078eb8ff */
[----:B------:R-:W-:-:S05]  /*3060*/  IMAD.SHL.U32 R0, R2, 0x200000, RZ ;  /* 0x0020000002007824 */ /* 0x000fca00078e00ff */
[----:B------:R-:W-:-:S07]  /*3070*/  LOP3.LUT R0, R3, R0, R4, 0xfe, !PT ;  /* 0x0000000003007212 */ /* 0x000fce00078efe04 */
.L_x_5242:
[----:B------:R-:W-:Y:S05]  /*3080*/  BSYNC B0 ;  /* 0x0000000000007941 */ /* 0x000fea0003800000 */
.L_x_5241:
[----:B------:R-:W-:-:S04]  /*3090*/  F2FP.F16.F32.PACK_AB R0, RZ, R0 ;  /* 0x00000000ff00723e */ /* 0x000fc800000000ff */
[----:B------:R-:W-:Y:S01]  /*30a0*/  PRMT R2, R0, 0x7610, R2 ;  /* 0x0000761000027816 */ /* 0x000fe20000000002 */
[----:B------:R-:W-:Y:S06]  /*30b0*/  BRA `(.L_x_5222) ;  /* 0x0000000000b47947 */ /* 0x000fec0003800000 */
.L_x_5234:
        /* <DEDUP_REMOVED lines=14> */
.L_x_5248:
[----:B------:R-:W-:Y:S05]  /*31a0*/  BSYNC B0 ;  /* 0x0000000000007941 */ /* 0x000fea0003800000 */
.L_x_5247:
[----:B------:R-:W-:-:S04]  /*31b0*/  F2FP.F16.F32.PACK_AB R0, RZ, R0 ;  /* 0x00000000ff00723e */ /* 0x000fc800000000ff */
[----:B------:R-:W-:Y:S01]  /*31c0*/  PRMT R2, R0, 0x7610, R2 ;  /* 0x0000761000027816 */ /* 0x000fe20000000002 */
[----:B------:R-:W-:Y:S06]  /*31d0*/  BRA `(.L_x_5222) ;  /* 0x00000000006c7947 */ /* 0x000fec0003800000 */
.L_x_5221:
        /* <DEDUP_REMOVED lines=16> */
.L_x_5249:
[----:B------:R-:W-:Y:S01]  /*32e0*/  PRMT R2, RZ, 0x7610, R2 ;  /* 0x00007610ff027816 */ /* 0x000fe20000000002 */
[----:B------:R-:W-:Y:S06]  /*32f0*/  BRA `(.L_x_5222) ;  /* 0x0000000000247947 */ /* 0x000fec0003800000 */
.L_x_5246:
[----:B------:R-:W2:Y:S02]  /*3300*/  LDG.E.64 R4, desc[UR36][R4.64] ;  /* 0x0000002404047981 */ /* 0x000ea4000c1e1b00 */
[----:B--2---:R-:W0:Y:S02]  /*3310*/  I2F.U64 R0, R4 ;  /* 0x0000000400007312 */ /* 0x004e240000301000 */
[----:B0-----:R-:W-:-:S04]  /*3320*/  F2FP.F16.F32.PACK_AB R0, RZ, R0 ;  /* 0x00000000ff00723e */ /* 0x001fc800000000ff */
[----:B------:R-:W-:Y:S01]  /*3330*/  PRMT R2, R0, 0x7610, R2 ;  /* 0x0000761000027816 */ /* 0x000fe20000000002 */
[----:B------:R-:W-:Y:S06]  /*3340*/  BRA `(.L_x_5222) ;  /* 0x0000000000107947 */ /* 0x000fec0003800000 */
.L_x_5245:
[----:B------:R-:W2:Y:S02]  /*3350*/  LDG.E R4, desc[UR36][R4.64] ;  /* 0x0000002404047981 */ /* 0x000ea4000c1e1900 */
[----:B--2---:R-:W-:-:S04]  /*3360*/  I2FP.F32.U32 R0, R4 ;  /* 0x0000000400007245 */ /* 0x004fc80000201000 */
[----:B------:R-:W-:-:S04]  /*3370*/  F2FP.F16.F32.PACK_AB R0, RZ, R0 ;  /* 0x00000000ff00723e */ /* 0x000fc800000000ff */
[----:B------:R-:W-:-:S07]  /*3380*/  PRMT R2, R0, 0x7610, R2 ;  /* 0x0000761000027816 */ /* 0x000fce0000000002 */
.L_x_5222:
[----:B------:R-:W-:-:S07]  /*3390*/  VIADD R24, R24, 0x80 ;  /* 0x0000008018187836 */ /* 0x000fce0000000000 */
.L_x_5216:
[----:B------:R-:W-:Y:S05]  /*33a0*/  BSYNC B6 ;  /* 0x0000000000067941 */ /* 0x000fea0003800000 */
.L_x_5215:
[----:B------:R-:W-:Y:S01]  /*33b0*/  ISETP.GE.AND P0, PT, R24, R16, PT ;  /* 0x000000101800720c */ /* 0x000fe20003f06270 */
[----:B------:R-:W-:-:S12]  /*33c0*/  BSSY B6, `(.L_x_5250) ;  /* 0x000010c000067945 */ /* 0x000fd80003800000 */
        /* <DEDUP_REMOVED lines=23> */
.L_x_5255:
[----:B------:R-:W2:Y:S02]  /*3540*/  LDG.E.U8 R4, desc[UR36][R4.64] ;  /* 0x0000002404047981 */ /* 0x000ea4000c1e1100 */
[----:B--2---:R-:W-:-:S04]  /*3550*/  I2FP.F32.U32 R0, R4 ;  /* 0x0000000400007245 */ /* 0x004fc80000201000 */
[----:B------:R-:W-:-:S04]  /*3560*/  F2FP.F16.F32.PACK_AB R0, RZ, R0 ;  /* 0x00000000ff00723e */ /* 0x000fc800000000ff */
[----:B------:R-:W-:Y:S01]  /*3570*/  PRMT R18, R0, 0x7610, R18 ;  /* 0x0000761000127816 */ /* 0x000fe20000000012 */
[----:B------:R-:W-:Y:S06]  /*3580*/  BRA `(.L_x_5251) ;  /* 0x0000000c00bc7947 */ /* 0x000fec0003800000 */
.L_x_5254:
        /* <DEDUP_REMOVED lines=11> */
.L_x_5258:
[----:B------:R-:W2:Y:S02]  /*3640*/  LDG.E R4, desc[UR36][R4.64] ;  /* 0x0000002404047981 */ /* 0x000ea4000c1e1900 */
[----:B--2---:R-:W-:-:S04]  /*3650*/  I2FP.F32.S32 R0, R4 ;  /* 0x0000000400007245 */ /* 0x004fc80000201400 */
[----:B------:R-:W-:-:S04]  /*3660*/  F2FP.F16.F32.PACK_AB R0, RZ, R0 ;  /* 0x00000000ff00723e */ /* 0x000fc800000000ff */
[----:B------:R-:W-:Y:S01]  /*3670*/  PRMT R18, R0, 0x7610, R18 ;  /* 0x0000761000127816 */ /* 0x000fe20000000012 */
[----:B------:R-:W-:Y:S06]  /*3680*/  BRA `(.L_x_5251) ;  /* 0x0000000c007c7947 */ /* 0x000fec0003800000 */
.L_x_5257:
[----:B------:R-:W2:Y:S02]  /*3690*/  LDG.E.U16 R4, desc[UR36][R4.64] ;  /* 0x0000002404047981 */ /* 0x000ea4000c1e1500 */
[----:B--2---:R-:W0:Y:S02]  /*36a0*/  I2F.S16 R0, R4 ;  /* 0x0000000400007306 */ /* 0x004e240000101400 */
[----:B0-----:R-:W-:-:S04]  /*36b0*/  F2FP.F16.F32.PACK_AB R0, RZ, R0 ;  /* 0x00000000ff00723e */ /* 0x001fc800000000ff */
[----:B------:R-:W-:Y:S01]  /*36c0*/  PRMT R18, R0, 0x7610, R18 ;  /* 0x0000761000127816 */ /* 0x000fe20000000012 */
[----:B------:R-:W-:Y:S06]  /*36d0*/  BRA `(.L_x_5251) ;  /* 0x0000000c00687947 */ /* 0x000fec0003800000 */
.L_x_5253:
        /* <DEDUP_REMOVED lines=9> */
.L_x_5260:
[----:B------:R2:W5:Y:S01]  /*3770*/  LDG.E.U16 R18, desc[UR36][R4.64] ;  /* 0x0000002404127981 */ /* 0x000562000c1e1500 */
[----:B------:R-:W-:Y:S05]  /*3780*/  BRA `(.L_x_5251) ;  /* 0x0000000c003c7947 */ /* 0x000fea0003800000 */
.L_x_5259:
        /* <DEDUP_REMOVED lines=9> */
.L_x_5262:
[----:B------:R3:W5:Y:S01]  /*3820*/  LDG.E.U16 R18, desc[UR36][R4.64] ;  /* 0x0000002404127981 */ /* 0x000762000c1e1500 */
[----:B------:R-:W-:Y:S05]  /*3830*/  BRA `(.L_x_5251) ;  /* 0x0000000c00107947 */ /* 0x000fea0003800000 */
.L_x_5261:
        /* <DEDUP_REMOVED lines=9> */
.L_x_5252:
        /* <DEDUP_REMOVED lines=14> */
.L_x_5265:
        /* <DEDUP_REMOVED lines=9> */
.L_x_5264:
        /* <DEDUP_REMOVED lines=28> */
.L_x_5267:
        /* <DEDUP_REMOVED lines=15> */
.L_x_5266:
[----:B------:R-:W2:Y:S02]  /*3cf0*/  LDG.E.U16 R0, desc[UR36][R4.64] ;  /* 0x0000002404007981 */ /* 0x000ea4000c1e1500 */
[----:B--2---:R-:W-:-:S05]  /*3d00*/  IMAD.U32 R0, R0, 0x10000, RZ ;  /* 0x0001000000007824 */ /* 0x004fca00078e00ff */
[----:B------:R-:W-:-:S04]  /*3d10*/  F2FP.F16.F32.PACK_AB R0, RZ, R0 ;  /* 0x00000000ff00723e */ /* 0x000fc800000000ff */
[----:B------:R-:W-:Y:S01]  /*3d20*/  PRMT R18, R0, 0x7610, R18 ;  /* 0x0000761000127816 */ /* 0x000fe20000000012 */
[----:B------:R-:W-:Y:S06]  /*3d30*/  BRA `(.L_x_5251) ;  /* 0x0000000400d07947 */ /* 0x000fec0003800000 */
.L_x_5263:
        /* <DEDUP_REMOVED lines=13> */
.L_x_5270:
        /* <DEDUP_REMOVED lines=21> */
.L_x_5274:
[----:B------:R-:W-:Y:S05]  /*3f60*/  BSYNC B1 ;  /* 0x0000000000017941 */ /* 0x000fea0003800000 */
.L_x_5273:
[----:B------:R-:W-:Y:S01]  /*3f70*/  LEA R5, R0, 0x3b800000, 0x17 ;  /* 0x3b80000000057811 */ /* 0x000fe200078eb8ff */
[----:B------:R-:W-:-:S05]  /*3f80*/  IMAD.SHL.U32 R0, R3, 0x100000, RZ ;  /* 0x0010000003007824 */ /* 0x000fca00078e00ff */
[----:B------:R-:W-:-:S07]  /*3f90*/  LOP3.LUT R0, R5, R0, R6, 0xfe, !PT ;  /* 0x0000000005007212 */ /* 0x000fce00078efe06 */
.L_x_5272:
[----:B------:R-:W-:Y:S05]  /*3fa0*/  BSYNC B0 ;  /* 0x0000000000007941 */ /* 0x000fea0003800000 */
.L_x_5271:
[----:B------:R-:W-:-:S04]  /*3fb0*/  F2FP.F16.F32.PACK_AB R0, RZ, R0 ;  /* 0x00000000ff00723e */ /* 0x000fc800000000ff */
[----:B------:R-:W-:Y:S01]  /*3fc0*/  PRMT R18, R0, 0x7610, R18 ;  /* 0x0000761000127816 */ /* 0x000fe20000000012 */
[----:B------:R-:W-:Y:S06]  /*3fd0*/  BRA `(.L_x_5251) ;  /* 0x0000000400287947 */ /* 0x000fec0003800000 */
.L_x_5269:
        /* <DEDUP_REMOVED lines=21> */
.L_x_5278:
[----:B------:R-:W-:Y:S05]  /*4130*/  BSYNC B1 ;  /* 0x0000000000017941 */ /* 0x000fea0003800000 */
.L_x_5277:
[----:B------:R-:W-:Y:S01]  /*4140*/  LEA R5, R0, 0x37800000, 0x17 ;  /* 0x3780000000057811 */ /* 0x000fe200078eb8ff */
[----:B------:R-:W-:-:S05]  /*4150*/  IMAD.SHL.U32 R0, R3, 0x200000, RZ ;  /* 0x0020000003007824 */ /* 0x000fca00078e00ff */
[----:B------:R-:W-:-:S07]  /*4160*/  LOP3.LUT R0, R5, R0, R6, 0xfe, !PT ;  /* 0x0000000005007212 */ /* 0x000fce00078efe06 */
.L_x_5276:
[----:B------:R-:W-:Y:S05]  /*4170*/  BSYNC B0 ;  /* 0x0000000000007941 */ /* 0x000fea0003800000 */
.L_x_5275:
[----:B------:R-:W-:-:S04]  /*4180*/  F2FP.F16.F32.PACK_AB R0, RZ, R0 ;  /* 0x00000000ff00723e */ /* 0x000fc800000000ff */
[----:B------:R-:W-:Y:S01]  /*4190*/  PRMT R18, R0, 0x7610, R18 ;  /* 0x0000761000127816 */ /* 0x000fe20000000012 */
[----:B------:R-:W-:Y:S06]  /*41a0*/  BRA `(.L_x_5251) ;  /* 0x0000000000b47947 */ /* 0x000fec0003800000 */
.L_x_5268:
        /* <DEDUP_REMOVED lines=14> */
.L_x_5282:
[----:B------:R-:W-:Y:S05]  /*4290*/  BSYNC B0 ;  /* 0x0000000000007941 */ /* 0x000fea0003800000 */
.L_x_5281:
[----:B------:R-:W-:-:S04]  /*42a0*/  F2FP.F16.F32.PACK_AB R0, RZ, R0 ;  /* 0x00000000ff00723e */ /* 0x000fc800000000ff */
[----:B------:R-:W-:Y:S01]  /*42b0*/  PRMT R18, R0, 0x7610, R18 ;  /* 0x0000761000127816 */ /* 0x000fe20000000012 */
[----:B------:R-:W-:Y:S06]  /*42c0*/  BRA `(.L_x_5251) ;  /* 0x00000000006c7947 */ /* 0x000fec0003800000 */
.L_x_5256:
        /* <DEDUP_REMOVED lines=16> */
.L_x_5283:
[----:B------:R-:W-:Y:S01]  /*43d0*/  PRMT R18, RZ, 0x7610, R18 ;  /* 0x00007610ff127816 */ /* 0x000fe20000000012 */
[----:B------:R-:W-:Y:S06]  /*43e0*/  BRA `(.L_x_5251) ;  /* 0x0000000000247947 */ /* 0x000fec0003800000 */
.L_x_5280:
[----:B------:R-:W2:Y:S02]  /*43f0*/  LDG.E.64 R4, desc[UR36][R4.64] ;  /* 0x0000002404047981 */ /* 0x000ea4000c1e1b00 */
[----:B--2---:R-:W0:Y:S02]  /*4400*/  I2F.U64 R0, R4 ;  /* 0x0000000400007312 */ /* 0x004e240000301000 */
[----:B0-----:R-:W-:-:S04]  /*4410*/  F2FP.F16.F32.PACK_AB R0, RZ, R0 ;  /* 0x00000000ff00723e */ /* 0x001fc800000000ff */
[----:B------:R-:W-:Y:S01]  /*4420*/  PRMT R18, R0, 0x7610, R18 ;  /* 0x0000761000127816 */ /* 0x000fe20000000012 */
[----:B------:R-:W-:Y:S06]  /*4430*/  BRA `(.L_x_5251) ;  /* 0x0000000000107947 */ /* 0x000fec0003800000 */
.L_x_5279:
[----:B------:R-:W2:Y:S02]  /*4440*/  LDG.E R4, desc[UR36][R4.64] ;  /* 0x0000002404047981 */ /* 0x000ea4000c1e1900 */
[----:B--2---:R-:W-:-:S04]  /*4450*/  I2FP.F32.U32 R0, R4 ;  /* 0x0000000400007245 */ /* 0x004fc80000201000 */
[----:B------:R-:W-:-:S04]  /*4460*/  F2FP.F16.F32.PACK_AB R0, RZ, R0 ;  /* 0x00000000ff00723e */ /* 0x000fc800000000ff */
[----:B------:R-:W-:-:S07]  /*4470*/  PRMT R18, R0, 0x7610, R18 ;  /* 0x0000761000127816 */ /* 0x000fce0000000012 */
.L_x_5251:
[----:B------:R-:W-:Y:S05]  /*4480*/  BSYNC B6 ;  /* 0x0000000000067941 */ /* 0x000fea0003800000 */
.L_x_5250:
[----:B------:R-:W4:Y:S01]  /*4490*/  S2R R19, SR_TID.X ;  /* 0x0000000000137919 */ /* 0x000f220000002100 */
[----:B------:R-:W-:Y:S01]  /*44a0*/  BSSY B0, `(.L_x_5284) ;  /* 0x000002e000007945 */ /* 0x000fe20003800000 */
[----:B----4-:R-:W-:-:S13]  /*44b0*/  ISETP.GE.AND P0, PT, R19, R16, PT ;  /* 0x000000101300720c */ /* 0x010fda0003f06270 */
[----:B------:R-:W-:Y:S05]  /*44c0*/  @P0 BRA `(.L_x_5285) ;  /* 0x0000000000ac0947 */ /* 0x000fea0003800000 */
[----:B0123--:R-:W0:Y:S01]  /*44d0*/  LDC.64 R4, c[0x0][0x218] ;  /* 0x00008600ff047b82 */ /* 0x00fe220000000a00 */
[----:B-----5:R-:W-:Y:S01]  /*44e0*/  HADD2.F32 R23, -RZ, R23.H0_H0 ;  /* 0x20000017ff177230 */ /* 0x020fe20000004100 */
[----:B------:R-:W-:Y:S04]  /*44f0*/  BSSY B1, `(.L_x_5286) ;  /* 0x0000027000017945 */ /* 0x000fe80003800000 */
        /* <DEDUP_REMOVED lines=36> */
.L_x_5289:
[----:B------:R-:W-:Y:S05]  /*4740*/  BSYNC B2 ;  /* 0x0000000000027941 */ /* 0x000fea0003800000 */
.L_x_5288:
[----:B------:R-:W-:-:S07]  /*4750*/  FMUL.FTZ R23, R4, R3 ;  /* 0x0000000304177220 */ /* 0x000fce0000410000 */
.L_x_5287:
[----:B------:R-:W-:Y:S05]  /*4760*/  BSYNC B1 ;  /* 0x0000000000017941 */ /* 0x000fea0003800000 */
.L_x_5286:
[----:B------:R-:W-:-:S07]  /*4770*/  F2FP.F16.F32.PACK_AB R0, RZ, R23 ;  /* 0x00000017ff00723e */ /* 0x000fce00000000ff */
.L_x_5285:
[----:B------:R-:W-:Y:S05]  /*4780*/  BSYNC B0 ;  /* 0x0000000000007941 */ /* 0x000fea0003800000 */
.L_x_5284:
[----:B-----5:R-:W-:Y:S01]  /*4790*/  VIADD R23, R19, 0x80 ;  /* 0x0000008013177836 */ /* 0x020fe20000000000 */
[----:B------:R-:W-:Y:S04]  /*47a0*/  BSSY B0, `(.L_x_5290) ;  /* 0x000002e000007945 */ /* 0x000fe80003800000 */
[----:B------:R-:W-:-:S13]  /*47b0*/  ISETP.GE.AND P1, PT, R23, R16, PT ;  /* 0x000000101700720c */ /* 0x000fda0003f26270 */
[----:B------:R-:W-:Y:S05]  /*47c0*/  @P1 BRA `(.L_x_5291) ;  /* 0x0000000000ac1947 */ /* 0x000fea0003800000 */
[----:B0123--:R-:W0:Y:S01]  /*47d0*/  LDC.64 R4, c[0x0][0x218] ;  /* 0x00008600ff047b82 */ /* 0x00fe220000000a00 */
[----:B------:R-:W-:Y:S01]  /*47e0*/  HADD2.F32 R25, -RZ, R22.H0_H0 ;  /* 0x20000016ff197230 */ /* 0x000fe20000004100 */
[----:B------:R-:W-:Y:S04]  /*47f0*/  BSSY B1, `(.L_x_5292) ;  /* 0x0000027000017945 */ /* 0x000fe80003800000 */
[----:B0-----:R-:W-:-:S05]  /*4800*/  FMUL.FTZ R6, R25, R4 ;  /* 0x0000000419067220 */ /* 0x001fca0000410000 */
[----:B------:R-:W-:-:S13]  /*4810*/  FSETP.GT.FTZ.AND P1, PT, R6, R5, PT ;  /* 0x000000050600720b */ /* 0x000fda0003f34000 */
[----:B------:R-:W-:Y:S05]  /*4820*/  @P1 BRA `(.L_x_5293) ;  /* 0x00000000008c1947 */ /* 0x000fea0003800000 */
[----:B------:R-:W-:Y:S01]  /*4830*/  FMUL.FTZ R3, R6, 1.4426950216293334961 ;  /* 0x3fb8aa3b06037820 */ /* 0x000fe20000410000 */
[----:B------:R-:W-:Y:S01]  /*4840*/  IMAD.MOV.U32 R8, RZ, RZ, 0x3e800000 ;  /* 0x3e800000ff087424 */ /* 0x000fe200078e00ff */
[----:B------:R-:W-:Y:S01]  /*4850*/  BSSY B2, `(.L_x_5294) ;  /* 0x000001f000027945 */ /* 0x000fe20003800000 */
[----:B------:R-:W-:-:S03]  /*4860*/  IMAD.MOV.U32 R10, RZ, RZ, 0x3d39bf78 ;  /* 0x3d39bf78ff0a7424 */ /* 0x000fc600078e00ff */
        /* <DEDUP_REMOVED lines=29> */
.L_x_5295:
[----:B------:R-:W-:Y:S05]  /*4a40*/  BSYNC B2 ;  /* 0x0000000000027941 */ /* 0x000fea0003800000 */
.L_x_5294:
[----:B------:R-:W-:-:S07]  /*4a50*/  FMUL.FTZ R25, R10, R5 ;  /* 0x000000050a197220 */ /* 0x000fce0000410000 */
.L_x_5293:
[----:B------:R-:W-:Y:S05]  /*4a60*/  BSYNC B1 ;  /* 0x0000000000017941 */ /* 0x000fea0003800000 */
.L_x_5292:
[----:B------:R-:W-:-:S07]  /*4a70*/  F2FP.F16.F32.PACK_AB R25, RZ, R25 ;  /* 0x00000019ff19723e */ /* 0x000fce00000000ff */
.L_x_5291:
[----:B------:R-:W-:Y:S05]  /*4a80*/  BSYNC B0 ;  /* 0x0000000000007941 */ /* 0x000fea0003800000 */
.L_x_5290:
[----:B------:R-:W-:Y:S01]  /*4a90*/  VIADD R3, R19, 0x100 ;  /* 0x0000010013037836 */ /* 0x000fe20000000000 */
        /* <DEDUP_REMOVED lines=42> */
.L_x_5301:
[----:B------:R-:W-:Y:S05]  /*4d40*/  BSYNC B2 ;  /* 0x0000000000027941 */ /* 0x000fea0003800000 */
.L_x_5300:
[----:B------:R-:W-:-:S07]  /*4d50*/  FMUL.FTZ R3, R4, R3 ;  /* 0x0000000304037220 */ /* 0x000fce0000410000 */
.L_x_5299:
[----:B------:R-:W-:Y:S05]  /*4d60*/  BSYNC B1 ;  /* 0x0000000000017941 */ /* 0x000fea0003800000 */
.L_x_5298:
[----:B------:R-:W-:-:S07]  /*4d70*/  F2FP.F16.F32.PACK_AB R24, RZ, R3 ;  /* 0x00000003ff18723e */ /* 0x000fce00000000ff */
.L_x_5297:
[----:B------:R-:W-:Y:S05]  /*4d80*/  BSYNC B0 ;  /* 0x0000000000007941 */ /* 0x000fea0003800000 */
.L_x_5296:
[----:B------:R-:W-:Y:S01]  /*4d90*/  VIADD R3, R19, 0x180 ;  /* 0x0000018013037836 */ /* 0x000fe20000000000 */
[----:B------:R-:W-:Y:S04]  /*4da0*/  BSSY B0, `(.L_x_5302) ;  /* 0x000002e000007945 */ /* 0x000fe80003800000 */
[----:B------:R-:W-:-:S13]  /*4db0*/  ISETP.GE.AND P1, PT, R3, R16, PT ;  /* 0x000000100300720c */ /* 0x000fda0003f26270 */
[----:B------:R-:W-:Y:S05]  /*4dc0*/  @P1 BRA `(.L_x_5303) ;  /* 0x0000000000ac1947 */ /* 0x000fea0003800000 */
[----:B------:R-:W4:Y:S01]  /*4dd0*/  LDC.64 R2, c[0x0][0x218] ;  /* 0x00008600ff027b82 */ /* 0x000f220000000a00 */
[----:B0123--:R-:W-:Y:S01]  /*4de0*/  HADD2.F32 R5, -RZ, R18.H0_H0 ;  /* 0x20000012ff057230 */ /* 0x00ffe20000004100 */
[----:B------:R-:W-:Y:S04]  /*4df0*/  BSSY B1, `(.L_x_5304) ;  /* 0x0000027000017945 */ /* 0x000fe80003800000 */
[----:B----4-:R-:W-:-:S05]  /*4e00*/  FMUL.FTZ R4, R5, R2 ;  /* 0x0000000205047220 */ /* 0x010fca0000410000 */
        /* <DEDUP_REMOVED lines=35> */
.L_x_5307:
[----:B------:R-:W-:Y:S05]  /*5040*/  BSYNC B2 ;  /* 0x0000000000027941 */ /* 0x000fea0003800000 */
.L_x_5306:
[----:B------:R-:W-:-:S07]  /*5050*/  FMUL.FTZ R5, R8, R5 ;  /* 0x0000000508057220 */ /* 0x000fce0000410000 */
.L_x_5305:
[----:B------:R-:W-:Y:S05]  /*5060*/  BSYNC B1 ;  /* 0x0000000000017941 */ /* 0x000fea0003800000 */
.L_x_5304:
[----:B------:R-:W-:-:S07]  /*5070*/  F2FP.F16.F32.PACK_AB R22, RZ, R5 ;  /* 0x00000005ff16723e */ /* 0x000fce00000000ff */
.L_x_5303:
[----:B------:R-:W-:Y:S05]  /*5080*/  BSYNC B0 ;  /* 0x0000000000007941 */ /* 0x000fea0003800000 */
.L_x_5302:
[----:B------:R-:W4:Y:S01]  /*5090*/  LDC.U8 R18, c[0x0][0x244] ;  /* 0x00009100ff127b82 */ /* 0x000f220000000000 */
[----:B------:R-:W-:Y:S04]  /*50a0*/  BSSY B6, `(.L_x_5308) ;  /* 0x0000112000067945 */ /* 0x000fe80003800000 */
[----:B------:R-:W-:Y:S05]  /*50b0*/  @P0 BRA `(.L_x_5309) ;  /* 0x0000001000400947 */ /* 0x000fea0003800000 */
[----:B------:R-:W5:Y:S01]  /*50c0*/  LDC.64 R2, c[0x0][0x228] ;  /* 0x00008a00ff027b82 */ /* 0x000f620000000a00 */
[----:B01234-:R-:W-:Y:S01]  /*50d0*/  PRMT R4, R18, 0x9910, RZ ;  /* 0x0000991012047816 */ /* 0x01ffe200000000ff */
        /* <DEDUP_REMOVED lines=16> */
[----:B------:R-:W-:Y:S02]  /*51e0*/  IMAD.MOV.U32 R19, RZ, RZ, R23 ;  /* 0x000000ffff137224 */ /* 0x000fe400078e0017 */
[----:B------:R-:W0:Y:S02]  /*51f0*/  F2I.FTZ.TRUNC.NTZ R5, R0 ;  /* 0x0000000000057305 */ /* 0x000e24000021f100 */
[----:B0-----:R0:W-:Y:S01]  /*5200*/  STG.E.U8 desc[UR36][R2.64], R5 ;  /* 0x0000000502007986 */ /* 0x0011e2000c101124 */
[----:B------:R-:W-:Y:S05]  /*5210*/  BRA `(.L_x_5309) ;  /* 0x0000000c00e87947 */ /* 0x000fea0003800000 */
.L_x_5313:
[----:B------:R-:W-:Y:S02]  /*5220*/  HADD2.F32 R5, -RZ, R0.H0_H0 ;  /* 0x20000000ff057230 */ /* 0x000fe40000004100 */
[----:B------:R-:W-:-:S04]  /*5230*/  IMAD.MOV.U32 R19, RZ, RZ, R23 ;  /* 0x000000ffff137224 */ /* 0x000fc800078e0017 */
[----:B------:R-:W0:Y:S02]  /*5240*/  F2I.S64.TRUNC R4, R5 ;  /* 0x0000000500047311 */ /* 0x000e24000020d900 */
[----:B0-----:R0:W-:Y:S01]  /*5250*/  STG.E.U8 desc[UR36][R2.64], R4 ;  /* 0x0000000402007986 */ /* 0x0011e2000c101124 */
[----:B------:R-:W-:Y:S05]  /*5260*/  BRA `(.L_x_5309) ;  /* 0x0000000c00d47947 */ /* 0x000fea0003800000 */
.L_x_5312:
        /* <DEDUP_REMOVED lines=11> */
.L_x_5316:
[----:B------:R-:W-:Y:S02]  /*5320*/  HADD2.F32 R0, -RZ, R0.H0_H0 ;  /* 0x20000000ff007230 */ /* 0x000fe40000004100 */
[----:B------:R-:W-:Y:S02]  /*5330*/  IMAD.MOV.U32 R19, RZ, RZ, R23 ;  /* 0x000000ffff137224 */ /* 0x000fe400078e0017 */
[----:B------:R-:W0:Y:S02]  /*5340*/  F2I.FTZ.TRUNC.NTZ R5, R0 ;  /* 0x0000000000057305 */ /* 0x000e24000021f100 */
[----:B0-----:R0:W-:Y:S01]  /*5350*/  STG.E desc[UR36][R2.64], R5 ;  /* 0x0000000502007986 */ /* 0x0011e2000c101924 */
[----:B------:R-:W-:Y:S05]  /*5360*/  BRA `(.L_x_5309) ;  /* 0x0000000c00947947 */ /* 0x000fea0003800000 */
.L_x_5315:
[----:B------:R-:W-:Y:S02]  /*5370*/  HADD2.F32 R0, -RZ, R0.H0_H0 ;  /* 0x20000000ff007230 */ /* 0x000fe40000004100 */
[----:B------:R-:W-:Y:S02]  /*5380*/  IMAD.MOV.U32 R19, RZ, RZ, R23 ;  /* 0x000000ffff137224 */ /* 0x000fe400078e0017 */
[----:B------:R-:W0:Y:S02]  /*5390*/  F2I.FTZ.TRUNC.NTZ R5, R0 ;  /* 0x0000000000057305 */ /* 0x000e24000021f100 */
[----:B0-----:R0:W-:Y:S01]  /*53a0*/  STG.E.U16 desc[UR36][R2.64], R5 ;  /* 0x0000000502007986 */ /* 0x0011e2000c101524 */
[----:B------:R-:W-:Y:S05]  /*53b0*/  BRA `(.L_x_5309) ;  /* 0x0000000c00807947 */ /* 0x000fea0003800000 */
.L_x_5311:
        /* <DEDUP_REMOVED lines=10> */
.L_x_5318:
[----:B------:R0:W-:Y:S01]  /*5460*/  STG.E.U16 desc[UR36][R2.64], R0 ;  /* 0x0000000002007986 */ /* 0x0001e2000c101524 */
[----:B------:R-:W-:Y:S01]  /*5470*/  IMAD.MOV.U32 R19, RZ, RZ, R23 ;  /* 0x000000ffff137224 */ /* 0x000fe200078e0017 */
[----:B------:R-:W-:Y:S06]  /*5480*/  BRA `(.L_x_5309) ;  /* 0x0000000c004c7947 */ /* 0x000fec0003800000 */
.L_x_5317:
        /* <DEDUP_REMOVED lines=11> */
.L_x_5320:
[----:B------:R-:W-:Y:S02]  /*5540*/  HADD2.F32 R0, -RZ, R0.H0_H0 ;  /* 0x20000000ff007230 */ /* 0x000fe40000004100 */
[----:B------:R-:W-:-:S03]  /*5550*/  IMAD.MOV.U32 R19, RZ, RZ, R23 ;  /* 0x000000ffff137224 */ /* 0x000fc600078e0017 */
[----:B------:R-:W-:-:S04]  /*5560*/  F2FP.F16.F32.PACK_AB R0, RZ, R0 ;  /* 0x00000000ff00723e */ /* 0x000fc800000000ff */
[----:B------:R-:W-:-:S05]  /*5570*/  PRMT R0, R0, 0x5410, RZ ;  /* 0x0000541000007816 */ /* 0x000fca00000000ff */
[----:B------:R0:W-:Y:S01]  /*5580*/  STG.E desc[UR36][R2.64], R0 ;  /* 0x0000000002007986 */ /* 0x0001e2000c101924 */
[----:B------:R-:W-:Y:S05]  /*5590*/  BRA `(.L_x_5309) ;  /* 0x0000000c00087947 */ /* 0x000fea0003800000 */
.L_x_5319:
[----:B------:R-:W-:Y:S02]  /*55a0*/  HADD2.F32 R4, -RZ, R0.H0_H0 ;  /* 0x20000000ff047230 */ /* 0x000fe40000004100 */
[----:B------:R-:W-:-:S03]  /*55b0*/  IMAD.MOV.U32 R19, RZ, RZ, R23 ;  /* 0x000000ffff137224 */ /* 0x000fc600078e0017 */
[----:B------:R-:W-:-:S06]  /*55c0*/  FMUL.FTZ R4, R4, 1 ;  /* 0x3f80000004047820 */ /* 0x000fcc0000410000 */
[----:B------:R-:W0:Y:S02]  /*55d0*/  F2F.F64.F32 R4, R4 ;  /* 0x0000000400047310 */ /* 0x000e240000201800 */
[----:B0-----:R0:W-:Y:S01]  /*55e0*/  STG.E.64 desc[UR36][R2.64], R4 ;  /* 0x0000000402007986 */ /* 0x0011e2000c101b24 */
[----:B------:R-:W-:Y:S05]  /*55f0*/  BRA `(.L_x_5309) ;  /* 0x0000000800f07947 */ /* 0x000fea0003800000 */
.L_x_5310:
        /* <DEDUP_REMOVED lines=14> */
.L_x_5323:
[----:B------:R-:W-:Y:S01]  /*56e0*/  HADD2.F32 R0, -RZ, R0.H0_H0 ;  /* 0x20000000ff007230 */ /* 0x000fe20000004100 */
[----:B------:R-:W-:Y:S01]  /*56f0*/  CS2R R6, SRZ ;  /* 0x0000000000067805 */ /* 0x000fe2000001ff00 */
[----:B------:R-:W-:-:S03]  /*5700*/  IMAD.MOV.U32 R19, RZ, RZ, R23 ;  /* 0x000000ffff137224 */ /* 0x000fc600078e0017 */
[----:B------:R-:W-:-:S04]  /*5710*/  FMUL.FTZ R0, R0, 1 ;  /* 0x3f80000000007820 */ /* 0x000fc80000410000 */
[----:B------:R-:W0:Y:S02]  /*5720*/  F2F.F64.F32 R4, R0 ;  /* 0x0000000000047310 */ /* 0x000e240000201800 */
[----:B0-----:R0:W-:Y:S01]  /*5730*/  STG.E.128 desc[UR36][R2.64], R4 ;  /* 0x0000000402007986 */ /* 0x0011e2000c101d24 */
[----:B------:R-:W-:Y:S05]  /*5740*/  BRA `(.L_x_5309) ;  /* 0x00000008009c7947 */ /* 0x000fea0003800000 */
.L_x_5322:
        /* <DEDUP_REMOVED lines=21> */
.L_x_5327:
[----:B------:R-:W-:Y:S05]  /*58a0*/  BSYNC B0 ;  /* 0x0000000000007941 */ /* 0x000fea0003800000 */
.L_x_5326:
[----:B------:R-:W-:Y:S01]  /*58b0*/  LOP3.LUT R5, R0, R5, RZ, 0xfc, !PT ;  /* 0x0000000500057212 */ /* 0x000fe200078efcff */
[----:B------:R-:W-:-:S04]  /*58c0*/  IMAD.MOV.U32 R19, RZ, RZ, R23 ;  /* 0x000000ffff137224 */ /* 0x000fc800078e0017 */
[----:B------:R0:W-:Y:S01]  /*58d0*/  STG.E.U8 desc[UR36][R2.64], R5 ;  /* 0x0000000502007986 */ /* 0x0001e2000c101124 */
[----:B------:R-:W-:Y:S05]  /*58e0*/  BRA `(.L_x_5309) ;  /* 0x0000000800347947 */ /* 0x000fea0003800000 */
.L_x_5325:
        /* <DEDUP_REMOVED lines=13> */
.L_x_5329:
[----:B------:R-:W-:Y:S01]  /*59c0*/  IMAD.MOV.U32 R0, RZ, RZ, 0x7f ;  /* 0x0000007fff007424 */ /* 0x000fe200078e00ff */
[----:B------:R-:W-:-:S04]  /*59d0*/  ISETP.GT.U32.AND P0, PT, R4, 0x7f800000, PT ;  /* 0x7f8000000400780c */ /* 0x000fc80003f04070 */
[----:B------:R-:W-:-:S09]  /*59e0*/  SEL R0, R0, 0x7c, P0 ;  /* 0x0000007c00007807 */ /* 0x000fd20000000000 */
.L_x_5330:
[----:B------:R-:W-:Y:S05]  /*59f0*/  BSYNC B0 ;  /* 0x0000000000007941 */ /* 0x000fea0003800000 */
.L_x_5328:
[----:B------:R-:W-:Y:S01]  /*5a00*/  LOP3.LUT R4, R5, 0x80000000, RZ, 0xc0, !PT ;  /* 0x8000000005047812 */ /* 0x000fe200078ec0ff */
[----:B------:R-:W-:-:S03]  /*5a10*/  IMAD.MOV.U32 R19, RZ, RZ, R23 ;  /* 0x000000ffff137224 */ /* 0x000fc600078e0017 */
[----:B------:R-:W-:-:S04]  /*5a20*/  SHF.R.U32.HI R5, RZ, 0x18, R4 ;  /* 0x00000018ff057819 */ /* 0x000fc80000011604 */
[----:B------:R-:W-:-:S05]  /*5a30*/  LOP3.LUT R5, R0, R5, RZ, 0xfc, !PT ;  /* 0x0000000500057212 */ /* 0x000fca00078efcff */
[----:B------:R0:W-:Y:S01]  /*5a40*/  STG.E.U8 desc[UR36][R2.64], R5 ;  /* 0x0000000502007986 */ /* 0x0001e2000c101124 */
[----:B------:R-:W-:Y:S05]  /*5a50*/  BRA `(.L_x_5309) ;  /* 0x0000000400d87947 */ /* 0x000fea0003800000 */
.L_x_5324:
[----:B------:R-:W-:Y:S02]  /*5a60*/  HADD2.F32 R0, -RZ, R0.H0_H0 ;  /* 0x20000000ff007230 */ /* 0x000fe40000004100 */
[----:B------:R-:W-:-:S03]  /*5a70*/  IMAD.MOV.U32 R19, RZ, RZ, R23 ;  /* 0x000000ffff137224 */ /* 0x000fc600078e0017 */
[----:B------:R-:W-:-:S05]  /*5a80*/  F2FP.BF16.F32.PACK_AB R0, RZ, R0 ;  /* 0x00000000ff00723e */ /* 0x000fca00000010ff */
[----:B------:R0:W-:Y:S01]  /*5a90*/  STG.E.U16 desc[UR36][R2.64], R0 ;  /* 0x0000000002007986 */ /* 0x0001e2000c101524 */
[----:B------:R-:W-:Y:S05]  /*5aa0*/  BRA `(.L_x_5309) ;  /* 0x0000000400c47947 */ /* 0x000fea0003800000 */
.L_x_5321:
        /* <DEDUP_REMOVED lines=13> */
.L_x_5333:
        /* <DEDUP_REMOVED lines=17> */
.L_x_5336:
[----:B------:R-:W-:-:S04]  /*5c90*/  LOP3.LUT R0, R7, 0x80000000, RZ, 0xc0, !PT ;  /* 0x8000000007007812 */ /* 0x000fc800078ec0ff */
[----:B------:R-:W-:-:S04]  /*5ca0*/  SHF.R.U32.HI R5, RZ, 0x18, R0 ;  /* 0x00000018ff057819 */ /* 0x000fc80000011600 */
[----:B------:R-:W-:-:S04]  /*5cb0*/  LOP3.LUT R4, R4, R5, RZ, 0xfc, !PT ;  /* 0x0000000504047212 */ /* 0x000fc800078efcff */
[----:B------:R-:W-:-:S07]  /*5cc0*/  PRMT R0, R4, 0x7610, R0 ;  /* 0x0000761004007816 */ /* 0x000fce0000000000 */
.L_x_5335:
[----:B------:R-:W-:Y:S05]  /*5cd0*/  BSYNC B0 ;  /* 0x0000000000007941 */ /* 0x000fea0003800000 */
.L_x_5334:
[----:B------:R0:W-:Y:S01]  /*5ce0*/  STG.E.U8 desc[UR36][R2.64], R0 ;  /* 0x0000000002007986 */ /* 0x0001e2000c101124 */
[----:B------:R-:W-:Y:S01]  /*5cf0*/  IMAD.MOV.U32 R19, RZ, RZ, R23 ;  /* 0x000000ffff137224 */ /* 0x000fe200078e0017 */
[----:B------:R-:W-:Y:S06]  /*5d00*/  BRA `(.L_x_5309) ;  /* 0x00000004002c7947 */ /* 0x000fec0003800000 */
.L_x_5332:
        /* <DEDUP_REMOVED lines=17> */
.L_x_5339:
[----:B------:R-:W-:-:S04]  /*5e20*/  LOP3.LUT R0, R7, 0x80000000, RZ, 0xc0, !PT ;  /* 0x8000000007007812 */ /* 0x000fc800078ec0ff */
[----:B------:R-:W-:-:S04]  /*5e30*/  SHF.R.U32.HI R5, RZ, 0x18, R0 ;  /* 0x00000018ff057819 */ /* 0x000fc80000011600 */
[----:B------:R-:W-:-:S04]  /*5e40*/  LOP3.LUT R4, R4, R5, RZ, 0xfc, !PT ;  /* 0x0000000504047212 */ /* 0x000fc800078efcff */
[----:B------:R-:W-:-:S07]  /*5e50*/  PRMT R0, R4, 0x7610, R0 ;  /* 0x0000761004007816 */ /* 0x000fce0000000000 */
.L_x_5338:
[----:B------:R-:W-:Y:S05]  /*5e60*/  BSYNC B0 ;  /* 0x0000000000007941 */ /* 0x000fea0003800000 */
.L_x_5337:
[----:B------:R0:W-:Y:S01]  /*5e70*/  STG.E.U8 desc[UR36][R2.64], R0 ;  /* 0x0000000002007986 */ /* 0x0001e2000c101124 */
[----:B------:R-:W-:Y:S01]  /*5e80*/  IMAD.MOV.U32 R19, RZ, RZ, R23 ;  /* 0x000000ffff137224 */ /* 0x000fe200078e0017 */
[----:B------:R-:W-:Y:S06]  /*5e90*/  BRA `(.L_x_5309) ;  /* 0x0000000000c87947 */ /* 0x000fec0003800000 */
.L_x_5331:
        /* <DEDUP_REMOVED lines=23> */
.L_x_5314:
        /* <DEDUP_REMOVED lines=16> */
.L_x_5342:
[----:B------:R-:W-:Y:S01]  /*6110*/  IMAD.MOV.U32 R19, RZ, RZ, R23 ;  /* 0x000000ffff137224 */ /* 0x000fe200078e0017 */
[----:B------:R-:W-:Y:S06]  /*6120*/  BRA `(.L_x_5309) ;  /* 0x0000000000247947 */ /* 0x000fec0003800000 */
.L_x_5341:
[----:B------:R-:W-:Y:S02]  /*6130*/  HADD2.F32 R4, -RZ, R0.H0_H0 ;  /* 0x20000000ff047230 */ /* 0x000fe40000004100 */
[----:B------:R-:W-:-:S04]  /*6140*/  IMAD.MOV.U32 R19, RZ, RZ, R23 ;  /* 0x000000ffff137224 */ /* 0x000fc800078e0017 */
[----:B------:R-:W0:Y:S02]  /*6150*/  F2I.U64.TRUNC R4, R4 ;  /* 0x0000000400047311 */ /* 0x000e24000020d800 */
[----:B0-----:R0:W-:Y:S01]  /*6160*/  STG.E.64 desc[UR36][R2.64], R4 ;  /* 0x0000000402007986 */ /* 0x0011e2000c101b24 */
[----:B------:R-:W-:Y:S05]  /*6170*/  BRA `(.L_x_5309) ;  /* 0x0000000000107947 */ /* 0x000fea0003800000 */
.L_x_5340:
[----:B------:R-:W-:Y:S02]  /*6180*/  HADD2.F32 R0, -RZ, R0.H0_H0 ;  /* 0x20000000ff007230 */ /* 0x000fe40000004100 */
[----:B------:R-:W-:Y:S02]  /*6190*/  IMAD.MOV.U32 R19, RZ, RZ, R23 ;  /* 0x000000ffff137224 */ /* 0x000fe400078e0017 */
[----:B------:R-:W0:Y:S02]  /*61a0*/  F2I.FTZ.U32.TRUNC.NTZ R5, R0 ;  /* 0x0000000000057305 */ /* 0x000e24000021f000 */
[----:B0-----:R0:W-:Y:S03]  /*61b0*/  STG.E desc[UR36][R2.64], R5 ;  /* 0x0000000502007986 */ /* 0x0011e6000c101924 */
.L_x_5309:
[----:B------:R-:W-:Y:S05]  /*61c0*/  BSYNC B6 ;  /* 0x0000000000067941 */ /* 0x000fea0003800000 */
.L_x_5308:
[----:B------:R-:W-:Y:S01]  /*61d0*/  ISETP.GE.AND P0, PT, R19, R16, PT ;  /* 0x000000101300720c */ /* 0x000fe20003f06270 */
[----:B------:R-:W-:-:S12]  /*61e0*/  BSSY B6, `(.L_x_5343) ;  /* 0x00001fc000067945 */ /* 0x000fd80003800000 */
[----:B------:R-:W-:Y:S05]  /*61f0*/  @P0 BRA `(.L_x_5344) ;  /* 0x0000001c00e80947 */ /* 0x000fea0003800000 */
[----:B0-----:R-:W0:Y:S01]  /*6200*/  LDC.64 R2, c[0x0][0x228] ;  /* 0x00008a00ff027b82 */ /* 0x001e220000000a00 */
[----:B------:R-:W-:Y:S01]  /*6210*/  IMAD R0, R17, 0x200, R19 ;  /* 0x0000020011007824 */ /* 0x000fe200078e0213 */
[----:B-1234-:R-:W-:Y:S01]  /*6220*/  PRMT R4, R18, 0x9910, RZ ;  /* 0x0000991012047816 */ /* 0x01efe200000000ff */
        /* <DEDUP_REMOVED lines=17> */
[----:B0-----:R3:W-:Y:S01]  /*6340*/  STG.E.U8 desc[UR36][R2.64], R25 ;  /* 0x0000001902007986 */ /* 0x0017e2000c101124 */
[----:B------:R-:W-:Y:S05]  /*6350*/  BRA `(.L_x_5350) ;  /* 0x0000000c00947947 */ /* 0x000fea0003800000 */
.L_x_5348:
[----:B------:R-:W-:-:S06]  /*6360*/  HADD2.F32 R5, -RZ, R25.H0_H0 ;  /* 0x20000019ff057230 */ /* 0x000fcc0000004100 */
[----:B------:R-:W0:Y:S02]  /*6370*/  F2I.S64.TRUNC R4, R5 ;  /* 0x0000000500047311 */ /* 0x000e24000020d900 */
[----:B0-----:R4:W-:Y:S01]  /*6380*/  STG.E.U8 desc[UR36][R2.64], R4 ;  /* 0x0000000402007986 */ /* 0x0019e2000c101124 */
[----:B------:R-:W-:Y:S05]  /*6390*/  BRA `(.L_x_5350) ;  /* 0x0000000c00847947 */ /* 0x000fea0003800000 */
.L_x_5347:
        /* <DEDUP_REMOVED lines=10> */
.L_x_5352:
[----:B------:R-:W-:-:S06]  /*6440*/  HADD2.F32 R25, -RZ, R25.H0_H0 ;  /* 0x20000019ff197230 */ /* 0x000fcc0000004100 */
[----:B------:R-:W0:Y:S02]  /*6450*/  F2I.FTZ.TRUNC.NTZ R25, R25 ;  /* 0x0000001900197305 */ /* 0x000e24000021f100 */
[----:B0-----:R2:W-:Y:S01]  /*6460*/  STG.E desc[UR36][R2.64], R25 ;  /* 0x0000001902007986 */ /* 0x0015e2000c101924 */
[----:B------:R-:W-:Y:S05]  /*6470*/  BRA `(.L_x_5350) ;  /* 0x0000000c004c7947 */ /* 0x000fea0003800000 */
.L_x_5351:
[----:B------:R-:W-:-:S06]  /*6480*/  HADD2.F32 R25, -RZ, R25.H0_H0 ;  /* 0x20000019ff197230 */ /* 0x000fcc0000004100 */
[----:B------:R-:W0:Y:S02]  /*6490*/  F2I.FTZ.TRUNC.NTZ R25, R25 ;  /* 0x0000001900197305 */ /* 0x000e24000021f100 */
[----:B0-----:R0:W-:Y:S01]  /*64a0*/  STG.E.U16 desc[UR36][R2.64], R25 ;  /* 0x0000001902007986 */ /* 0x0011e2000c101524 */
[----:B------:R-:W-:Y:S05]  /*64b0*/  BRA `(.L_x_5350) ;  /* 0x0000000c003c7947 */ /* 0x000fea0003800000 */
.L_x_5346:
        /* <DEDUP_REMOVED lines=9> */
.L_x_5354:
[----:B------:R0:W-:Y:S01]  /*6550*/  STG.E.U16 desc[UR36][R2.64], R25 ;  /* 0x0000001902007986 */ /* 0x0001e2000c101524 */
[----:B------:R-:W-:Y:S05]  /*6560*/  BRA `(.L_x_5350) ;  /* 0x0000000c00107947 */ /* 0x000fea0003800000 */
.L_x_5353:
        /* <DEDUP_REMOVED lines=10> */
.L_x_5356:
[----:B------:R-:W-:-:S05]  /*6610*/  HADD2.F32 R0, -RZ, R25.H0_H0 ;  /* 0x20000019ff007230 */ /* 0x000fca0000004100 */
[----:B------:R-:W-:-:S04]  /*6620*/  F2FP.F16.F32.PACK_AB R0, RZ, R0 ;  /* 0x00000000ff00723e */ /* 0x000fc800000000ff */
[----:B------:R-:W-:-:S05]  /*6630*/  PRMT R0, R0, 0x5410, RZ ;  /* 0x0000541000007816 */ /* 0x000fca00000000ff */
[----:B------:R0:W-:Y:S01]  /*6640*/  STG.E desc[UR36][R2.64], R0 ;  /* 0x0000000002007986 */ /* 0x0001e2000c101924 */
[----:B------:R-:W-:Y:S05]  /*6650*/  BRA `(.L_x_5350) ;  /* 0x0000000800d47947 */ /* 0x000fea0003800000 */
.L_x_5355:
[----:B------:R-:W-:-:S05]  /*6660*/  HADD2.F32 R4, -RZ, R25.H0_H0 ;  /* 0x20000019ff047230 */ /* 0x000fca0000004100 */
[----:B------:R-:W-:-:S06]  /*6670*/  FMUL.FTZ R4, R4, 1 ;  /* 0x3f80000004047820 */ /* 0x000fcc0000410000 */
[----:B------:R-:W0:Y:S02]  /*6680*/  F2F.F64.F32 R4, R4 ;  /* 0x0000000400047310 */ /* 0x000e240000201800 */
[----:B0-----:R0:W-:Y:S01]  /*6690*/  STG.E.64 desc[UR36][R2.64], R4 ;  /* 0x0000000402007986 */ /* 0x0011e2000c101b24 */
[----:B------:R-:W-:Y:S05]  /*66a0*/  BRA `(.L_x_5350) ;  /* 0x0000000800c07947 */ /* 0x000fea0003800000 */
.L_x_5345:
        /* <DEDUP_REMOVED lines=13> */
.L_x_5359:
[----:B------:R-:W-:Y:S01]  /*6780*/  HADD2.F32 R25, -RZ, R25.H0_H0 ;  /* 0x20000019ff197230 */ /* 0x000fe20000004100 */
[----:B------:R-:W-:-:S04]  /*6790*/  CS2R R6, SRZ ;  /* 0x0000000000067805 */ /* 0x000fc8000001ff00 */
[----:B------:R-:W-:-:S06]  /*67a0*/  FMUL.FTZ R4, R25, 1 ;  /* 0x3f80000019047820 */ /* 0x000fcc0000410000 */
[----:B------:R-:W0:Y:S02]  /*67b0*/  F2F.F64.F32 R4, R4 ;  /* 0x0000000400047310 */ /* 0x000e240000201800 */
[----:B0-----:R0:W-:Y:S01]  /*67c0*/  STG.E.128 desc[UR36][R2.64], R4 ;  /* 0x0000000402007986 */ /* 0x0011e2000c101d24 */
[----:B------:R-:W-:Y:S05]  /*67d0*/  BRA `(.L_x_5350) ;  /* 0x0000000800747947 */ /* 0x000fea0003800000 */
.L_x_5358:
        /* <DEDUP_REMOVED lines=21> */
.L_x_5363:
[----:B------:R-:W-:Y:S05]  /*6930*/  BSYNC B0 ;  /* 0x0000000000007941 */ /* 0x000fea0003800000 */
.L_x_5362:
[----:B------:R-:W-:-:S05]  /*6940*/  LOP3.LUT R5, R0, R5, RZ, 0xfc, !PT ;  /* 0x0000000500057212 */ /* 0x000fca00078efcff */
[----:B------:R0:W-:Y:S01]  /*6950*/  STG.E.U8 desc[UR36][R2.64], R5 ;  /* 0x0000000502007986 */ /* 0x0001e2000c101124 */
[----:B------:R-:W-:Y:S05]  /*6960*/  BRA `(.L_x_5350) ;  /* 0x0000000800107947 */ /* 0x000fea0003800000 */
.L_x_5361:
        /* <DEDUP_REMOVED lines=13> */
.L_x_5365:
[----:B------:R-:W-:Y:S01]  /*6a40*/  IMAD.MOV.U32 R0, RZ, RZ, 0x7f ;  /* 0x0000007fff007424 */ /* 0x000fe200078e00ff */
[----:B------:R-:W-:-:S04]  /*6a50*/  ISETP.GT.U32.AND P0, PT, R4, 0x7f800000, PT ;  /* 0x7f8000000400780c */ /* 0x000fc80003f04070 */
[----:B------:R-:W-:-:S09]  /*6a60*/  SEL R0, R0, 0x7c, P0 ;  /* 0x0000007c00007807 */ /* 0x000fd20000000000 */
.L_x_5366:
[----:B------:R-:W-:Y:S05]  /*6a70*/  BSYNC B0 ;  /* 0x0000000000007941 */ /* 0x000fea0003800000 */
.L_x_5364:
[----:B------:R-:W-:-:S04]  /*6a80*/  LOP3.LUT R4, R25, 0x80000000, RZ, 0xc0, !PT ;  /* 0x8000000019047812 */ /* 0x000fc800078ec0ff */
[----:B------:R-:W-:-:S04]  /*6a90*/  SHF.R.U32.HI R5, RZ, 0x18, R4 ;  /* 0x00000018ff057819 */ /* 0x000fc80000011604 */
[----:B------:R-:W-:-:S05]  /*6aa0*/  LOP3.LUT R5, R0, R5, RZ, 0xfc, !PT ;  /* 0x0000000500057212 */ /* 0x000fca00078efcff */
[----:B------:R0:W-:Y:S01]  /*6ab0*/  STG.E.U8 desc[UR36][R2.64], R5 ;  /* 0x0000000502007986 */ /* 0x0001e2000c101124 */
[----:B------:R-:W-:Y:S05]  /*6ac0*/  BRA `(.L_x_5350) ;  /* 0x0000000400b87947 */ /* 0x000fea0003800000 */
.L_x_5360:
[----:B------:R-:W-:-:S05]  /*6ad0*/  HADD2.F32 R0, -RZ, R25.H0_H0 ;  /* 0x20000019ff007230 */ /* 0x000fca0000004100 */
[----:B------:R-:W-:-:S05]  /*6ae0*/  F2FP.BF16.F32.PACK_AB R0, RZ, R0 ;  /* 0x00000000ff00723e */ /* 0x000fca00000010ff */
[----:B------:R0:W-:Y:S01]  /*6af0*/  STG.E.U16 desc[UR36][R2.64], R0 ;  /* 0x0000000002007986 */ /* 0x0001e2000c101524 */
[----:B------:R-:W-:Y:S05]  /*6b00*/  BRA `(.L_x_5350) ;  /* 0x0000000400a87947 */ /* 0x000fea0003800000 */
.L_x_5357:
        /* <DEDUP_REMOVED lines=12> */
.L_x_5369:
        /* <DEDUP_REMOVED lines=17> */
.L_x_5372:
[----:B------:R-:W-:-:S04]  /*6ce0*/  LOP3.LUT R0, R25, 0x80000000, RZ, 0xc0, !PT ;  /* 0x8000000019007812 */ /* 0x000fc800078ec0ff */
[----:B------:R-:W-:-:S04]  /*6cf0*/  SHF.R.U32.HI R5, RZ, 0x18, R0 ;  /* 0x00000018ff057819 */ /* 0x000fc80000011600 */
[----:B------:R-:W-:-:S04]  /*6d00*/  LOP3.LUT R4, R4, R5, RZ, 0xfc, !PT ;  /* 0x0000000504047212 */ /* 0x000fc800078efcff */
[----:B------:R-:W-:-:S07]  /*6d10*/  PRMT R0, R4, 0x7610, R0 ;  /* 0x0000761004007816 */ /* 0x000fce0000000000 */
.L_x_5371:
[----:B------:R-:W-:Y:S05]  /*6d20*/  BSYNC B0 ;  /* 0x0000000000007941 */ /* 0x000fea0003800000 */
.L_x_5370:
[----:B------:R0:W-:Y:S01]  /*6d30*/  STG.E.U8 desc[UR36][R2.64], R0 ;  /* 0x0000000002007986 */ /* 0x0001e2000c101124 */
[----:B------:R-:W-:Y:S05]  /*6d40*/  BRA `(.L_x_5350) ;  /* 0x0000000400187947 */ /* 0x000fea0003800000 */
.L_x_5368:
        /* <DEDUP_REMOVED lines=17> */
.L_x_5375:
[----:B------:R-:W-:-:S04]  /*6e60*/  LOP3.LUT R0, R25, 0x80000000, RZ, 0xc0, !PT ;  /* 0x8000000019007812 */ /* 0x000fc800078ec0ff */
[----:B------:R-:W-:-:S04]  /*6e70*/  SHF.R.U32.HI R5, RZ, 0x18, R0 ;  /* 0x00000018ff057819 */ /* 0x000fc80000011600 */
[----:B------:R-:W-:-:S04]  /*6e80*/  LOP3.LUT R4, R4, R5, RZ, 0xfc, !PT ;  /* 0x0000000504047212 */ /* 0x000fc800078efcff */
[----:B------:R-:W-:-:S07]  /*6e90*/  PRMT R0, R4, 0x7610, R0 ;  /* 0x0000761004007816 */ /* 0x000fce0000000000 */
.L_x_5374:
[----:B------:R-:W-:Y:S05]  /*6ea0*/  BSYNC B0 ;  /* 0x0000000000007941 */ /* 0x000fea0003800000 */
.L_x_5373:
[----:B------:R0:W-:Y:S01]  /*6eb0*/  STG.E.U8 desc[UR36][R2.64], R0 ;  /* 0x0000000002007986 */ /* 0x0001e2000c101124 */
[----:B------:R-:W-:Y:S05]  /*6ec0*/  BRA `(.L_x_5350) ;  /* 0x0000000000b87947 */ /* 0x000fea0003800000 */
.L_x_5367:
        /* <DEDUP_REMOVED lines=22> */
.L_x_5349:
        /* <DEDUP_REMOVED lines=16> */
.L_x_5378:
[----:B------:R-:W-:Y:S05]  /*7130*/  BRA `(.L_x_5350) ;  /* 0x00000000001c7947 */ /* 0x000fea0003800000 */
.L_x_5377:
[----:B------:R-:W-:-:S06]  /*7140*/  HADD2.F32 R4, -RZ, R25.H0_H0 ;  /* 0x20000019ff047230 */ /* 0x000fcc0000004100 */
[----:B------:R-:W0:Y:S02]  /*7150*/  F2I.U64.TRUNC R4, R4 ;  /* 0x0000000400047311 */ /* 0x000e24000020d800 */
[----:B0-----:R0:W-:Y:S01]  /*7160*/  STG.E.64 desc[UR36][R2.64], R4 ;  /* 0x0000000402007986 */ /* 0x0011e2000c101b24 */
[----:B------:R-:W-:Y:S05]  /*7170*/  BRA `(.L_x_5350) ;  /* 0x00000000000c7947 */ /* 0x000fea0003800000 */
.L_x_5376:
[----:B------:R-:W-:-:S06]  /*7180*/  HADD2.F32 R25, -RZ, R25.H0_H0 ;  /* 0x20000019ff197230 */ /* 0x000fcc0000004100 */
[----:B------:R-:W0:Y:S02]  /*7190*/  F2I.FTZ.U32.TRUNC.NTZ R25, R25 ;  /* 0x0000001900197305 */ /* 0x000e24000021f000 */
[----:B0-----:R0:W-:Y:S02]  /*71a0*/  STG.E desc[UR36][R2.64], R25 ;  /* 0x0000001902007986 */ /* 0x0011e4000c101924 */
.L_x_5350:
        /* <DEDUP_REMOVED lines=25> */
.L_x_5382:
[----:B------:R-:W-:-:S06]  /*7340*/  HADD2.F32 R5, -RZ, R24.H0_H0 ;  /* 0x20000018ff057230 */ /* 0x000fcc0000004100 */
[----:B------:R-:W0:Y:S02]  /*7350*/  F2I.S64.TRUNC R4, R5 ;  /* 0x0000000500047311 */ /* 0x000e24000020d900 */
[----:B0-----:R0:W-:Y:S01]  /*7360*/  STG.E.U8 desc[UR36][R2.64], R4 ;  /* 0x0000000402007986 */ /* 0x0011e2000c101124 */
[----:B------:R-:W-:Y:S05]  /*7370*/  BRA `(.L_x_5384) ;  /* 0x0000000c00847947 */ /* 0x000fea0003800000 */
.L_x_5381:
        /* <DEDUP_REMOVED lines=10> */
.L_x_5386:
[----:B------:R-:W-:-:S04]  /*7420*/  HADD2.F32 R24, -RZ, R24.H0_H0 ;  /* 0x20000018ff187230 */ /* 0x000fc80000004100 */
[----:B------:R-:W0:Y:S02]  /*7430*/  F2I.FTZ.TRUNC.NTZ R5, R24 ;  /* 0x0000001800057305 */ /* 0x000e24000021f100 */
[----:B0-----:R0:W-:Y:S01]  /*7440*/  STG.E desc[UR36][R2.64], R5 ;  /* 0x0000000502007986 */ /* 0x0011e2000c101924 */
[----:B------:R-:W-:Y:S05]  /*7450*/  BRA `(.L_x_5384) ;  /* 0x0000000c004c7947 */ /* 0x000fea0003800000 */
.L_x_5385:
[----:B------:R-:W-:-:S04]  /*7460*/  HADD2.F32 R24, -RZ, R24.H0_H0 ;  /* 0x20000018ff187230 */ /* 0x000fc80000004100 */
[----:B------:R-:W0:Y:S02]  /*7470*/  F2I.FTZ.TRUNC.NTZ R5, R24 ;  /* 0x0000001800057305 */ /* 0x000e24000021f100 */
[----:B0-----:R0:W-:Y:S01]  /*7480*/  STG.E.U16 desc[UR36][R2.64], R5 ;  /* 0x0000000502007986 */ /* 0x0011e2000c101524 */
[----:B------:R-:W-:Y:S05]  /*7490*/  BRA `(.L_x_5384) ;  /* 0x0000000c003c7947 */ /* 0x000fea0003800000 */
.L_x_5380:
        /* <DEDUP_REMOVED lines=9> */
.L_x_5388:
[----:B------:R0:W-:Y:S01]  /*7530*/  STG.E.U16 desc[UR36][R2.64], R24 ;  /* 0x0000001802007986 */ /* 0x0001e2000c101524 */
[----:B------:R-:W-:Y:S05]  /*7540*/  BRA `(.L_x_5384) ;  /* 0x0000000c00107947 */ /* 0x000fea0003800000 */
.L_x_5387:
        /* <DEDUP_REMOVED lines=10> */
.L_x_5390:
[----:B------:R-:W-:-:S05]  /*75f0*/  HADD2.F32 R0, -RZ, R24.H0_H0 ;  /* 0x20000018ff007230 */ /* 0x000fca0000004100 */
[----:B------:R-:W-:-:S04]  /*7600*/  F2FP.F16.F32.PACK_AB R0, RZ, R0 ;  /* 0x00000000ff00723e */ /* 0x000fc800000000ff */
[----:B------:R-:W-:-:S05]  /*7610*/  PRMT R0, R0, 0x5410, RZ ;  /* 0x0000541000007816 */ /* 0x000fca00000000ff */
[----:B------:R0:W-:Y:S01]  /*7620*/  STG.E desc[UR36][R2.64], R0 ;  /* 0x0000000002007986 */ /* 0x0001e2000c101924 */
[----:B------:R-:W-:Y:S05]  /*7630*/  BRA `(.L_x_5384) ;  /* 0x0000000800d47947 */ /* 0x000fea0003800000 */
.L_x_5389:
[----:B------:R-:W-:-:S05]  /*7640*/  HADD2.F32 R4, -RZ, R24.H0_H0 ;  /* 0x20000018ff047230 */ /* 0x000fca0000004100 */
[----:B------:R-:W-:-:S06]  /*7650*/  FMUL.FTZ R4, R4, 1 ;  /* 0x3f80000004047820 */ /* 0x000fcc0000410000 */
[----:B------:R-:W0:Y:S02]  /*7660*/  F2F.F64.F32 R4, R4 ;  /* 0x0000000400047310 */ /* 0x000e240000201800 */
[----:B0-----:R0:W-:Y:S01]  /*7670*/  STG.E.64 desc[UR36][R2.64], R4 ;  /* 0x0000000402007986 */ /* 0x0011e2000c101b24 */
[----:B------:R-:W-:Y:S05]  /*7680*/  BRA `(.L_x_5384) ;  /* 0x0000000800c07947 */ /* 0x000fea0003800000 */
.L_x_5379:
        /* <DEDUP_REMOVED lines=13> */
.L_x_5393:
[----:B------:R-:W-:Y:S01]  /*7760*/  HADD2.F32 R24, -RZ, R24.H0_H0 ;  /* 0x20000018ff187230 */ /* 0x000fe20000004100 */
[----:B------:R-:W-:-:S04]  /*7770*/  CS2R R6, SRZ ;  /* 0x0000000000067805 */ /* 0x000fc8000001ff00 */
[----:B------:R-:W-:-:S06]  /*7780*/  FMUL.FTZ R4, R24, 1 ;  /* 0x3f80000018047820 */ /* 0x000fcc0000410000 */
[----:B------:R-:W0:Y:S02]  /*7790*/  F2F.F64.F32 R4, R4 ;  /* 0x0000000400047310 */ /* 0x000e240000201800 */
[----:B0-----:R0:W-:Y:S01]  /*77a0*/  STG.E.128 desc[UR36][R2.64], R4 ;  /* 0x0000000402007986 */ /* 0x0011e2000c101d24 */
[----:B------:R-:W-:Y:S05]  /*77b0*/  BRA `(.L_x_5384) ;  /* 0x0000000800747947 */ /* 0x000fea0003800000 */
.L_x_5392:
        /* <DEDUP_REMOVED lines=21> */
.L_x_5397:
[----:B------:R-:W-:Y:S05]  /*7910*/  BSYNC B0 ;  /* 0x0000000000007941 */ /* 0x000fea0003800000 */
.L_x_5396:
[----:B------:R-:W-:-:S05]  /*7920*/  LOP3.LUT R5, R0, R5, RZ, 0xfc, !PT ;  /* 0x0000000500057212 */ /* 0x000fca00078efcff */
[----:B------:R0:W-:Y:S01]  /*7930*/  STG.E.U8 desc[UR36][R2.64], R5 ;  /* 0x0000000502007986 */ /* 0x0001e2000c101124 */
[----:B------:R-:W-:Y:S05]  /*7940*/  BRA `(.L_x_5384) ;  /* 0x0000000800107947 */ /* 0x000fea0003800000 */
.L_x_5395:
        /* <DEDUP_REMOVED lines=13> */
.L_x_5399:
[----:B------:R-:W-:Y:S01]  /*7a20*/  IMAD.MOV.U32 R0, RZ, RZ, 0x7f ;  /* 0x0000007fff007424 */ /* 0x000fe200078e00ff */
[----:B------:R-:W-:-:S04]  /*7a30*/  ISETP.GT.U32.AND P0, PT, R4, 0x7f800000, PT ;  /* 0x7f8000000400780c */ /* 0x000fc80003f04070 */
[----:B------:R-:W-:-:S09]  /*7a40*/  SEL R0, R0, 0x7c, P0 ;  /* 0x0000007c00007807 */ /* 0x000fd20000000000 */
.L_x_5400:
[----:B------:R-:W-:Y:S05]  /*7a50*/  BSYNC B0 ;  /* 0x0000000000007941 */ /* 0x000fea0003800000 */
.L_x_5398:
[----:B------:R-:W-:-:S04]  /*7a60*/  LOP3.LUT R4, R5, 0x80000000, RZ, 0xc0, !PT ;  /* 0x8000000005047812 */ /* 0x000fc800078ec0ff */
[----:B------:R-:W-:-:S04]  /*7a70*/  SHF.R.U32.HI R5, RZ, 0x18, R4 ;  /* 0x00000018ff057819 */ /* 0x000fc80000011604 */
[----:B------:R-:W-:-:S05]  /*7a80*/  LOP3.LUT R5, R0, R5, RZ, 0xfc, !PT ;  /* 0x0000000500057212 */ /* 0x000fca00078efcff */
[----:B------:R0:W-:Y:S01]  /*7a90*/  STG.E.U8 desc[UR36][R2.64], R5 ;  /* 0x0000000502007986 */ /* 0x0001e2000c101124 */
[----:B------:R-:W-:Y:S05]  /*7aa0*/  BRA `(.L_x_5384) ;  /* 0x0000000400b87947 */ /* 0x000fea0003800000 */
.L_x_5394:
[----:B------:R-:W-:-:S05]  /*7ab0*/  HADD2.F32 R0, -RZ, R24.H0_H0 ;  /* 0x20000018ff007230 */ /* 0x000fca0000004100 */
[----:B------:R-:W-:-:S05]  /*7ac0*/  F2FP.BF16.F32.PACK_AB R0, RZ, R0 ;  /* 0x00000000ff00723e */ /* 0x000fca00000010ff */
[----:B------:R0:W-:Y:S01]  /*7ad0*/  STG.E.U16 desc[UR36][R2.64], R0 ;  /* 0x0000000002007986 */ /* 0x0001e2000c101524 */
[----:B------:R-:W-:Y:S05]  /*7ae0*/  BRA `(.L_x_5384) ;  /* 0x0000000400a87947 */ /* 0x000fea0003800000 */
.L_x_5391:
        /* <DEDUP_REMOVED lines=12> */
.L_x_5403:
        /* <DEDUP_REMOVED lines=17> */
.L_x_5406:
[----:B------:R-:W-:-:S04]  /*7cc0*/  LOP3.LUT R0, R7, 0x80000000, RZ, 0xc0, !PT ;  /* 0x8000000007007812 */ /* 0x000fc800078ec0ff */
[----:B------:R-:W-:-:S04]  /*7cd0*/  SHF.R.U32.HI R5, RZ, 0x18, R0 ;  /* 0x00000018ff057819 */ /* 0x000fc80000011600 */
[----:B------:R-:W-:-:S04]  /*7ce0*/  LOP3.LUT R4, R4, R5, RZ, 0xfc, !PT ;  /* 0x0000000504047212 */ /* 0x000fc800078efcff */
[----:B------:R-:W-:-:S07]  /*7cf0*/  PRMT R0, R4, 0x7610, R0 ;  /* 0x0000761004007816 */ /* 0x000fce0000000000 */
.L_x_5405:
[----:B------:R-:W-:Y:S05]  /*7d00*/  BSYNC B0 ;  /* 0x0000000000007941 */ /* 0x000fea0003800000 */
.L_x_5404:
[----:B------:R0:W-:Y:S01]  /*7d10*/  STG.E.U8 desc[UR36][R2.64], R0 ;  /* 0x0000000002007986 */ /* 0x0001e2000c101124 */
[----:B------:R-:W-:Y:S05]  /*7d20*/  BRA `(.L_x_5384) ;  /* 0x0000000400187947 */ /* 0x000fea0003800000 */
.L_x_5402:
        /* <DEDUP_REMOVED lines=17> */
.L_x_5409:
[----:B------:R-:W-:-:S04]  /*7e40*/  LOP3.LUT R0, R7, 0x80000000, RZ, 0xc0, !PT ;  /* 0x8000000007007812 */ /* 0x000fc800078ec0ff */
[----:B------:R-:W-:-:S04]  /*7e50*/  SHF.R.U32.HI R5, RZ, 0x18, R0 ;  /* 0x00000018ff057819 */ /* 0x000fc80000011600 */
[----:B------:R-:W-:-:S04]  /*7e60*/  LOP3.LUT R4, R4, R5, RZ, 0xfc, !PT ;  /* 0x0000000504047212 */ /* 0x000fc800078efcff */
[----:B------:R-:W-:-:S07]  /*7e70*/  PRMT R0, R4, 0x7610, R0 ;  /* 0x0000761004007816 */ /* 0x000fce0000000000 */
.L_x_5408:
[----:B------:R-:W-:Y:S05]  /*7e80*/  BSYNC B0 ;  /* 0x0000000000007941 */ /* 0x000fea0003800000 */
.L_x_5407:
[----:B------:R3:W-:Y:S01]  /*7e90*/  STG.E.U8 desc[UR36][R2.64], R0 ;  /* 0x0000000002007986 */ /* 0x0007e2000c101124 */
[----:B------:R-:W-:Y:S05]  /*7ea0*/  BRA `(.L_x_5384) ;  /* 0x0000000000b87947 */ /* 0x000fea0003800000 */
.L_x_5401:
        /* <DEDUP_REMOVED lines=22> */
.L_x_5383:
        /* <DEDUP_REMOVED lines=16> */
.L_x_5412:
[----:B------:R-:W-:Y:S05]  /*8110*/  BRA `(.L_x_5384) ;  /* 0x00000000001c7947 */ /* 0x000fea0003800000 */
.L_x_5411:
[----:B------:R-:W-:-:S06]  /*8120*/  HADD2.F32 R4, -RZ, R24.H0_H0 ;  /* 0x20000018ff047230 */ /* 0x000fcc0000004100 */
[----:B------:R-:W0:Y:S02]  /*8130*/  F2I.U64.TRUNC R4, R4 ;  /* 0x0000000400047311 */ /* 0x000e24000020d800 */
[----:B0-----:R2:W-:Y:S01]  /*8140*/  STG.E.64 desc[UR36][R2.64], R4 ;  /* 0x0000000402007986 */ /* 0x0015e2000c101b24 */
[----:B------:R-:W-:Y:S05]  /*8150*/  BRA `(.L_x_5384) ;  /* 0x00000000000c7947 */ /* 0x000fea0003800000 */
.L_x_5410:
[----:B------:R-:W-:-:S04]  /*8160*/  HADD2.F32 R24, -RZ, R24.H0_H0 ;  /* 0x20000018ff187230 */ /* 0x000fc80000004100 */
[----:B------:R-:W0:Y:S02]  /*8170*/  F2I.FTZ.U32.TRUNC.NTZ R5, R24 ;  /* 0x0000001800057305 */ /* 0x000e24000021f000 */
[----:B0-----:R0:W-:Y:S02]  /*8180*/  STG.E desc[UR36][R2.64], R5 ;  /* 0x0000000502007986 */ /* 0x0011e4000c101924 */
.L_x_5384:
[----:B------:R-:W-:-:S07]  /*8190*/  VIADD R19, R19, 0x80 ;  /* 0x0000008013137836 */ /* 0x000fce0000000000 */
.L_x_5344:
[----:B------:R-:W-:Y:S05]  /*81a0*/  BSYNC B6 ;  /* 0x0000000000067941 */ /* 0x000fea0003800000 */
.L_x_5343:
[----:B------:R-:W-:-:S13]  /*81b0*/  ISETP.GE.AND P0, PT, R19, R16, PT ;  /* 0x000000101300720c */ /* 0x000fda0003f06270 */
[----:B------:R-:W-:Y:S05]  /*81c0*/  @P0 EXIT ;  /* 0x000000000000094d */ /* 0x000fea0003800000 */
[----:B01234-:R-:W0:Y:S01]  /*81d0*/  LDC.64 R2, c[0x0][0x228] ;  /* 0x00008a00ff027b82 */ /* 0x01fe220000000a00 */
        /* <DEDUP_REMOVED lines=20> */
.L_x_5416:
[----:B------:R-:W-:-:S06]  /*8320*/  HADD2.F32 R5, -RZ, R22.H0_H0 ;  /* 0x20000016ff057230 */ /* 0x000fcc0000004100 */
[----:B------:R-:W0:Y:S02]  /*8330*/  F2I.S64.TRUNC R4, R5 ;  /* 0x0000000500047311 */ /* 0x000e24000020d900 */
[----:B0-----:R-:W-:Y:S01]  /*8340*/  STG.E.U8 desc[UR36][R2.64], R4 ;  /* 0x0000000402007986 */ /* 0x001fe2000c101124 */
[----:B------:R-:W-:Y:S05]  /*8350*/  EXIT ;  /* 0x000000000000794d */ /* 0x000fea0003800000 */
.L_x_5415:
        /* <DEDUP_REMOVED lines=10> */
.L_x_5419:
[----:B------:R-:W-:-:S04]  /*8400*/  HADD2.F32 R22, -RZ, R22.H0_H0 ;  /* 0x20000016ff167230 */ /* 0x000fc80000004100 */
[----:B------:R-:W0:Y:S02]  /*8410*/  F2I.FTZ.TRUNC.NTZ R5, R22 ;  /* 0x0000001600057305 */ /* 0x000e24000021f100 */
[----:B0-----:R-:W-:Y:S01]  /*8420*/  STG.E desc[UR36][R2.64], R5 ;  /* 0x0000000502007986 */ /* 0x001fe2000c101924 */
[----:B------:R-:W-:Y:S05]  /*8430*/  EXIT ;  /* 0x000000000000794d */ /* 0x000fea0003800000 */
.L_x_5418:
[----:B------:R-:W-:-:S04]  /*8440*/  HADD2.F32 R22, -RZ, R22.H0_H0 ;  /* 0x20000016ff167230 */ /* 0x000fc80000004100 */
[----:B------:R-:W0:Y:S02]  /*8450*/  F2I.FTZ.TRUNC.NTZ R5, R22 ;  /* 0x0000001600057305 */ /* 0x000e24000021f100 */
[----:B0-----:R-:W-:Y:S01]  /*8460*/  STG.E.U16 desc[UR36][R2.64], R5 ;  /* 0x0000000502007986 */ /* 0x001fe2000c101524 */
[----:B------:R-:W-:Y:S05]  /*8470*/  EXIT ;  /* 0x000000000000794d */ /* 0x000fea0003800000 */
.L_x_5414:
        /* <DEDUP_REMOVED lines=9> */
.L_x_5421:
[----:B------:R-:W-:Y:S01]  /*8510*/  STG.E.U16 desc[UR36][R2.64], R22 ;  /* 0x0000001602007986 */ /* 0x000fe2000c101524 */
[----:B------:R-:W-:Y:S05]  /*8520*/  EXIT ;  /* 0x000000000000794d */ /* 0x000fea0003800000 */
.L_x_5420:
        /* <DEDUP_REMOVED lines=10> */
.L_x_5423:
[----:B------:R-:W-:-:S05]  /*85d0*/  HADD2.F32 R0, -RZ, R22.H0_H0 ;  /* 0x20000016ff007230 */ /* 0x000fca0000004100 */
[----:B------:R-:W-:-:S04]  /*85e0*/  F2FP.F16.F32.PACK_AB R0, RZ, R0 ;  /* 0x00000000ff00723e */ /* 0x000fc800000000ff */
[----:B------:R-:W-:-:S05]  /*85f0*/  PRMT R0, R0, 0x5410, RZ ;  /* 0x0000541000007816 */ /* 0x000fca00000000ff */
[----:B------:R-:W-:Y:S01]  /*8600*/  STG.E desc[UR36][R2.64], R0 ;  /* 0x0000000002007986 */ /* 0x000fe2000c101924 */
[----:B------:R-:W-:Y:S05]  /*8610*/  EXIT ;  /* 0x000000000000794d */ /* 0x000fea0003800000 */
.L_x_5422:
[----:B------:R-:W-:-:S05]  /*8620*/  HADD2.F32 R4, -RZ, R22.H0_H0 ;  /* 0x20000016ff047230 */ /* 0x000fca0000004100 */
[----:B------:R-:W-:-:S06]  /*8630*/  FMUL.FTZ R4, R4, 1 ;  /* 0x3f80000004047820 */ /* 0x000fcc0000410000 */
[----:B------:R-:W0:Y:S02]  /*8640*/  F2F.F64.F32 R4, R4 ;  /* 0x0000000400047310 */ /* 0x000e240000201800 */
[----:B0-----:R-:W-:Y:S01]  /*8650*/  STG.E.64 desc[UR36][R2.64], R4 ;  /* 0x0000000402007986 */ /* 0x001fe2000c101b24 */
[----:B------:R-:W-:Y:S05]  /*8660*/  EXIT ;  /* 0x000000000000794d */ /* 0x000fea0003800000 */
.L_x_5413:
        /* <DEDUP_REMOVED lines=13> */
.L_x_5426:
[----:B------:R-:W-:Y:S01]  /*8740*/  HADD2.F32 R22, -RZ, R22.H0_H0 ;  /* 0x20000016ff167230 */ /* 0x000fe20000004100 */
[----:B------:R-:W-:-:S04]  /*8750*/  CS2R R6, SRZ ;  /* 0x0000000000067805 */ /* 0x000fc8000001ff00 */
[----:B------:R-:W-:-:S06]  /*8760*/  FMUL.FTZ R4, R22, 1 ;  /* 0x3f80000016047820 */ /* 0x000fcc0000410000 */
[----:B------:R-:W0:Y:S02]  /*8770*/  F2F.F64.F32 R4, R4 ;  /* 0x0000000400047310 */ /* 0x000e240000201800 */
[----:B0-----:R-:W-:Y:S01]  /*8780*/  STG.E.128 desc[UR36][R2.64], R4 ;  /* 0x0000000402007986 */ /* 0x001fe2000c101d24 */
[----:B------:R-:W-:Y:S05]  /*8790*/  EXIT ;  /* 0x000000000000794d */ /* 0x000fea0003800000 */
.L_x_5425:
        /* <DEDUP_REMOVED lines=21> */
.L_x_5430:
[----:B------:R-:W-:Y:S05]  /*88f0*/  BSYNC B0 ;  /* 0x0000000000007941 */ /* 0x000fea0003800000 */
.L_x_5429:
[----:B------:R-:W-:-:S05]  /*8900*/  LOP3.LUT R5, R0, R5, RZ, 0xfc, !PT ;  /* 0x0000000500057212 */ /* 0x000fca00078efcff */
[----:B------:R-:W-:Y:S01]  /*8910*/  STG.E.U8 desc[UR36][R2.64], R5 ;  /* 0x0000000502007986 */ /* 0x000fe2000c101124 */
[----:B------:R-:W-:Y:S05]  /*8920*/  EXIT ;  /* 0x000000000000794d */ /* 0x000fea0003800000 */
.L_x_5428:
        /* <DEDUP_REMOVED lines=13> */
.L_x_5432:
[----:B------:R-:W-:Y:S01]  /*8a00*/  IMAD.MOV.U32 R0, RZ, RZ, 0x7f ;  /* 0x0000007fff007424 */ /* 0x000fe200078e00ff */
[----:B------:R-:W-:-:S04]  /*8a10*/  ISETP.GT.U32.AND P0, PT, R4, 0x7f800000, PT ;  /* 0x7f8000000400780c */ /* 0x000fc80003f04070 */
[----:B------:R-:W-:-:S09]  /*8a20*/  SEL R0, R0, 0x7c, P0 ;  /* 0x0000007c00007807 */ /* 0x000fd20000000000 */
.L_x_5433:
[----:B------:R-:W-:Y:S05]  /*8a30*/  BSYNC B0 ;  /* 0x0000000000007941 */ /* 0x000fea0003800000 */
.L_x_5431:
[----:B------:R-:W-:-:S04]  /*8a40*/  LOP3.LUT R4, R5, 0x80000000, RZ, 0xc0, !PT ;  /* 0x8000000005047812 */ /* 0x000fc800078ec0ff */
[----:B------:R-:W-:-:S04]  /*8a50*/  SHF.R.U32.HI R5, RZ, 0x18, R4 ;  /* 0x00000018ff057819 */ /* 0x000fc80000011604 */
[----:B------:R-:W-:-:S05]  /*8a60*/  LOP3.LUT R5, R0, R5, RZ, 0xfc, !PT ;  /* 0x0000000500057212 */ /* 0x000fca00078efcff */
[----:B------:R-:W-:Y:S01]  /*8a70*/  STG.E.U8 desc[UR36][R2.64], R5 ;  /* 0x0000000502007986 */ /* 0x000fe2000c101124 */
[----:B------:R-:W-:Y:S05]  /*8a80*/  EXIT ;  /* 0x000000000000794d */ /* 0x000fea0003800000 */
.L_x_5427:
[----:B------:R-:W-:-:S05]  /*8a90*/  HADD2.F32 R0, -RZ, R22.H0_H0 ;  /* 0x20000016ff007230 */ /* 0x000fca0000004100 */
[----:B------:R-:W-:-:S05]  /*8aa0*/  F2FP.BF16.F32.PACK_AB R0, RZ, R0 ;  /* 0x00000000ff00723e */ /* 0x000fca00000010ff */
[----:B------:R-:W-:Y:S01]  /*8ab0*/  STG.E.U16 desc[UR36][R2.64], R0 ;  /* 0x0000000002007986 */ /* 0x000fe2000c101524 */
[----:B------:R-:W-:Y:S05]  /*8ac0*/  EXIT ;  /* 0x000000000000794d */ /* 0x000fea0003800000 */
.L_x_5424:
        /* <DEDUP_REMOVED lines=12> */
.L_x_5436:
        /* <DEDUP_REMOVED lines=17> */
.L_x_5439:
[----:B------:R-:W-:-:S04]  /*8ca0*/  LOP3.LUT R0, R7, 0x80000000, RZ, 0xc0, !PT ;  /* 0x8000000007007812 */ /* 0x000fc800078ec0ff */
[----:B------:R-:W-:-:S04]  /*8cb0*/  SHF.R.U32.HI R5, RZ, 0x18, R0 ;  /* 0x00000018ff057819 */ /* 0x000fc80000011600 */
[----:B------:R-:W-:-:S04]  /*8cc0*/  LOP3.LUT R4, R4, R5, RZ, 0xfc, !PT ;  /* 0x0000000504047212 */ /* 0x000fc800078efcff */
[----:B------:R-:W-:-:S07]  /*8cd0*/  PRMT R0, R4, 0x7610, R0 ;  /* 0x0000761004007816 */ /* 0x000fce0000000000 */
.L_x_5438:
[----:B------:R-:W-:Y:S05]  /*8ce0*/  BSYNC B0 ;  /* 0x0000000000007941 */ /* 0x000fea0003800000 */
.L_x_5437:
[----:B------:R-:W-:Y:S01]  /*8cf0*/  STG.E.U8 desc[UR36][R2.64], R0 ;  /* 0x0000000002007986 */ /* 0x000fe2000c101124 */
[----:B------:R-:W-:Y:S05]  /*8d00*/  EXIT ;  /* 0x000000000000794d */ /* 0x000fea0003800000 */
.L_x_5435:
        /* <DEDUP_REMOVED lines=17> */
.L_x_5442:
[----:B------:R-:W-:-:S04]  /*8e20*/  LOP3.LUT R0, R7, 0x80000000, RZ, 0xc0, !PT ;  /* 0x8000000007007812 */ /* 0x000fc800078ec0ff */
[----:B------:R-:W-:-:S04]  /*8e30*/  SHF.R.U32.HI R5, RZ, 0x18, R0 ;  /* 0x00000018ff057819 */ /* 0x000fc80000011600 */
[----:B------:R-:W-:-:S04]  /*8e40*/  LOP3.LUT R4, R4, R5, RZ, 0xfc, !PT ;  /* 0x0000000504047212 */ /* 0x000fc800078efcff */
[----:B------:R-:W-:-:S07]  /*8e50*/  PRMT R0, R4, 0x7610, R0 ;  /* 0x0000761004007816 */ /* 0x000fce0000000000 */
.L_x_5441:
[----:B------:R-:W-:Y:S05]  /*8e60*/  BSYNC B0 ;  /* 0x0000000000007941 */ /* 0x000fea0003800000 */
.L_x_5440:
[----:B------:R-:W-:Y:S01]  /*8e70*/  STG.E.U8 desc[UR36][R2.64], R0 ;  /* 0x0000000002007986 */ /* 0x000fe2000c101124 */
[----:B------:R-:W-:Y:S05]  /*8e80*/  EXIT ;  /* 0x000000000000794d */ /* 0x000fea0003800000 */
.L_x_5434:
        /* <DEDUP_REMOVED lines=22> */
.L_x_5417:
        /* <DEDUP_REMOVED lines=16> */
.L_x_5445:
[----:B------:R-:W-:Y:S05]  /*90f0*/  EXIT ;  /* 0x000000000000794d */ /* 0x000fea0003800000 */
.L_x_5444:
[----:B------:R-:W-:-:S06]  /*9100*/  HADD2.F32 R4, -RZ, R22.H0_H0 ;  /* 0x20000016ff047230 */ /* 0x000fcc0000004100 */
[----:B------:R-:W0:Y:S02]  /*9110*/  F2I.U64.TRUNC R4, R4 ;  /* 0x0000000400047311 */ /* 0x000e24000020d800 */
[----:B0-----:R-:W-:Y:S01]  /*9120*/  STG.E.64 desc[UR36][R2.64], R4 ;  /* 0x0000000402007986 */ /* 0x001fe2000c101b24 */
[----:B------:R-:W-:Y:S05]  /*9130*/  EXIT ;  /* 0x000000000000794d */ /* 0x000fea0003800000 */
.L_x_5443:
[----:B------:R-:W-:-:S04]  /*9140*/  HADD2.F32 R22, -RZ, R22.H0_H0 ;  /* 0x20000016ff167230 */ /* 0x000fc80000004100 */
[----:B------:R-:W0:Y:S02]  /*9150*/  F2I.FTZ.U32.TRUNC.NTZ R5, R22 ;  /* 0x0000001600057305 */ /* 0x000e24000021f000 */
[----:B0-----:R-:W-:Y:S01]  /*9160*/  STG.E desc[UR36][R2.64], R5 ;  /* 0x0000000502007986 */ /* 0x001fe2000c101924 */
[----:B------:R-:W-:Y:S05]  /*9170*/  EXIT ;  /* 0x000000000000794d */ /* 0x000fea0003800000 */
.L_x_5446:
        /* <DEDUP_REMOVED lines=16> */
.L_x_7940:


//--------------------- .text._ZN2at6native18elementwise_kernelILi128ELi4EZNS0_22gpu_kernel_impl_nocastIZZZNS0_65_GLOBAL__N__cd49fe81_27_ActivationSoftplusKernel_cu_f5210f67_354515softplus_kernelERNS_18TensorIteratorBaseERKN3c106ScalarES9_ENKUlvE_clEvENKUlvE1_clEvEUlNS6_4HalfEE_EEvS5_RKT_EUliE_EEviT1_ --------------------------
	.section	.text._ZN2at6native18elementwise_kernelILi128ELi4EZNS0_22gpu_kernel_impl_nocastIZZZNS0_65_GLOBAL__N__cd49fe81_27_ActivationSoftplusKernel_cu_f5210f67_354515softplus_kernelERNS_18TensorIteratorBaseERKN3c106ScalarES9_ENKUlvE_clEvENKUlvE1_clEvEUlNS6_4HalfEE_EEvS5_RKT_EUliE_EEviT1_,"ax",@progbits
	.align	128
        .global         _ZN2at6native18elementwise_kernelILi128ELi4EZNS0_22gpu_kernel_impl_nocastIZZZNS0_65_GLOBAL__N__cd49fe81_27_ActivationSoftplusKernel_cu_f5210f67_354515softplus_kernelERNS_18TensorIteratorBaseERKN3c106ScalarES9_ENKUlvE_clEvENKUlvE1_clEvEUlNS6_4HalfEE_EEvS5_RKT_EUliE_EEviT1_
        .type           _ZN2at6native18elementwise_kernelILi128ELi4EZNS0_22gpu_kernel_impl_nocastIZZZNS0_65_GLOBAL__N__cd49fe81_27_ActivationSoftplusKernel_cu_f5210f67_354515softplus_kernelERNS_18TensorIteratorBaseERKN3c106ScalarES9_ENKUlvE_clEvENKUlvE1_clEvEUlNS6_4HalfEE_EEvS5_RKT_EUliE_EEviT1_,@function
        .size           _ZN2at6native18elementwise_kernelILi128ELi4EZNS0_22gpu_kernel_impl_nocastIZZZNS0_65_GLOBAL__N__cd49fe81_27_ActivationSoftplusKernel_cu_f5210f67_354515softplus_kernelERNS_18TensorIteratorBaseERKN3c106ScalarES9_ENKUlvE_clEvENKUlvE1_clEvEUlNS6_4HalfEE_EEvS5_RKT_EUliE_EEviT1_,(.L_x_7941 - _ZN2at6native18elementwise_kernelILi128ELi4EZNS0_22gpu_kernel_impl_nocastIZZZNS0_65_GLOBAL__N__cd49fe81_27_ActivationSoftplusKernel_cu_f5210f67_354515softplus_kernelERNS_18TensorIteratorBaseERKN3c106ScalarES9_ENKUlvE_clEvENKUlvE1_clEvEUlNS6_4HalfEE_EEvS5_RKT_EUliE_EEviT1_)
        .other          _ZN2at6native18elementwise_kernelILi128ELi4EZNS0_22gpu_kernel_impl_nocastIZZZNS0_65_GLOBAL__N__cd49fe81_27_ActivationSoftplusKernel_cu_f5210f67_354515softplus_kernelERNS_18TensorIteratorBaseERKN3c106ScalarES9_ENKUlvE_clEvENKUlvE1_clEvEUlNS6_4HalfEE_EEvS5_RKT_EUliE_EEviT1_,@"STO_CUDA_ENTRY STV_DEFAULT"
_ZN2at6native18elementwise_kernelILi128ELi4EZNS0_22gpu_kernel_impl_nocastIZZZNS0_65_GLOBAL__N__cd49fe81_27_ActivationSoftplusKernel_cu_f5210f67_354515softplus_kernelERNS_18TensorIteratorBaseERKN3c106ScalarES9_ENKUlvE_clEvENKUlvE1_clEvEUlNS6_4HalfEE_EEvS5_RKT_EUliE_EEviT1_:
.text._ZN2at6native18elementwise_kernelILi128ELi4EZNS0_22gpu_kernel_impl_nocastIZZZNS0_65_GLOBAL__N__cd49fe81_27_ActivationSoftplusKernel_cu_f5210f67_354515softplus_kernelERNS_18TensorIteratorBaseERKN3c106ScalarES9_ENKUlvE_clEvENKUlvE1_clEvEUlNS6_4HalfEE_EEvS5_RKT_EUliE_EEviT1_:
        /* <DEDUP_REMOVED lines=314> */
.L_x_5449:
        /* <DEDUP_REMOVED lines=8> */
[----:B------:R-:W-:Y:S01]  /*1420*/  IADD3.X R5, RZ, UR9, RZ, P1, !PT ;  /* 0x00000009ff057c10 */ /* 0x000fe20008ffe4ff */
[----:B--2---:R-:W-:-:S05]  /*1430*/  HADD2.F32 R11, -RZ, R8.H0_H0 ;  /* 0x20000008ff0b7230 */ /* 0x004fca0000004100 */
[----:B0-----:R-:W-:-:S05]  /*1440*/  FMUL.FTZ R0, R11, R6 ;  /* 0x000000060b007220 */ /* 0x001fca0000410000 */
[----:B------:R-:W-:-:S13]  /*1450*/  FSETP.GT.FTZ.AND P0, PT, R0, R7, PT ;  /* 0x000000070000720b */ /* 0x000fda0003f14000 */
[----:B------:R-:W-:Y:S05]  /*1460*/  @P0 BRA `(.L_x_5451) ;  /* 0x0000000000900947 */ /* 0x000fea0003800000 */
[----:B------:R-:W-:Y:S01]  /*1470*/  FMUL.FTZ R11, R11, R6 ;  /* 0x000000060b0b7220 */ /* 0x000fe20000410000 */
[----:B------:R-:W-:Y:S01]  /*1480*/  MOV R8, 0x3e800000 ;  /* 0x3e80000000087802 */ /* 0x000fe20000000f00 */
[----:B------:R-:W-:Y:S01]  /*1490*/  HFMA2.MMA R9, -RZ, RZ, 1.3056640625, -1.8671875 ;  /* 0x3d39bf78ff097435 */ /* 0x000fe200000001ff */
        /* <DEDUP_REMOVED lines=31> */
.L_x_5453:
[----:B------:R-:W-:Y:S05]  /*1690*/  BSYNC B2 ;  /* 0x0000000000027941 */ /* 0x000fea0003800000 */
.L_x_5452:
[----:B------:R-:W-:-:S07]  /*16a0*/  FMUL.FTZ R11, R11, R0 ;  /* 0x000000000b0b7220 */ /* 0x000fce0000410000 */
.L_x_5451:
[----:B------:R-:W-:Y:S05]  /*16b0*/  BSYNC B1 ;  /* 0x0000000000017941 */ /* 0x000fea0003800000 */
.L_x_5450:
[----:B------:R-:W-:Y:S02]  /*16c0*/  F2FP.F16.F32.PACK_AB R11, RZ, R11 ;  /* 0x0000000bff0b723e */ /* 0x000fe400000000ff */
[----:B------:R-:W-:-:S03]  /*16d0*/  IADD3 R3, R3, 0x80, RZ ;  /* 0x0000008003037810 */ /* 0x000fc60007ffe0ff */
[----:B------:R0:W-:Y:S04]  /*16e0*/  STG.E.U16 desc[UR4][R4.64], R11 ;  /* 0x0000000b04007986 */ /* 0x0001e8000c101504 */
.L_x_5448:
[----:B------:R-:W-:Y:S05]  /*16f0*/  BSYNC B0 ;  /* 0x0000000000007941 */ /* 0x000fea0003800000 */
.L_x_5447:
        /* <DEDUP_REMOVED lines=305> */
.L_x_5456:
        /* <DEDUP_REMOVED lines=47> */
.L_x_5460:
[----:B------:R-:W-:Y:S05]  /*2d00*/  BSYNC B2 ;  /* 0x0000000000027941 */ /* 0x000fea0003800000 */
.L_x_5459:
[----:B------:R-:W-:-:S07]  /*2d10*/  FMUL.FTZ R11, R9, R0 ;  /* 0x00000000090b7220 */ /* 0x000fce0000410000 */
.L_x_5458:
[----:B------:R-:W-:Y:S05]  /*2d20*/  BSYNC B1 ;  /* 0x0000000000017941 */ /* 0x000fea0003800000 */
.L_x_5457:
[----:B------:R-:W-:Y:S02]  /*2d30*/  F2FP.F16.F32.PACK_AB R11, RZ, R11 ;  /* 0x0000000bff0b723e */ /* 0x000fe400000000ff */
        /* <DEDUP_REMOVED lines=306> */
.L_x_5461:
        /* <DEDUP_REMOVED lines=47> */
.L_x_5465:
[----:B------:R-:W-:Y:S05]  /*4350*/  BSYNC B2 ;  /* 0x0000000000027941 */ /* 0x000fea0003800000 */
.L_x_5464:
[----:B------:R-:W-:-:S07]  /*4360*/  FMUL.FTZ R11, R9, R0 ;  /* 0x00000000090b7220 */ /* 0x000fce0000410000 */
.L_x_5463:
[----:B------:R-:W-:Y:S05]  /*4370*/  BSYNC B1 ;  /* 0x0000000000017941 */ /* 0x000fea0003800000 */
.L_x_5462:
[----:B------:R-:W-:Y:S02]  /*4380*/  F2FP.F16.F32.PACK_AB R11, RZ, R11 ;  /* 0x0000000bff0b723e */ /* 0x000fe400000000ff */
[----:B------:R-:W-:-:S03]  /*4390*/  IADD3 R3, R3, 0x80, RZ ;  /* 0x0000008003037810 */ /* 0x000fc60007ffe0ff */
[----:B------:R1:W-:Y:S04]  /*43a0*/  STG.E.U16 desc[UR4][R4.64], R11 ;  /* 0x0000000b04007986 */ /* 0x0003e8000c101504 */
.L_x_5455:
[----:B------:R-:W-:Y:S05]  /*43b0*/  BSYNC B0 ;  /* 0x0000000000007941 */ /* 0x000fea0003800000 */
.L_x_5454:
        /* <DEDUP_REMOVED lines=304> */
.L_x_5466:
        /* <DEDUP_REMOVED lines=47> */
.L_x_5470:
[----:B------:R-:W-:Y:S05]  /*59b0*/  BSYNC B1 ;  /* 0x0000000000017941 */ /* 0x000fea0003800000 */
.L_x_5469:
[----:B------:R-:W-:-:S07]  /*59c0*/  FMUL.FTZ R4, R9, R0 ;  /* 0x0000000009047220 */ /* 0x000fce0000410000 */
.L_x_5468:
[----:B------:R-:W-:Y:S05]  /*59d0*/  BSYNC B0 ;  /* 0x0000000000007941 */ /* 0x000fea0003800000 */
.L_x_5467:
[----:B------:R-:W-:-:S05]  /*59e0*/  F2FP.F16.F32.PACK_AB R4, RZ, R4 ;  /* 0x00000004ff04723e */ /* 0x000fca00000000ff */
[----:B------:R-:W-:Y:S01]  /*59f0*/  STG.E.U16 desc[UR4][R2.64], R4 ;  /* 0x0000000402007986 */ /* 0x000fe2000c101504 */
[----:B------:R-:W-:Y:S05]  /*5a00*/  EXIT ;  /* 0x000000000000794d */ /* 0x000fea0003800000 */
.L_x_5471:
        /* <DEDUP_REMOVED lines=15> */
.L_x_7941:


//--------------------- .text._ZN2at6native27unrolled_elementwise_kernelIZZZNS0_65_GLOBAL__N__cd49fe81_27_ActivationSoftplusKernel_cu_f5210f67_354515softplus_kernelERNS_18TensorIteratorBaseERKN3c106ScalarES8_ENKUlvE_clEvENKUlvE1_clEvEUlNS5_4HalfEE_St5arrayIPcLm2EELi4E23TrivialOffsetCalculatorILi1EjESH_NS0_6memory15LoadWithoutCastENSI_16StoreWithoutCastEEEviT_T0_T2_T3_T4_T5_ --------------------------
	.section	.text._ZN2at6native27unrolled_elementwise_kernelIZZZNS0_65_GLOBAL__N__cd49fe81_27_ActivationSoftplusKernel_cu_f5210f67_354515softplus_kernelERNS_18TensorIteratorBaseERKN3c106ScalarES8_ENKUlvE_clEvENKUlvE1_clEvEUlNS5_4HalfEE_St5arrayIPcLm2EELi4E23TrivialOffsetCalculatorILi1EjESH_NS0_6memory15LoadWithoutCastENSI_16StoreWithoutCastEEEviT_T0_T2_T3_T4_T5_,"ax",@progbits
	.align	128
        .global         _ZN2at6native27unrolled_elementwise_kernelIZZZNS0_65_GLOBAL__N__cd49fe81_27_ActivationSoftplusKernel_cu_f5210f67_354515softplus_kernelERNS_18TensorIteratorBaseERKN3c106ScalarES8_ENKUlvE_clEvENKUlvE1_clEvEUlNS5_4HalfEE_St5arrayIPcLm2EELi4E23TrivialOffsetCalculatorILi1EjESH_NS0_6memory15LoadWithoutCastENSI_16StoreWithoutCastEEEviT_T0_T2_T3_T4_T5_
        .type           _ZN2at6native27unrolled_elementwise_kernelIZZZNS0_65_GLOBAL__N__cd49fe81_27_ActivationSoftplusKernel_cu_f5210f67_354515softplus_kernelERNS_18TensorIteratorBaseERKN3c106ScalarES8_ENKUlvE_clEvENKUlvE1_clEvEUlNS5_4HalfEE_St5arrayIPcLm2EELi4E23TrivialOffsetCalculatorILi1EjESH_NS0_6memory15LoadWithoutCastENSI_16StoreWithoutCastEEEviT_T0_T2_T3_T4_T5_,@function
        .size           _ZN2at6native27unrolled_elementwise_kernelIZZZNS0_65_GLOBAL__N__cd49fe81_27_ActivationSoftplusKernel_cu_f5210f67_354515softplus_kernelERNS_18TensorIteratorBaseERKN3c106ScalarES8_ENKUlvE_clEvENKUlvE1_clEvEUlNS5_4HalfEE_St5arrayIPcLm2EELi4E23TrivialOffsetCalculatorILi1EjESH_NS0_6memory15LoadWithoutCastENSI_16StoreWithoutCastEEEviT_T0_T2_T3_T4_T5_,(.L_x_7942 - _ZN2at6native27unrolled_elementwise_kernelIZZZNS0_65_GLOBAL__N__cd49fe81_27_ActivationSoftplusKernel_cu_f5210f67_354515softplus_kernelERNS_18TensorIteratorBaseERKN3c106ScalarES8_ENKUlvE_clEvENKUlvE1_clEvEUlNS5_4HalfEE_St5arrayIPcLm2EELi4E23TrivialOffsetCalculatorILi1EjESH_NS0_6memory15LoadWithoutCastENSI_16StoreWithoutCastEEEviT_T0_T2_T3_T4_T5_)
        .other          _ZN2at6native27unrolled_elementwise_kernelIZZZNS0_65_GLOBAL__N__cd49fe81_27_ActivationSoftplusKernel_cu_f5210f67_354515softplus_kernelERNS_18TensorIteratorBaseERKN3c106ScalarES8_ENKUlvE_clEvENKUlvE1_clEvEUlNS5_4HalfEE_St5arrayIPcLm2EELi4E23TrivialOffsetCalculatorILi1EjESH_NS0_6memory15LoadWithoutCastENSI_16StoreWithoutCastEEEviT_T0_T2_T3_T4_T5_,@"STO_CUDA_ENTRY STV_DEFAULT"
_ZN2at6native27unrolled_elementwise_kernelIZZZNS0_65_GLOBAL__N__cd49fe81_27_ActivationSoftplusKernel_cu_f5210f67_354515softplus_kernelERNS_18TensorIteratorBaseERKN3c106ScalarES8_ENKUlvE_clEvENKUlvE1_clEvEUlNS5_4HalfEE_St5arrayIPcLm2EELi4E23TrivialOffsetCalculatorILi1EjESH_NS0_6memory15LoadWithoutCastENSI_16StoreWithoutCastEEEviT_T0_T2_T3_T4_T5_:
.text._ZN2at6native27unrolled_elementwise_kernelIZZZNS0_65_GLOBAL__N__cd49fe81_27_ActivationSoftplusKernel_cu_f5210f67_354515softplus_kernelERNS_18TensorIteratorBaseERKN3c106ScalarES8_ENKUlvE_clEvENKUlvE1_clEvEUlNS5_4HalfEE_St5arrayIPcLm2EELi4E23TrivialOffsetCalculatorILi1EjESH_NS0_6memory15LoadWithoutCastENSI_16StoreWithoutCastEEEviT_T0_T2_T3_T4_T5_:
        /* <DEDUP_REMOVED lines=38> */
[----:B-----5:R-:W-:Y:S01]  /*0260*/  HADD2.F32 R11, -RZ, R16.H0_H0 ;  /* 0x20000010ff0b7230 */ /* 0x020fe20000004100 */
        /* <DEDUP_REMOVED lines=37> */
.L_x_5477:
[----:B------:R-:W-:Y:S05]  /*04c0*/  BSYNC B2 ;  /* 0x0000000000027941 */ /* 0x000fea0003800000 */
.L_x_5476:
[----:B------:R-:W-:-:S07]  /*04d0*/  FMUL.FTZ R11, R6, R11 ;  /* 0x0000000b060b7220 */ /* 0x000fce0000410000 */
.L_x_5475:
[----:B------:R-:W-:Y:S05]  /*04e0*/  BSYNC B1 ;  /* 0x0000000000017941 */ /* 0x000fea0003800000 */
.L_x_5474:
[----:B------:R-:W-:-:S07]  /*04f0*/  F2FP.F16.F32.PACK_AB R10, RZ, R11 ;  /* 0x0000000bff0a723e */ /* 0x000fce00000000ff */
.L_x_5473:
[----:B------:R-:W-:Y:S05]  /*0500*/  BSYNC B0 ;  /* 0x0000000000007941 */ /* 0x000fea0003800000 */
.L_x_5472:
[----:B0-----:R-:W-:Y:S01]  /*0510*/  IADD3 R7, R5, 0x80, RZ ;  /* 0x0000008005077810 */ /* 0x001fe20007ffe0ff */
[----:B------:R-:W-:Y:S03]  /*0520*/  BSSY B0, `(.L_x_5478) ;  /* 0x000002e000007945 */ /* 0x000fe60003800000 */
[----:B------:R-:W-:-:S13]  /*0530*/  ISETP.GE.AND P1, PT, R7, R2, PT ;  /* 0x000000020700720c */ /* 0x000fda0003f26270 */
[----:B------:R-:W-:Y:S05]  /*0540*/  @P1 BRA `(.L_x_5479) ;  /* 0x0000000000ac1947 */ /* 0x000fea0003800000 */
[----:B------:R-:W0:Y:S01]  /*0550*/  LDC.64 R6, c[0x0][0x218] ;  /* 0x00008600ff067b82 */ /* 0x000e220000000a00 */
        /* <DEDUP_REMOVED lines=38> */
.L_x_5483:
[----:B------:R-:W-:Y:S05]  /*07c0*/  BSYNC B2 ;  /* 0x0000000000027941 */ /* 0x000fea0003800000 */
.L_x_5482:
[----:B------:R-:W-:-:S07]  /*07d0*/  FMUL.FTZ R9, R16, R9 ;  /* 0x0000000910097220 */ /* 0x000fce0000410000 */
.L_x_5481:
[----:B------:R-:W-:Y:S05]  /*07e0*/  BSYNC B1 ;  /* 0x0000000000017941 */ /* 0x000fea0003800000 */
.L_x_5480:
[----:B------:R-:W-:-:S07]  /*07f0*/  F2FP.F16.F32.PACK_AB R9, RZ, R9 ;  /* 0x00000009ff09723e */ /* 0x000fce00000000ff */
.L_x_5479:
[----:B------:R-:W-:Y:S05]  /*0800*/  BSYNC B0 ;  /* 0x0000000000007941 */ /* 0x000fea0003800000 */
.L_x_5478:
[----:B------:R-:W-:Y:S01]  /*0810*/  IADD3 R7, R5, 0x100, RZ ;  /* 0x0000010005077810 */ /* 0x000fe20007ffe0ff */
        /* <DEDUP_REMOVED lines=42> */
.L_x_5489:
[----:B------:R-:W-:Y:S05]  /*0ac0*/  BSYNC B2 ;  /* 0x0000000000027941 */ /* 0x000fea0003800000 */
.L_x_5488:
[----:B------:R-:W-:-:S07]  /*0ad0*/  FMUL.FTZ R11, R14, R11 ;  /* 0x0000000b0e0b7220 */ /* 0x000fce0000410000 */
.L_x_5487:
[----:B------:R-:W-:Y:S05]  /*0ae0*/  BSYNC B1 ;  /* 0x0000000000017941 */ /* 0x000fea0003800000 */
.L_x_5486:
[----:B------:R-:W-:-:S07]  /*0af0*/  F2FP.F16.F32.PACK_AB R8, RZ, R11 ;  /* 0x0000000bff08723e */ /* 0x000fce00000000ff */
.L_x_5485:
[----:B------:R-:W-:Y:S05]  /*0b00*/  BSYNC B0 ;  /* 0x0000000000007941 */ /* 0x000fea0003800000 */
.L_x_5484:
        /* <DEDUP_REMOVED lines=43> */
.L_x_5495:
[----:B------:R-:W-:Y:S05]  /*0dc0*/  BSYNC B2 ;  /* 0x0000000000027941 */ /* 0x000fea0003800000 */
.L_x_5494:
[----:B------:R-:W-:-:S07]  /*0dd0*/  FMUL.FTZ R11, R6, R7 ;  /* 0x00000007060b7220 */ /* 0x000fce0000410000 */
.L_x_5493:
[----:B------:R-:W-:Y:S05]  /*0de0*/  BSYNC B1 ;  /* 0x0000000000017941 */ /* 0x000fea0003800000 */
.L_x_5492:
[----:B------:R-:W-:-:S07]  /*0df0*/  F2FP.F16.F32.PACK_AB R4, RZ, R11 ;  /* 0x0000000bff04723e */ /* 0x000fce00000000ff */
.L_x_5491:
[----:B------:R-:W-:Y:S05]  /*0e00*/  BSYNC B0 ;  /* 0x0000000000007941 */ /* 0x000fea0003800000 */
.L_x_5490:
        /* <DEDUP_REMOVED lines=18> */
.L_x_5497:
[----:B------:R-:W-:Y:S05]  /*0f30*/  BSYNC B0 ;  /* 0x0000000000007941 */ /* 0x000fea0003800000 */
.L_x_5496:
[----:B------:R-:W-:-:S13]  /*0f40*/  ISETP.GE.AND P0, PT, R5, R2, PT ;  /* 0x000000020500720c */ /* 0x000fda0003f06270 */
[----:B------:R-:W-:Y:S05]  /*0f50*/  @P0 EXIT ;  /* 0x000000000000094d */ /* 0x000fea0003800000 */
[----:B------:R-:W2:Y:S01]  /*0f60*/  LDC.64 R2, c[0x0][0x228] ;  /* 0x00008a00ff027b82 */ /* 0x000ea20000000a00 */
[----:B------:R-:W-:-:S05]  /*0f70*/  LEA R5, R0, R5, 0x9 ;  /* 0x0000000500057211 */ /* 0x000fca00078e48ff */
[----:B--2---:R-:W-:-:S05]  /*0f80*/  IMAD.WIDE.U32 R2, R5, 0x2, R2 ;  /* 0x0000000205027825 */ /* 0x004fca00078e0002 */
[----:B-----5:R-:W-:Y:S01]  /*0f90*/  STG.E.U16 desc[UR4][R2.64], R4 ;  /* 0x0000000402007986 */ /* 0x020fe2000c101504 */
[----:B------:R-:W-:Y:S05]  /*0fa0*/  EXIT ;  /* 0x000000000000794d */ /* 0x000fea0003800000 */
.L_x_5498:
        /* <DEDUP_REMOVED lines=13> */
.L_x_7942:


//--------------------- .text._ZN2at6native29vectorized_elementwise_kernelILi2EZZZNS0_65_GLOBAL__N__cd49fe81_27_ActivationSoftplusKernel_cu_f5210f67_354515softplus_kernelERNS_18TensorIteratorBaseERKN3c106ScalarES8_ENKUlvE_clEvENKUlvE1_clEvEUlNS5_4HalfEE_St5arrayIPcLm2EEEEviT0_T1_ --------------------------
	.section	.text._ZN2at6native29vectorized_elementwise_kernelILi2EZZZNS0_65_GLOBAL__N__cd49fe81_27_ActivationSoftplusKernel_cu_f5210f67_354515softplus_kernelERNS_18TensorIteratorBaseERKN3c106ScalarES8_ENKUlvE_clEvENKUlvE1_clEvEUlNS5_4HalfEE_St5arrayIPcLm2EEEEviT0_T1_,"ax",@progbits
	.align	128
        .global         _ZN2at6native29vectorized_elementwise_kernelILi2EZZZNS0_65_GLOBAL__N__cd49fe81_27_ActivationSoftplusKernel_cu_f5210f67_354515softplus_kernelERNS_18TensorIteratorBaseERKN3c106ScalarES8_ENKUlvE_clEvENKUlvE1_clEvEUlNS5_4HalfEE_St5arrayIPcLm2EEEEviT0_T1_
        .type           _ZN2at6native29vectorized_elementwise_kernelILi2EZZZNS0_65_GLOBAL__N__cd49fe81_27_ActivationSoftplusKernel_cu_f5210f67_354515softplus_kernelERNS_18TensorIteratorBaseERKN3c106ScalarES8_ENKUlvE_clEvENKUlvE1_clEvEUlNS5_4HalfEE_St5arrayIPcLm2EEEEviT0_T1_,@function
        .size           _ZN2at6native29vectorized_elementwise_kernelILi2EZZZNS0_65_GLOBAL__N__cd49fe81_27_ActivationSoftplusKernel_cu_f5210f67_354515softplus_kernelERNS_18TensorIteratorBaseERKN3c106ScalarES8_ENKUlvE_clEvENKUlvE1_clEvEUlNS5_4HalfEE_St5arrayIPcLm2EEEEviT0_T1_,(.L_x_7943 - _ZN2at6native29vectorized_elementwise_kernelILi2EZZZNS0_65_GLOBAL__N__cd49fe81_27_ActivationSoftplusKernel_cu_f5210f67_354515softplus_kernelERNS_18TensorIteratorBaseERKN3c106ScalarES8_ENKUlvE_clEvENKUlvE1_clEvEUlNS5_4HalfEE_St5arrayIPcLm2EEEEviT0_T1_)
        .other          _ZN2at6native29vectorized_elementwise_kernelILi2EZZZNS0_65_GLOBAL__N__cd49fe81_27_ActivationSoftplusKernel_cu_f5210f67_354515softplus_kernelERNS_18TensorIteratorBaseERKN3c106ScalarES8_ENKUlvE_clEvENKUlvE1_clEvEUlNS5_4HalfEE_St5arrayIPcLm2EEEEviT0_T1_,@"STO_CUDA_ENTRY STV_DEFAULT"
_ZN2at6native29vectorized_elementwise_kernelILi2EZZZNS0_65_GLOBAL__N__cd49fe81_27_ActivationSoftplusKernel_cu_f5210f67_354515softplus_kernelERNS_18TensorIteratorBaseERKN3c106ScalarES8_ENKUlvE_clEvENKUlvE1_clEvEUlNS5_4HalfEE_St5arrayIPcLm2EEEEviT0_T1_:
.text._ZN2at6native29vectorized_elementwise_kernelILi2EZZZNS0_65_GLOBAL__N__cd49fe81_27_ActivationSoftplusKernel_cu_f5210f67_354515softplus_kernelERNS_18TensorIteratorBaseERKN3c106ScalarES8_ENKUlvE_clEvENKUlvE1_clEvEUlNS5_4HalfEE_St5arrayIPcLm2EEEEviT0_T1_:
        /* <DEDUP_REMOVED lines=18> */
[----:B--2---:R-:W-:-:S05]  /*0120*/  HADD2.F32 R6, -RZ, R5.H0_H0 ;  /* 0x20000005ff067230 */ /* 0x004fca0000004100 */
        /* <DEDUP_REMOVED lines=36> */
.L_x_5503:
[----:B------:R-:W-:Y:S05]  /*0370*/  BSYNC B1 ;  /* 0x0000000000017941 */ /* 0x000fea0003800000 */
.L_x_5502:
[----:B------:R-:W-:-:S07]  /*0380*/  FMUL.FTZ R6, R10, R7 ;  /* 0x000000070a067220 */ /* 0x000fce0000410000 */
.L_x_5501:
[----:B------:R-:W-:Y:S05]  /*0390*/  BSYNC B0 ;  /* 0x0000000000007941 */ /* 0x000fea0003800000 */
.L_x_5500:
[----:B------:R-:W-:Y:S01]  /*03a0*/  HADD2.F32 R5, -RZ, R5.H1_H1 ;  /* 0x30000005ff057230 */ /* 0x000fe20000004100 */
        /* <DEDUP_REMOVED lines=37> */
.L_x_5507:
[----:B------:R-:W-:Y:S05]  /*0600*/  BSYNC B1 ;  /* 0x0000000000017941 */ /* 0x000fea0003800000 */
.L_x_5506:
[----:B------:R-:W-:-:S07]  /*0610*/  FMUL.FTZ R5, R12, R7 ;  /* 0x000000070c057220 */ /* 0x000fce0000410000 */
.L_x_5505:
[----:B------:R-:W-:Y:S05]  /*0620*/  BSYNC B0 ;  /* 0x0000000000007941 */ /* 0x000fea0003800000 */
.L_x_5504:
[----:B-----5:R-:W-:Y:S01]  /*0630*/  HADD2.F32 R7, -RZ, R4.H0_H0 ;  /* 0x20000004ff077230 */ /* 0x020fe20000004100 */
        /* <DEDUP_REMOVED lines=37> */
.L_x_5511:
[----:B------:R-:W-:Y:S05]  /*0890*/  BSYNC B1 ;  /* 0x0000000000017941 */ /* 0x000fea0003800000 */
.L_x_5510:
[----:B------:R-:W-:-:S07]  /*08a0*/  FMUL.FTZ R7, R11, R8 ;  /* 0x000000080b077220 */ /* 0x000fce0000410000 */
.L_x_5509:
[----:B------:R-:W-:Y:S05]  /*08b0*/  BSYNC B0 ;  /* 0x0000000000007941 */ /* 0x000fea0003800000 */
.L_x_5508:
        /* <DEDUP_REMOVED lines=38> */
.L_x_5515:
[----:B------:R-:W-:Y:S05]  /*0b20*/  BSYNC B1 ;  /* 0x0000000000017941 */ /* 0x000fea0003800000 */
.L_x_5514:
[----:B------:R-:W-:-:S07]  /*0b30*/  FMUL.FTZ R4, R13, R8 ;  /* 0x000000080d047220 */ /* 0x000fce0000410000 */
.L_x_5513:
[----:B------:R-:W-:Y:S05]  /*0b40*/  BSYNC B0 ;  /* 0x0000000000007941 */ /* 0x000fea0003800000 */
.L_x_5512:
[----:B------:R-:W-:Y:S01]  /*0b50*/  HADD2.F32 R8, -RZ, R3.H0_H0 ;  /* 0x20000003ff087230 */ /* 0x000fe20000004100 */
        /* <DEDUP_REMOVED lines=37> */
.L_x_5519:
[----:B------:R-:W-:Y:S05]  /*0db0*/  BSYNC B1 ;  /* 0x0000000000017941 */ /* 0x000fea0003800000 */
.L_x_5518:
[----:B------:R-:W-:-:S07]  /*0dc0*/  FMUL.FTZ R8, R12, R9 ;  /* 0x000000090c087220 */ /* 0x000fce0000410000 */
.L_x_5517:
[----:B------:R-:W-:Y:S05]  /*0dd0*/  BSYNC B0 ;  /* 0x0000000000007941 */ /* 0x000fea0003800000 */
.L_x_5516:
        /* <DEDUP_REMOVED lines=38> */
.L_x_5523:
[----:B------:R-:W-:Y:S05]  /*1040*/  BSYNC B1 ;  /* 0x0000000000017941 */ /* 0x000fea0003800000 */
.L_x_5522:
[----:B------:R-:W-:-:S07]  /*1050*/  FMUL.FTZ R3, R14, R9 ;  /* 0x000000090e037220 */ /* 0x000fce0000410000 */
.L_x_5521:
[----:B------:R-:W-:Y:S05]  /*1060*/  BSYNC B0 ;  /* 0x0000000000007941 */ /* 0x000fea0003800000 */
.L_x_5520:
        /* <DEDUP_REMOVED lines=38> */
.L_x_5527:
[----:B------:R-:W-:Y:S05]  /*12d0*/  BSYNC B1 ;  /* 0x0000000000017941 */ /* 0x000fea0003800000 */
.L_x_5526:
[----:B------:R-:W-:-:S07]  /*12e0*/  FMUL.FTZ R9, R13, R10 ;  /* 0x0000000a0d097220 */ /* 0x000fce0000410000 */
.L_x_5525:
[----:B------:R-:W-:Y:S05]  /*12f0*/  BSYNC B0 ;  /* 0x0000000000007941 */ /* 0x000fea0003800000 */
.L_x_5524:
        /* <DEDUP_REMOVED lines=38> */
.L_x_5531:
[----:B------:R-:W-:Y:S05]  /*1560*/  BSYNC B1 ;  /* 0x0000000000017941 */ /* 0x000fea0003800000 */
.L_x_5530:
[----:B------:R-:W-:-:S07]  /*1570*/  FMUL.FTZ R12, R15, R10 ;  /* 0x0000000a0f0c7220 */ /* 0x000fce0000410000 */
.L_x_5529:
[----:B------:R-:W-:Y:S05]  /*1580*/  BSYNC B0 ;  /* 0x0000000000007941 */ /* 0x000fea0003800000 */
.L_x_5528:
[----:B------:R-:W0:Y:S01]  /*1590*/  LDC.64 R10, c[0x0][0x228] ;  /* 0x00008a00ff0a7b82 */ /* 0x000e220000000a00 */
[----:B------:R-:W-:Y:S02]  /*15a0*/  F2FP.F16.F32.PACK_AB R5, R5, R6 ;  /* 0x000000060505723e */ /* 0x000fe400000000ff */
[----:B------:R-:W-:Y:S02]  /*15b0*/  F2FP.F16.F32.PACK_AB R7, R4, R7 ;  /* 0x000000070407723e */ /* 0x000fe400000000ff */
[----:B------:R-:W-:Y:S02]  /*15c0*/  F2FP.F16.F32.PACK_AB R3, R3, R8 ;  /* 0x000000080303723e */ /* 0x000fe400000000ff */
[----:B------:R-:W-:Y:S01]  /*15d0*/  F2FP.F16.F32.PACK_AB R9, R12, R9 ;  /* 0x000000090c09723e */ /* 0x000fe200000000ff */
[----:B0-----:R-:W-:-:S04]  /*15e0*/  IMAD.WIDE.U32 R16, R16, 0x2, R10 ;  /* 0x0000000210107825 */ /* 0x001fc800078e000a */
[----:B------:R-:W-:-:S05]  /*15f0*/  IMAD.WIDE R16, R0, 0x4, R16 ;  /* 0x0000000400107825 */ /* 0x000fca00078e0210 */
[----:B------:R-:W-:Y:S04]  /*1600*/  STG.E desc[UR4][R16.64], R5 ;  /* 0x0000000510007986 */ /* 0x000fe8000c101904 */
[----:B------:R-:W-:Y:S04]  /*1610*/  STG.E desc[UR4][R16.64+0x200], R7 ;  /* 0x0002000710007986 */ /* 0x000fe8000c101904 */
[----:B------:R-:W-:Y:S04]  /*1620*/  STG.E desc[UR4][R16.64+0x400], R3 ;  /* 0x0004000310007986 */ /* 0x000fe8000c101904 */
[----:B------:R-:W-:Y:S01]  /*1630*/  STG.E desc[UR4][R16.64+0x600], R9 ;  /* 0x0006000910007986 */ /* 0x000fe2000c101904 */
[----:B------:R-:W-:Y:S05]  /*1640*/  EXIT ;  /* 0x000000000000794d */ /* 0x000fea0003800000 */
.L_x_5499:
        /* <DEDUP_REMOVED lines=98> */
.L_x_5537:
[----:B------:R-:W-:Y:S05]  /*1c70*/  BSYNC B2 ;  /* 0x0000000000027941 */ /* 0x000fea0003800000 */
.L_x_5536:
[----:B------:R-:W-:-:S07]  /*1c80*/  FMUL.FTZ R5, R8, R5 ;  /* 0x0000000508057220 */ /* 0x000fce0000410000 */
.L_x_5535:
[----:B------:R-:W-:Y:S05]  /*1c90*/  BSYNC B1 ;  /* 0x0000000000017941 */ /* 0x000fea0003800000 */
.L_x_5534:
[----:B------:R-:W-:-:S07]  /*1ca0*/  F2FP.F16.F32.PACK_AB R2, RZ, R5 ;  /* 0x00000005ff02723e */ /* 0x000fce00000000ff */
.L_x_5533:
[----:B------:R-:W-:Y:S05]  /*1cb0*/  BSYNC B0 ;  /* 0x0000000000007941 */ /* 0x000fea0003800000 */
.L_x_5532:
        /* <DEDUP_REMOVED lines=43> */
.L_x_5543:
[----:B------:R-:W-:Y:S05]  /*1f70*/  BSYNC B2 ;  /* 0x0000000000027941 */ /* 0x000fea0003800000 */
.L_x_5542:
[----:B------:R-:W-:-:S07]  /*1f80*/  FMUL.FTZ R3, R4, R3 ;  /* 0x0000000304037220 */ /* 0x000fce0000410000 */
.L_x_5541:
[----:B------:R-:W-:Y:S05]  /*1f90*/  BSYNC B1 ;  /* 0x0000000000017941 */ /* 0x000fea0003800000 */
.L_x_5540:
[----:B------:R-:W-:-:S07]  /*1fa0*/  F2FP.F16.F32.PACK_AB R0, RZ, R3 ;  /* 0x00000003ff00723e */ /* 0x000fce00000000ff */
.L_x_5539:
[----:B------:R-:W-:Y:S05]  /*1fb0*/  BSYNC B0 ;  /* 0x0000000000007941 */ /* 0x000fea0003800000 */
.L_x_5538:
        /* <DEDUP_REMOVED lines=43> */
.L_x_5549:
[----:B------:R-:W-:Y:S05]  /*2270*/  BSYNC B2 ;  /* 0x0000000000027941 */ /* 0x000fea0003800000 */
.L_x_5548:
[----:B------:R-:W-:-:S07]  /*2280*/  FMUL.FTZ R3, R10, R5 ;  /* 0x000000050a037220 */ /* 0x000fce0000410000 */
.L_x_5547:
[----:B------:R-:W-:Y:S05]  /*2290*/  BSYNC B1 ;  /* 0x0000000000017941 */ /* 0x000fea0003800000 */
.L_x_5546:
[----:B------:R-:W-:-:S07]  /*22a0*/  F2FP.F16.F32.PACK_AB R3, RZ, R3 ;  /* 0x00000003ff03723e */ /* 0x000fce00000000ff */
.L_x_5545:
[----:B------:R-:W-:Y:S05]  /*22b0*/  BSYNC B0 ;  /* 0x0000000000007941 */ /* 0x000fea0003800000 */
.L_x_5544:
        /* <DEDUP_REMOVED lines=43> */
.L_x_5555:
[----:B------:R-:W-:Y:S05]  /*2570*/  BSYNC B2 ;  /* 0x0000000000027941 */ /* 0x000fea0003800000 */
.L_x_5554:
[----:B------:R-:W-:-:S07]  /*2580*/  FMUL.FTZ R23, R23, R6 ;  /* 0x0000000617177220 */ /* 0x000fce0000410000 */
.L_x_5553:
[----:B------:R-:W-:Y:S05]  /*2590*/  BSYNC B1 ;  /* 0x0000000000017941 */ /* 0x000fea0003800000 */
.L_x_5552:
[----:B------:R-:W-:-:S07]  /*25a0*/  F2FP.F16.F32.PACK_AB R4, RZ, R23 ;  /* 0x00000017ff04723e */ /* 0x000fce00000000ff */
.L_x_5551:
[----:B------:R-:W-:Y:S05]  /*25b0*/  BSYNC B0 ;  /* 0x0000000000007941 */ /* 0x000fea0003800000 */
.L_x_5550:
        /* <DEDUP_REMOVED lines=43> */
.L_x_5561:
[----:B------:R-:W-:Y:S05]  /*2870*/  BSYNC B2 ;  /* 0x0000000000027941 */ /* 0x000fea0003800000 */
.L_x_5560:
[----:B------:R-:W-:-:S07]  /*2880*/  FMUL.FTZ R5, R14, R7 ;  /* 0x000000070e057220 */ /* 0x000fce0000410000 */
.L_x_5559:
[----:B------:R-:W-:Y:S05]  /*2890*/  BSYNC B1 ;  /* 0x0000000000017941 */ /* 0x000fea0003800000 */
.L_x_5558:
[----:B------:R-:W-:-:S07]  /*28a0*/  F2FP.F16.F32.PACK_AB R5, RZ, R5 ;  /* 0x00000005ff05723e */ /* 0x000fce00000000ff */
.L_x_5557:
[----:B------:R-:W-:Y:S05]  /*28b0*/  BSYNC B0 ;  /* 0x0000000000007941 */ /* 0x000fea0003800000 */
.L_x_5556:
        /* <DEDUP_REMOVED lines=43> */
.L_x_5567:
[----:B------:R-:W-:Y:S05]  /*2b70*/  BSYNC B2 ;  /* 0x0000000000027941 */ /* 0x000fea0003800000 */
.L_x_5566:
[----:B------:R-:W-:-:S07]  /*2b80*/  FMUL.FTZ R19, R19, R8 ;  /* 0x0000000813137220 */ /* 0x000fce0000410000 */
.L_x_5565:
[----:B------:R-:W-:Y:S05]  /*2b90*/  BSYNC B1 ;  /* 0x0000000000017941 */ /* 0x000fea0003800000 */
.L_x_5564:
[----:B------:R-:W-:-:S07]  /*2ba0*/  F2FP.F16.F32.PACK_AB R6, RZ, R19 ;  /* 0x00000013ff06723e */ /* 0x000fce00000000ff */
.L_x_5563:
[----:B------:R-:W-:Y:S05]  /*2bb0*/  BSYNC B0 ;  /* 0x0000000000007941 */ /* 0x000fea0003800000 */
.L_x_5562:
        /* <DEDUP_REMOVED lines=43> */
.L_x_5573:
[----:B------:R-:W-:Y:S05]  /*2e70*/  BSYNC B2 ;  /* 0x0000000000027941 */ /* 0x000fea0003800000 */
.L_x_5572:
[----:B------:R-:W-:-:S07]  /*2e80*/  FMUL.FTZ R7, R20, R9 ;  /* 0x0000000914077220 */ /* 0x000fce0000410000 */
.L_x_5571:
[----:B------:R-:W-:Y:S05]  /*2e90*/  BSYNC B1 ;  /* 0x0000000000017941 */ /* 0x000fea0003800000 */
.L_x_5570:
[----:B------:R-:W-:-:S07]  /*2ea0*/  F2FP.F16.F32.PACK_AB R7, RZ, R7 ;  /* 0x00000007ff07723e */ /* 0x000fce00000000ff */
.L_x_5569:
[----:B------:R-:W-:Y:S05]  /*2eb0*/  BSYNC B0 ;  /* 0x0000000000007941 */ /* 0x000fea0003800000 */
.L_x_5568:
        /* <DEDUP_REMOVED lines=43> */
.L_x_5579:
[----:B------:R-:W-:Y:S05]  /*3170*/  BSYNC B2 ;  /* 0x0000000000027941 */ /* 0x000fea0003800000 */
.L_x_5578:
[----:B------:R-:W-:-:S07]  /*3180*/  FMUL.FTZ R11, R14, R11 ;  /* 0x0000000b0e0b7220 */ /* 0x000fce0000410000 */
.L_x_5577:
[----:B------:R-:W-:Y:S05]  /*3190*/  BSYNC B1 ;  /* 0x0000000000017941 */ /* 0x000fea0003800000 */
.L_x_5576:
[----:B------:R-:W-:-:S07]  /*31a0*/  F2FP.F16.F32.PACK_AB R8, RZ, R11 ;  /* 0x0000000bff08723e */ /* 0x000fce00000000ff */
.L_x_5575:
[----:B------:R-:W-:Y:S05]  /*31b0*/  BSYNC B0 ;  /* 0x0000000000007941 */ /* 0x000fea0003800000 */
.L_x_5574:
        /* <DEDUP_REMOVED lines=21> */
.L_x_5582:
[----:B------:R-:W-:-:S13]  /*3310*/  ISETP.GE.AND P0, PT, R18, R17, PT ;  /* 0x000000111200720c */ /* 0x000fda0003f06270 */
[----:B------:R-:W-:Y:S05]  /*3320*/  @P0 BRA `(.L_x_5584) ;  /* 0x0000000000300947 */ /* 0x000fea0003800000 */
[----:B0-----:R-:W0:Y:S01]  /*3330*/  LDC.64 R2, c[0x0][0x228] ;  /* 0x00008a00ff027b82 */ /* 0x001e220000000a00 */
[----:B------:R-:W-:Y:S02]  /*3340*/  IADD3 R9, R16, R18, RZ ;  /* 0x0000001210097210 */ /* 0x000fe40007ffe0ff */
[----:B------:R-:W-:-:S03]  /*3350*/  IADD3 R18, R18, 0x80, RZ ;  /* 0x0000008012127810 */ /* 0x000fc60007ffe0ff */
[----:B0-----:R-:W-:-:S05]  /*3360*/  IMAD.WIDE.U32 R2, R9, 0x2, R2 ;  /* 0x0000000209027825 */ /* 0x001fca00078e0002 */
[----:B------:R1:W-:Y:S02]  /*3370*/  STG.E.U16 desc[UR4][R2.64], R4 ;  /* 0x0000000402007986 */ /* 0x0003e4000c101504 */
.L_x_5583:
[----:B------:R-:W-:-:S13]  /*3380*/  ISETP.GE.AND P0, PT, R18, R17, PT ;  /* 0x000000111200720c */ /* 0x000fda0003f06270 */
[----:B------:R-:W-:Y:S05]  /*3390*/  @P0 BRA `(.L_x_5585) ;  /* 0x0000000000340947 */ /* 0x000fea0003800000 */
[----:B-1----:R-:W1:Y:S01]  /*33a0*/  LDC.64 R2, c[0x0][0x228] ;  /* 0x00008a00ff027b82 */ /* 0x002e620000000a00 */
[----:B------:R-:W-:Y:S02]  /*33b0*/  IADD3 R9, R16, R18, RZ ;  /* 0x0000001210097210 */ /* 0x000fe40007ffe0ff */
[----:B------:R-:W-:-:S03]  /*33c0*/  IADD3 R18, R18, 0x80, RZ ;  /* 0x0000008012127810 */ /* 0x000fc60007ffe0ff */
[----:B-1----:R-:W-:-:S05]  /*33d0*/  IMAD.WIDE.U32 R2, R9, 0x2, R2 ;  /* 0x0000000209027825 */ /* 0x002fca00078e0002 */
[----:B------:R1:W-:Y:S02]  /*33e0*/  STG.E.U16 desc[UR4][R2.64], R5 ;  /* 0x0000000502007986 */ /* 0x0003e4000c101504 */
.L_x_5584:
        /* <DEDUP_REMOVED lines=8> */
.L_x_5585:
[----:B------:R-:W-:Y:S05]  /*3470*/  BSYNC B1 ;  /* 0x0000000000017941 */ /* 0x000fea0003800000 */
.L_x_5581:
[----:B------:R-:W-:-:S13]  /*3480*/  ISETP.GE.AND P0, PT, R18, R17, PT ;  /* 0x000000111200720c */ /* 0x000fda0003f06270 */
[----:B-12---:R-:W1:Y:S01]  /*3490*/  @!P0 LDC.64 R2, c[0x0][0x228] ;  /* 0x00008a00ff028b82 */ /* 0x006e620000000a00 */
[----:B------:R-:W-:Y:S02]  /*34a0*/  @!P0 IADD3 R5, R16, R18, RZ ;  /* 0x0000001210058210 */ /* 0x000fe40007ffe0ff */
[----:B------:R-:W-:-:S03]  /*34b0*/  @!P0 IADD3 R18, R18, 0x80, RZ ;  /* 0x0000008012128810 */ /* 0x000fc60007ffe0ff */
[----:B-1----:R-:W-:-:S05]  /*34c0*/  @!P0 IMAD.WIDE.U32 R2, R5, 0x2, R2 ;  /* 0x0000000205028825 */ /* 0x002fca00078e0002 */
[----:B------:R2:W-:Y:S02]  /*34d0*/  @!P0 STG.E.U16 desc[UR4][R2.64], R7 ;  /* 0x0000000702008986 */ /* 0x0005e4000c101504 */
.L_x_5586:
[----:B------:R-:W-:Y:S05]  /*34e0*/  BSYNC B0 ;  /* 0x0000000000007941 */ /* 0x000fea0003800000 */
.L_x_5580:
        /* <DEDUP_REMOVED lines=8> */
.L_x_5587:
        /* <DEDUP_REMOVED lines=9> */
.L_x_7943:


//--------------------- .text._ZN2at6native29vectorized_elementwise_kernelILi4EZZZNS0_65_GLOBAL__N__cd49fe81_27_ActivationSoftplusKernel_cu_f5210f67_354515softplus_kernelERNS_18TensorIteratorBaseERKN3c106ScalarES8_ENKUlvE_clEvENKUlvE1_clEvEUlNS5_4HalfEE_St5arrayIPcLm2EEEEviT0_T1_ --------------------------
	.section	.text._ZN2at6native29vectorized_elementwise_kernelILi4EZZZNS0_65_GLOBAL__N__cd49fe81_27_ActivationSoftplusKernel_cu_f5210f67_354515softplus_kernelERNS_18TensorIteratorBaseERKN3c106ScalarES8_ENKUlvE_clEvENKUlvE1_clEvEUlNS5_4HalfEE_St5arrayIPcLm2EEEEviT0_T1_,"ax",@progbits
	.align	128
        .global         _ZN2at6native29vectorized_elementwise_kernelILi4EZZZNS0_65_GLOBAL__N__cd49fe81_27_ActivationSoftplusKernel_cu_f5210f67_354515softplus_kernelERNS_18TensorIteratorBaseERKN3c106ScalarES8_ENKUlvE_clEvENKUlvE1_clEvEUlNS5_4HalfEE_St5arrayIPcLm2EEEEviT0_T1_
        .type           _ZN2at6native29vectorized_elementwise_kernelILi4EZZZNS0_65_GLOBAL__N__cd49fe81_27_ActivationSoftplusKernel_cu_f5210f67_354515softplus_kernelERNS_18TensorIteratorBaseERKN3c106ScalarES8_ENKUlvE_clEvENKUlvE1_clEvEUlNS5_4HalfEE_St5arrayIPcLm2EEEEviT0_T1_,@function
        .size           _ZN2at6native29vectorized_elementwise_kernelILi4EZZZNS0_65_GLOBAL__N__cd49fe81_27_ActivationSoftplusKernel_cu_f5210f67_354515softplus_kernelERNS_18TensorIteratorBaseERKN3c106ScalarES8_ENKUlvE_clEvENKUlvE1_clEvEUlNS5_4HalfEE_St5arrayIPcLm2EEEEviT0_T1_,(.L_x_7944 - _ZN2at6native29vectorized_elementwise_kernelILi4EZZZNS0_65_GLOBAL__N__cd49fe81_27_ActivationSoftplusKernel_cu_f5210f67_354515softplus_kernelERNS_18TensorIteratorBaseERKN3c106ScalarES8_ENKUlvE_clEvENKUlvE1_clEvEUlNS5_4HalfEE_St5arrayIPcLm2EEEEviT0_T1_)
        .other          _ZN2at6native29vectorized_elementwise_kernelILi4EZZZNS0_65_GLOBAL__N__cd49fe81_27_ActivationSoftplusKernel_cu_f5210f67_354515softplus_kernelERNS_18TensorIteratorBaseERKN3c106ScalarES8_ENKUlvE_clEvENKUlvE1_clEvEUlNS5_4HalfEE_St5arrayIPcLm2EEEEviT0_T1_,@"STO_CUDA_ENTRY STV_DEFAULT"
_ZN2at6native29vectorized_elementwise_kernelILi4EZZZNS0_65_GLOBAL__N__cd49fe81_27_ActivationSoftplusKernel_cu_f5210f67_354515softplus_kernelERNS_18TensorIteratorBaseERKN3c106ScalarES8_ENKUlvE_clEvENKUlvE1_clEvEUlNS5_4HalfEE_St5arrayIPcLm2EEEEviT0_T1_:
.text._ZN2at6native29vectorized_elementwise_kernelILi4EZZZNS0_65_GLOBAL__N__cd49fe81_27_ActivationSoftplusKernel_cu_f5210f67_354515softplus_kernelERNS_18TensorIteratorBaseERKN3c106ScalarES8_ENKUlvE_clEvENKUlvE1_clEvEUlNS5_4HalfEE_St5arrayIPcLm2EEEEviT0_T1_:
        /* <DEDUP_REMOVED lines=53> */
.L_x_5592:
[----:B------:R-:W-:Y:S05]  /*0350*/  BSYNC B1 ;  /* 0x0000000000017941 */ /* 0x000fea0003800000 */
.L_x_5591:
[----:B------:R-:W-:-:S07]  /*0360*/  FMUL.FTZ R6, R10, R7 ;  /* 0x000000070a067220 */ /* 0x000fce0000410000 */
.L_x_5590:
[----:B------:R-:W-:Y:S05]  /*0370*/  BSYNC B0 ;  /* 0x0000000000007941 */ /* 0x000fea0003800000 */
.L_x_5589:
        /* <DEDUP_REMOVED lines=38> */
.L_x_5596:
[----:B------:R-:W-:Y:S05]  /*05e0*/  BSYNC B1 ;  /* 0x0000000000017941 */ /* 0x000fea0003800000 */
.L_x_5595:
[----:B------:R-:W-:-:S07]  /*05f0*/  FMUL.FTZ R7, R10, R7 ;  /* 0x000000070a077220 */ /* 0x000fce0000410000 */
.L_x_5594:
[----:B------:R-:W-:Y:S05]  /*0600*/  BSYNC B0 ;  /* 0x0000000000007941 */ /* 0x000fea0003800000 */
.L_x_5593:
        /* <DEDUP_REMOVED lines=38> */
.L_x_5600:
[----:B------:R-:W-:Y:S05]  /*0870*/  BSYNC B1 ;  /* 0x0000000000017941 */ /* 0x000fea0003800000 */
.L_x_5599:
[----:B------:R-:W-:-:S07]  /*0880*/  FMUL.FTZ R4, R13, R8 ;  /* 0x000000080d047220 */ /* 0x000fce0000410000 */
.L_x_5598:
[----:B------:R-:W-:Y:S05]  /*0890*/  BSYNC B0 ;  /* 0x0000000000007941 */ /* 0x000fea0003800000 */
.L_x_5597:
        /* <DEDUP_REMOVED lines=38> */
.L_x_5604:
[----:B------:R-:W-:Y:S05]  /*0b00*/  BSYNC B1 ;  /* 0x0000000000017941 */ /* 0x000fea0003800000 */
.L_x_5603:
[----:B------:R-:W-:-:S07]  /*0b10*/  FMUL.FTZ R5, R11, R8 ;  /* 0x000000080b057220 */ /* 0x000fce0000410000 */
.L_x_5602:
[----:B------:R-:W-:Y:S05]  /*0b20*/  BSYNC B0 ;  /* 0x0000000000007941 */ /* 0x000fea0003800000 */
.L_x_5601:
        /* <DEDUP_REMOVED lines=38> */
.L_x_5608:
[----:B------:R-:W-:Y:S05]  /*0d90*/  BSYNC B1 ;  /* 0x0000000000017941 */ /* 0x000fea0003800000 */
.L_x_5607:
[----:B------:R-:W-:-:S07]  /*0da0*/  FMUL.FTZ R8, R12, R9 ;  /* 0x000000090c087220 */ /* 0x000fce0000410000 */
.L_x_5606:
[----:B------:R-:W-:Y:S05]  /*0db0*/  BSYNC B0 ;  /* 0x0000000000007941 */ /* 0x000fea0003800000 */
.L_x_5605:
        /* <DEDUP_REMOVED lines=38> */
.L_x_5612:
[----:B------:R-:W-:Y:S05]  /*1020*/  BSYNC B1 ;  /* 0x0000000000017941 */ /* 0x000fea0003800000 */
.L_x_5611:
[----:B------:R-:W-:-:S07]  /*1030*/  FMUL.FTZ R9, R12, R9 ;  /* 0x000000090c097220 */ /* 0x000fce0000410000 */
.L_x_5610:
[----:B------:R-:W-:Y:S05]  /*1040*/  BSYNC B0 ;  /* 0x0000000000007941 */ /* 0x000fea0003800000 */
.L_x_5609:
        /* <DEDUP_REMOVED lines=38> */
.L_x_5616:
[----:B------:R-:W-:Y:S05]  /*12b0*/  BSYNC B1 ;  /* 0x0000000000017941 */ /* 0x000fea0003800000 */
.L_x_5615:
[----:B------:R-:W-:-:S07]  /*12c0*/  FMUL.FTZ R2, R15, R10 ;  /* 0x0000000a0f027220 */ /* 0x000fce0000410000 */
.L_x_5614:
[----:B------:R-:W-:Y:S05]  /*12d0*/  BSYNC B0 ;  /* 0x0000000000007941 */ /* 0x000fea0003800000 */
.L_x_5613:
        /* <DEDUP_REMOVED lines=38> */
.L_x_5620:
[----:B------:R-:W-:Y:S05]  /*1540*/  BSYNC B1 ;  /* 0x0000000000017941 */ /* 0x000fea0003800000 */
.L_x_5619:
[----:B------:R-:W-:-:S07]  /*1550*/  FMUL.FTZ R13, R13, R10 ;  /* 0x0000000a0d0d7220 */ /* 0x000fce0000410000 */
.L_x_5618:
[----:B------:R-:W-:Y:S05]  /*1560*/  BSYNC B0 ;  /* 0x0000000000007941 */ /* 0x000fea0003800000 */
.L_x_5617:
[----:B------:R-:W0:Y:S01]  /*1570*/  LDC.64 R10, c[0x0][0x228] ;  /* 0x00008a00ff0a7b82 */ /* 0x000e220000000a00 */
[----:B------:R-:W-:Y:S02]  /*1580*/  F2FP.F16.F32.PACK_AB R6, R7, R6 ;  /* 0x000000060706723e */ /* 0x000fe400000000ff */
[----:B------:R-:W-:Y:S02]  /*1590*/  F2FP.F16.F32.PACK_AB R8, R9, R8 ;  /* 0x000000080908723e */ /* 0x000fe400000000ff */
[----:B------:R-:W-:Y:S02]  /*15a0*/  F2FP.F16.F32.PACK_AB R7, R5, R4 ;  /* 0x000000040507723e */ /* 0x000fe400000000ff */
[----:B------:R-:W-:Y:S01]  /*15b0*/  F2FP.F16.F32.PACK_AB R9, R13, R2 ;  /* 0x000000020d09723e */ /* 0x000fe200000000ff */
[----:B0-----:R-:W-:-:S04]  /*15c0*/  IMAD.WIDE.U32 R16, R16, 0x2, R10 ;  /* 0x0000000210107825 */ /* 0x001fc800078e000a */
[----:B------:R-:W-:-:S05]  /*15d0*/  IMAD.WIDE R16, R0, 0x8, R16 ;  /* 0x0000000800107825 */ /* 0x000fca00078e0210 */
[----:B------:R-:W-:Y:S04]  /*15e0*/  STG.E.64 desc[UR4][R16.64], R6 ;  /* 0x0000000610007986 */ /* 0x000fe8000c101b04 */
[----:B------:R-:W-:Y:S01]  /*15f0*/  STG.E.64 desc[UR4][R16.64+0x400], R8 ;  /* 0x0004000810007986 */ /* 0x000fe2000c101b04 */
[----:B------:R-:W-:Y:S05]  /*1600*/  EXIT ;  /* 0x000000000000794d */ /* 0x000fea0003800000 */
.L_x_5588:
        /* <DEDUP_REMOVED lines=98> */
.L_x_5626:
[----:B------:R-:W-:Y:S05]  /*1c30*/  BSYNC B2 ;  /* 0x0000000000027941 */ /* 0x000fea0003800000 */
.L_x_5625:
[----:B------:R-:W-:-:S07]  /*1c40*/  FMUL.FTZ R5, R8, R5 ;  /* 0x0000000508057220 */ /* 0x000fce0000410000 */
.L_x_5624:
[----:B------:R-:W-:Y:S05]  /*1c50*/  BSYNC B1 ;  /* 0x0000000000017941 */ /* 0x000fea0003800000 */
.L_x_5623:
[----:B------:R-:W-:-:S07]  /*1c60*/  F2FP.F16.F32.PACK_AB R2, RZ, R5 ;  /* 0x00000005ff02723e */ /* 0x000fce00000000ff */
.L_x_5622:
[----:B------:R-:W-:Y:S05]  /*1c70*/  BSYNC B0 ;  /* 0x0000000000007941 */ /* 0x000fea0003800000 */
.L_x_5621:
        /* <DEDUP_REMOVED lines=43> */
.L_x_5632:
[----:B------:R-:W-:Y:S05]  /*1f30*/  BSYNC B2 ;  /* 0x0000000000027941 */ /* 0x000fea0003800000 */
.L_x_5631:
[----:B------:R-:W-:-:S07]  /*1f40*/  FMUL.FTZ R3, R4, R3 ;  /* 0x0000000304037220 */ /* 0x000fce0000410000 */
.L_x_5630:
[----:B------:R-:W-:Y:S05]  /*1f50*/  BSYNC B1 ;  /* 0x0000000000017941 */ /* 0x000fea0003800000 */
.L_x_5629:
[----:B------:R-:W-:-:S07]  /*1f60*/  F2FP.F16.F32.PACK_AB R0, RZ, R3 ;  /* 0x00000003ff00723e */ /* 0x000fce00000000ff */
.L_x_5628:
[----:B------:R-:W-:Y:S05]  /*1f70*/  BSYNC B0 ;  /* 0x0000000000007941 */ /* 0x000fea0003800000 */
.L_x_5627:
        /* <DEDUP_REMOVED lines=43> */
.L_x_5638:
[----:B------:R-:W-:Y:S05]  /*2230*/  BSYNC B2 ;  /* 0x0000000000027941 */ /* 0x000fea0003800000 */
.L_x_5637:
[----:B------:R-:W-:-:S07]  /*2240*/  FMUL.FTZ R3, R10, R5 ;  /* 0x000000050a037220 */ /* 0x000fce0000410000 */
.L_x_5636:
[----:B------:R-:W-:Y:S05]  /*2250*/  BSYNC B1 ;  /* 0x0000000000017941 */ /* 0x000fea0003800000 */
.L_x_5635:
[----:B------:R-:W-:-:S07]  /*2260*/  F2FP.F16.F32.PACK_AB R3, RZ, R3 ;  /* 0x00000003ff03723e */ /* 0x000fce00000000ff */
.L_x_5634:
[----:B------:R-:W-:Y:S05]  /*2270*/  BSYNC B0 ;  /* 0x0000000000007941 */ /* 0x000fea0003800000 */
.L_x_5633:
        /* <DEDUP_REMOVED lines=43> */
.L_x_5644:
[----:B------:R-:W-:Y:S05]  /*2530*/  BSYNC B2 ;  /* 0x0000000000027941 */ /* 0x000fea0003800000 */
.L_x_5643:
[----:B------:R-:W-:-:S07]  /*2540*/  FMUL.FTZ R23, R23, R6 ;  /* 0x0000000617177220 */ /* 0x000fce0000410000 */
.L_x_5642:
[----:B------:R-:W-:Y:S05]  /*2550*/  BSYNC B1 ;  /* 0x0000000000017941 */ /* 0x000fea0003800000 */
.L_x_5641:
[----:B------:R-:W-:-:S07]  /*2560*/  F2FP.F16.F32.PACK_AB R4, RZ, R23 ;  /* 0x00000017ff04723e */ /* 0x000fce00000000ff */
.L_x_5640:
[----:B------:R-:W-:Y:S05]  /*2570*/  BSYNC B0 ;  /* 0x0000000000007941 */ /* 0x000fea0003800000 */
.L_x_5639:
        /* <DEDUP_REMOVED lines=43> */
.L_x_5650:
[----:B------:R-:W-:Y:S05]  /*2830*/  BSYNC B2 ;  /* 0x0000000000027941 */ /* 0x000fea0003800000 */
.L_x_5649:
[----:B------:R-:W-:-:S07]  /*2840*/  FMUL.FTZ R5, R14, R7 ;  /* 0x000000070e057220 */ /* 0x000fce0000410000 */
.L_x_5648:
[----:B------:R-:W-:Y:S05]  /*2850*/  BSYNC B1 ;  /* 0x0000000000017941 */ /* 0x000fea0003800000 */
.L_x_5647:
[----:B------:R-:W-:-:S07]  /*2860*/  F2FP.F16.F32.PACK_AB R5, RZ, R5 ;  /* 0x00000005ff05723e */ /* 0x000fce00000000ff */
.L_x_5646:
[----:B------:R-:W-:Y:S05]  /*2870*/  BSYNC B0 ;  /* 0x0000000000007941 */ /* 0x000fea0003800000 */
.L_x_5645:
        /* <DEDUP_REMOVED lines=43> */
.L_x_5656:
[----:B------:R-:W-:Y:S05]  /*2b30*/  BSYNC B2 ;  /* 0x0000000000027941 */ /* 0x000fea0003800000 */
.L_x_5655:
[----:B------:R-:W-:-:S07]  /*2b40*/  FMUL.FTZ R19, R19, R8 ;  /* 0x0000000813137220 */ /* 0x000fce0000410000 */
.L_x_5654:
[----:B------:R-:W-:Y:S05]  /*2b50*/  BSYNC B1 ;  /* 0x0000000000017941 */ /* 0x000fea0003800000 */
.L_x_5653:
[----:B------:R-:W-:-:S07]  /*2b60*/  F2FP.F16.F32.PACK_AB R6, RZ, R19 ;  /* 0x00000013ff06723e */ /* 0x000fce00000000ff */
.L_x_5652:
[----:B------:R-:W-:Y:S05]  /*2b70*/  BSYNC B0 ;  /* 0x0000000000007941 */ /* 0x000fea0003800000 */
.L_x_5651:
        /* <DEDUP_REMOVED lines=43> */
.L_x_5662:
[----:B------:R-:W-:Y:S05]  /*2e30*/  BSYNC B2 ;  /* 0x0000000000027941 */ /* 0x000fea0003800000 */
.L_x_5661:
[----:B------:R-:W-:-:S07]  /*2e40*/  FMUL.FTZ R7, R20, R9 ;  /* 0x0000000914077220 */ /* 0x000fce0000410000 */
.L_x_5660:
[----:B------:R-:W-:Y:S05]  /*2e50*/  BSYNC B1 ;  /* 0x0000000000017941 */ /* 0x000fea0003800000 */
.L_x_5659:
[----:B------:R-:W-:-:S07]  /*2e60*/  F2FP.F16.F32.PACK_AB R7, RZ, R7 ;  /* 0x00000007ff07723e */ /* 0x000fce00000000ff */
.L_x_5658:
[----:B------:R-:W-:Y:S05]  /*2e70*/  BSYNC B0 ;  /* 0x0000000000007941 */ /* 0x000fea0003800000 */
.L_x_5657:
        /* <DEDUP_REMOVED lines=43> */
.L_x_5668:
[----:B------:R-:W-:Y:S05]  /*3130*/  BSYNC B2 ;  /* 0x0000000000027941 */ /* 0x000fea0003800000 */
.L_x_5667:
[----:B------:R-:W-:-:S07]  /*3140*/  FMUL.FTZ R11, R14, R11 ;  /* 0x0000000b0e0b7220 */ /* 0x000fce0000410000 */
.L_x_5666:
[----:B------:R-:W-:Y:S05]  /*3150*/  BSYNC B1 ;  /* 0x0000000000017941 */ /* 0x000fea0003800000 */
.L_x_5665:
[----:B------:R-:W-:-:S07]  /*3160*/  F2FP.F16.F32.PACK_AB R8, RZ, R11 ;  /* 0x0000000bff08723e */ /* 0x000fce00000000ff */
.L_x_5664:
[----:B------:R-:W-:Y:S05]  /*3170*/  BSYNC B0 ;  /* 0x0000000000007941 */ /* 0x000fea0003800000 */
.L_x_5663:
        /* <DEDUP_REMOVED lines=21> */
.L_x_5671:
[----:B------:R-:W-:-:S13]  /*32d0*/  ISETP.GE.AND P0, PT, R18, R17, PT ;  /* 0x000000111200720c */ /* 0x000fda0003f06270 */
[----:B------:R-:W-:Y:S05]  /*32e0*/  @P0 BRA `(.L_x_5673) ;  /* 0x0000000000300947 */ /* 0x000fea0003800000 */
[----:B0-----:R-:W0:Y:S01]  /*32f0*/  LDC.64 R2, c[0x0][0x228] ;  /* 0x00008a00ff027b82 */ /* 0x001e220000000a00 */
[----:B------:R-:W-:Y:S02]  /*3300*/  IADD3 R9, R16, R18, RZ ;  /* 0x0000001210097210 */ /* 0x000fe40007ffe0ff */
[----:B------:R-:W-:-:S03]  /*3310*/  IADD3 R18, R18, 0x80, RZ ;  /* 0x0000008012127810 */ /* 0x000fc60007ffe0ff */
[----:B0-----:R-:W-:-:S05]  /*3320*/  IMAD.WIDE.U32 R2, R9, 0x2, R2 ;  /* 0x0000000209027825 */ /* 0x001fca00078e0002 */
[----:B------:R1:W-:Y:S02]  /*3330*/  STG.E.U16 desc[UR4][R2.64], R4 ;  /* 0x0000000402007986 */ /* 0x0003e4000c101504 */
.L_x_5672:
[----:B------:R-:W-:-:S13]  /*3340*/  ISETP.GE.AND P0, PT, R18, R17, PT ;  /* 0x000000111200720c */ /* 0x000fda0003f06270 */
[----:B------:R-:W-:Y:S05]  /*3350*/  @P0 BRA `(.L_x_5674) ;  /* 0x0000000000340947 */ /* 0x000fea0003800000 */
[----:B-1----:R-:W1:Y:S01]  /*3360*/  LDC.64 R2, c[0x0][0x228] ;  /* 0x00008a00ff027b82 */ /* 0x002e620000000a00 */
[----:B------:R-:W-:Y:S02]  /*3370*/  IADD3 R9, R16, R18, RZ ;  /* 0x0000001210097210 */ /* 0x000fe40007ffe0ff */
[----:B------:R-:W-:-:S03]  /*3380*/  IADD3 R18, R18, 0x80, RZ ;  /* 0x0000008012127810 */ /* 0x000fc60007ffe0ff */
[----:B-1----:R-:W-:-:S05]  /*3390*/  IMAD.WIDE.U32 R2, R9, 0x2, R2 ;  /* 0x0000000209027825 */ /* 0x002fca00078e0002 */
[----:B------:R1:W-:Y:S02]  /*33a0*/  STG.E.U16 desc[UR4][R2.64], R5 ;  /* 0x0000000502007986 */ /* 0x0003e4000c101504 */
.L_x_5673:
        /* <DEDUP_REMOVED lines=8> */
.L_x_5674:
[----:B------:R-:W-:Y:S05]  /*3430*/  BSYNC B1 ;  /* 0x0000000000017941 */ /* 0x000fea0003800000 */
.L_x_5670:
[----:B------:R-:W-:-:S13]  /*3440*/  ISETP.GE.AND P0, PT, R18, R17, PT ;  /* 0x000000111200720c */ /* 0x000fda0003f06270 */
[----:B-12---:R-:W1:Y:S01]  /*3450*/  @!P0 LDC.64 R2, c[0x0][0x228] ;  /* 0x00008a00ff028b82 */ /* 0x006e620000000a00 */
[----:B------:R-:W-:Y:S02]  /*3460*/  @!P0 IADD3 R5, R16, R18, RZ ;  /* 0x0000001210058210 */ /* 0x000fe40007ffe0ff */
[----:B------:R-:W-:-:S03]  /*3470*/  @!P0 IADD3 R18, R18, 0x80, RZ ;  /* 0x0000008012128810 */ /* 0x000fc60007ffe0ff */
[----:B-1----:R-:W-:-:S05]  /*3480*/  @!P0 IMAD.WIDE.U32 R2, R5, 0x2, R2 ;  /* 0x0000000205028825 */ /* 0x002fca00078e0002 */
[----:B------:R2:W-:Y:S02]  /*3490*/  @!P0 STG.E.U16 desc[UR4][R2.64], R7 ;  /* 0x0000000702008986 */ /* 0x0005e4000c101504 */
.L_x_5675:
[----:B------:R-:W-:Y:S05]  /*34a0*/  BSYNC B0 ;  /* 0x0000000000007941 */ /* 0x000fea0003800000 */
.L_x_5669:
        /* <DEDUP_REMOVED lines=8> */
.L_x_5676:
        /* <DEDUP_REMOVED lines=13> */
.L_x_7944:


//--------------------- .text._ZN2at6native29vectorized_elementwise_kernelILi8EZZZNS0_65_GLOBAL__N__cd49fe81_27_ActivationSoftplusKernel_cu_f5210f67_354515softplus_kernelERNS_18TensorIteratorBaseERKN3c106ScalarES8_ENKUlvE_clEvENKUlvE1_clEvEUlNS5_4HalfEE_St5arrayIPcLm2EEEEviT0_T1_ --------------------------
	.section	.text._ZN2at6native29vectorized_elementwise_kernelILi8EZZZNS0_65_GLOBAL__N__cd49fe81_27_ActivationSoftplusKernel_cu_f5210f67_354515softplus_kernelERNS_18TensorIteratorBaseERKN3c106ScalarES8_ENKUlvE_clEvENKUlvE1_clEvEUlNS5_4HalfEE_St5arrayIPcLm2EEEEviT0_T1_,"ax",@progbits
	.align	128
        .global         _ZN2at6native29vectorized_elementwise_kernelILi8EZZZNS0_65_GLOBAL__N__cd49fe81_27_ActivationSoftplusKernel_cu_f5210f67_354515softplus_kernelERNS_18TensorIteratorBaseERKN3c106ScalarES8_ENKUlvE_clEvENKUlvE1_clEvEUlNS5_4HalfEE_St5arrayIPcLm2EEEEviT0_T1_
        .type           _ZN2at6native29vectorized_elementwise_kernelILi8EZZZNS0_65_GLOBAL__N__cd49fe81_27_ActivationSoftplusKernel_cu_f5210f67_354515softplus_kernelERNS_18TensorIteratorBaseERKN3c106ScalarES8_ENKUlvE_clEvENKUlvE1_clEvEUlNS5_4HalfEE_St5arrayIPcLm2EEEEviT0_T1_,@function
        .size           _ZN2at6native29vectorized_elementwise_kernelILi8EZZZNS0_65_GLOBAL__N__cd49fe81_27_ActivationSoftplusKernel_cu_f5210f67_354515softplus_kernelERNS_18TensorIteratorBaseERKN3c106ScalarES8_ENKUlvE_clEvENKUlvE1_clEvEUlNS5_4HalfEE_St5arrayIPcLm2EEEEviT0_T1_,(.L_x_7945 - _ZN2at6native29vectorized_elementwise_kernelILi8EZZZNS0_65_GLOBAL__N__cd49fe81_27_ActivationSoftplusKernel_cu_f5210f67_354515softplus_kernelERNS_18TensorIteratorBaseERKN3c106ScalarES8_ENKUlvE_clEvENKUlvE1_clEvEUlNS5_4HalfEE_St5arrayIPcLm2EEEEviT0_T1_)
        .other          _ZN2at6native29vectorized_elementwise_kernelILi8EZZZNS0_65_GLOBAL__N__cd49fe81_27_ActivationSoftplusKernel_cu_f5210f67_354515softplus_kernelERNS_18TensorIteratorBaseERKN3c106ScalarES8_ENKUlvE_clEvENKUlvE1_clEvEUlNS5_4HalfEE_St5arrayIPcLm2EEEEviT0_T1_,@"STO_CUDA_ENTRY STV_DEFAULT"
_ZN2at6native29vectorized_elementwise_kernelILi8EZZZNS0_65_GLOBAL__N__cd49fe81_27_ActivationSoftplusKernel_cu_f5210f67_354515softplus_kernelERNS_18TensorIteratorBaseERKN3c106ScalarES8_ENKUlvE_clEvENKUlvE1_clEvEUlNS5_4HalfEE_St5arrayIPcLm2EEEEviT0_T1_:
.text._ZN2at6native29vectorized_elementwise_kernelILi8EZZZNS0_65_GLOBAL__N__cd49fe81_27_ActivationSoftplusKernel_cu_f5210f67_354515softplus_kernelERNS_18TensorIteratorBaseERKN3c106ScalarES8_ENKUlvE_clEvENKUlvE1_clEvEUlNS5_4HalfEE_St5arrayIPcLm2EEEEviT0_T1_:
        /* <DEDUP_REMOVED lines=15> */
[----:B--2---:R-:W-:-:S05]  /*00f0*/  HADD2.F32 R2, -RZ, R4.H0_H0 ;  /* 0x20000004ff027230 */ /* 0x004fca0000004100 */
        /* <DEDUP_REMOVED lines=36> */
.L_x_5681:
[----:B------:R-:W-:Y:S05]  /*0340*/  BSYNC B1 ;  /* 0x0000000000017941 */ /* 0x000fea0003800000 */
.L_x_5680:
[----:B------:R-:W-:-:S07]  /*0350*/  FMUL.FTZ R2, R10, R3 ;  /* 0x000000030a027220 */ /* 0x000fce0000410000 */
.L_x_5679:
[----:B------:R-:W-:Y:S05]  /*0360*/  BSYNC B0 ;  /* 0x0000000000007941 */ /* 0x000fea0003800000 */
.L_x_5678:
        /* <DEDUP_REMOVED lines=38> */
.L_x_5685:
[----:B------:R-:W-:Y:S05]  /*05d0*/  BSYNC B1 ;  /* 0x0000000000017941 */ /* 0x000fea0003800000 */
.L_x_5684:
[----:B------:R-:W-:-:S07]  /*05e0*/  FMUL.FTZ R3, R11, R4 ;  /* 0x000000040b037220 */ /* 0x000fce0000410000 */
.L_x_5683:
[----:B------:R-:W-:Y:S05]  /*05f0*/  BSYNC B0 ;  /* 0x0000000000007941 */ /* 0x000fea0003800000 */
.L_x_5682:
        /* <DEDUP_REMOVED lines=38> */
.L_x_5689:
[----:B------:R-:W-:Y:S05]  /*0860*/  BSYNC B1 ;  /* 0x0000000000017941 */ /* 0x000fea0003800000 */
.L_x_5688:
[----:B------:R-:W-:-:S07]  /*0870*/  FMUL.FTZ R4, R13, R8 ;  /* 0x000000080d047220 */ /* 0x000fce0000410000 */
.L_x_5687:
[----:B------:R-:W-:Y:S05]  /*0880*/  BSYNC B0 ;  /* 0x0000000000007941 */ /* 0x000fea0003800000 */
.L_x_5686:
        /* <DEDUP_REMOVED lines=38> */
.L_x_5693:
[----:B------:R-:W-:Y:S05]  /*0af0*/  BSYNC B1 ;  /* 0x0000000000017941 */ /* 0x000fea0003800000 */
.L_x_5692:
[----:B------:R-:W-:-:S07]  /*0b00*/  FMUL.FTZ R5, R11, R8 ;  /* 0x000000080b057220 */ /* 0x000fce0000410000 */
.L_x_5691:
[----:B------:R-:W-:Y:S05]  /*0b10*/  BSYNC B0 ;  /* 0x0000000000007941 */ /* 0x000fea0003800000 */
.L_x_5690:
        /* <DEDUP_REMOVED lines=38> */
.L_x_5697:
[----:B------:R-:W-:Y:S05]  /*0d80*/  BSYNC B1 ;  /* 0x0000000000017941 */ /* 0x000fea0003800000 */
.L_x_5696:
[----:B------:R-:W-:-:S07]  /*0d90*/  FMUL.FTZ R8, R12, R9 ;  /* 0x000000090c087220 */ /* 0x000fce0000410000 */
.L_x_5695:
[----:B------:R-:W-:Y:S05]  /*0da0*/  BSYNC B0 ;  /* 0x0000000000007941 */ /* 0x000fea0003800000 */
.L_x_5694:
        /* <DEDUP_REMOVED lines=38> */
.L_x_5701:
[----:B------:R-:W-:Y:S05]  /*1010*/  BSYNC B1 ;  /* 0x0000000000017941 */ /* 0x000fea0003800000 */
.L_x_5700:
[----:B------:R-:W-:-:S07]  /*1020*/  FMUL.FTZ R9, R12, R9 ;  /* 0x000000090c097220 */ /* 0x000fce0000410000 */
.L_x_5699:
[----:B------:R-:W-:Y:S05]  /*1030*/  BSYNC B0 ;  /* 0x0000000000007941 */ /* 0x000fea0003800000 */
.L_x_5698:
        /* <DEDUP_REMOVED lines=38> */
.L_x_5705:
[----:B------:R-:W-:Y:S05]  /*12a0*/  BSYNC B1 ;  /* 0x0000000000017941 */ /* 0x000fea0003800000 */
.L_x_5704:
[----:B------:R-:W-:-:S07]  /*12b0*/  FMUL.FTZ R10, R15, R10 ;  /* 0x0000000a0f0a7220 */ /* 0x000fce0000410000 */
.L_x_5703:
[----:B------:R-:W-:Y:S05]  /*12c0*/  BSYNC B0 ;  /* 0x0000000000007941 */ /* 0x000fea0003800000 */
.L_x_5702:
        /* <DEDUP_REMOVED lines=38> */
.L_x_5709:
[----:B------:R-:W-:Y:S05]  /*1530*/  BSYNC B1 ;  /* 0x0000000000017941 */ /* 0x000fea0003800000 */
.L_x_5708:
[----:B------:R-:W-:-:S07]  /*1540*/  FMUL.FTZ R11, R14, R7 ;  /* 0x000000070e0b7220 */ /* 0x000fce0000410000 */
.L_x_5707:
[----:B------:R-:W-:Y:S05]  /*1550*/  BSYNC B0 ;  /* 0x0000000000007941 */ /* 0x000fea0003800000 */
.L_x_5706:
[----:B------:R-:W0:Y:S01]  /*1560*/  LDC.64 R6, c[0x0][0x228] ;  /* 0x00008a00ff067b82 */ /* 0x000e220000000a00 */
[----:B------:R-:W-:Y:S02]  /*1570*/  F2FP.F16.F32.PACK_AB R5, R5, R4 ;  /* 0x000000040505723e */ /* 0x000fe400000000ff */
[----:B------:R-:W-:Y:S01]  /*1580*/  F2FP.F16.F32.PACK_AB R4, R3, R2 ;  /* 0x000000020304723e */ /* 0x000fe200000000ff */
[----:B0-----:R-:W-:Y:S01]  /*1590*/  IMAD.WIDE.U32 R16, R16, 0x2, R6 ;  /* 0x0000000210107825 */ /* 0x001fe200078e0006 */
[----:B------:R-:W-:Y:S02]  /*15a0*/  F2FP.F16.F32.PACK_AB R6, R9, R8 ;  /* 0x000000080906723e */ /* 0x000fe400000000ff */
[----:B------:R-:W-:Y:S01]  /*15b0*/  F2FP.F16.F32.PACK_AB R7, R11, R10 ;  /* 0x0000000a0b07723e */ /* 0x000fe200000000ff */
[----:B------:R-:W-:-:S05]  /*15c0*/  IMAD.WIDE R16, R0, 0x10, R16 ;  /* 0x0000001000107825 */ /* 0x000fca00078e0210 */
[----:B------:R-:W-:Y:S01]  /*15d0*/  STG.E.128 desc[UR4][R16.64], R4 ;  /* 0x0000000410007986 */ /* 0x000fe2000c101d04 */
[----:B------:R-:W-:Y:S05]  /*15e0*/  EXIT ;  /* 0x000000000000794d */ /* 0x000fea0003800000 */
.L_x_5677:
        /* <DEDUP_REMOVED lines=98> */
.L_x_5715:
[----:B------:R-:W-:Y:S05]  /*1c10*/  BSYNC B2 ;  /* 0x0000000000027941 */ /* 0x000fea0003800000 */
.L_x_5714:
[----:B------:R-:W-:-:S07]  /*1c20*/  FMUL.FTZ R5, R8, R5 ;  /* 0x0000000508057220 */ /* 0x000fce0000410000 */
.L_x_5713:
[----:B------:R-:W-:Y:S05]  /*1c30*/  BSYNC B1 ;  /* 0x0000000000017941 */ /* 0x000fea0003800000 */
.L_x_5712:
[----:B------:R-:W-:-:S07]  /*1c40*/  F2FP.F16.F32.PACK_AB R2, RZ, R5 ;  /* 0x00000005ff02723e */ /* 0x000fce00000000ff */
.L_x_5711:
[----:B------:R-:W-:Y:S05]  /*1c50*/  BSYNC B0 ;  /* 0x0000000000007941 */ /* 0x000fea0003800000 */
.L_x_5710:
        /* <DEDUP_REMOVED lines=43> */
.L_x_5721:
[----:B------:R-:W-:Y:S05]  /*1f10*/  BSYNC B2 ;  /* 0x0000000000027941 */ /* 0x000fea0003800000 */
.L_x_5720:
[----:B------:R-:W-:-:S07]  /*1f20*/  FMUL.FTZ R3, R4, R3 ;  /* 0x0000000304037220 */ /* 0x000fce0000410000 */
.L_x_5719:
[----:B------:R-:W-:Y:S05]  /*1f30*/  BSYNC B1 ;  /* 0x0000000000017941 */ /* 0x000fea0003800000 */
.L_x_5718:
[----:B------:R-:W-:-:S07]  /*1f40*/  F2FP.F16.F32.PACK_AB R0, RZ, R3 ;  /* 0x00000003ff00723e */ /* 0x000fce00000000ff */
.L_x_5717:
[----:B------:R-:W-:Y:S05]  /*1f50*/  BSYNC B0 ;  /* 0x0000000000007941 */ /* 0x000fea0003800000 */
.L_x_5716:
        /* <DEDUP_REMOVED lines=43> */
.L_x_5727:
[----:B------:R-:W-:Y:S05]  /*2210*/  BSYNC B2 ;  /* 0x0000000000027941 */ /* 0x000fea0003800000 */
.L_x_5726:
[----:B------:R-:W-:-:S07]  /*2220*/  FMUL.FTZ R3, R10, R5 ;  /* 0x000000050a037220 */ /* 0x000fce0000410000 */
.L_x_5725:
[----:B------:R-:W-:Y:S05]  /*2230*/  BSYNC B1 ;  /* 0x0000000000017941 */ /* 0x000fea0003800000 */
.L_x_5724:
[----:B------:R-:W-:-:S07]  /*2240*/  F2FP.F16.F32.PACK_AB R3, RZ, R3 ;  /* 0x00000003ff03723e */ /* 0x000fce00000000ff */
.L_x_5723:
[----:B------:R-:W-:Y:S05]  /*2250*/  BSYNC B0 ;  /* 0x0000000000007941 */ /* 0x000fea0003800000 */
.L_x_5722:
        /* <DEDUP_REMOVED lines=43> */
.L_x_5733:
[----:B------:R-:W-:Y:S05]  /*2510*/  BSYNC B2 ;  /* 0x0000000000027941 */ /* 0x000fea0003800000 */
.L_x_5732:
[----:B------:R-:W-:-:S07]  /*2520*/  FMUL.FTZ R23, R23, R6 ;  /* 0x0000000617177220 */ /* 0x000fce0000410000 */
.L_x_5731:
[----:B------:R-:W-:Y:S05]  /*2530*/  BSYNC B1 ;  /* 0x0000000000017941 */ /* 0x000fea0003800000 */
.L_x_5730:
[----:B------:R-:W-:-:S07]  /*2540*/  F2FP.F16.F32.PACK_AB R4, RZ, R23 ;  /* 0x00000017ff04723e */ /* 0x000fce00000000ff */
.L_x_5729:
[----:B------:R-:W-:Y:S05]  /*2550*/  BSYNC B0 ;  /* 0x0000000000007941 */ /* 0x000fea0003800000 */
.L_x_5728:
        /* <DEDUP_REMOVED lines=43> */
.L_x_5739:
[----:B------:R-:W-:Y:S05]  /*2810*/  BSYNC B2 ;  /* 0x0000000000027941 */ /* 0x000fea0003800000 */
.L_x_5738:
[----:B------:R-:W-:-:S07]  /*2820*/  FMUL.FTZ R5, R14, R7 ;  /* 0x000000070e057220 */ /* 0x000fce0000410000 */
.L_x_5737:
[----:B------:R-:W-:Y:S05]  /*2830*/  BSYNC B1 ;  /* 0x0000000000017941 */ /* 0x000fea0003800000 */
.L_x_5736:
[----:B------:R-:W-:-:S07]  /*2840*/  F2FP.F16.F32.PACK_AB R5, RZ, R5 ;  /* 0x00000005ff05723e */ /* 0x000fce00000000ff */
.L_x_5735:
[----:B------:R-:W-:Y:S05]  /*2850*/  BSYNC B0 ;  /* 0x0000000000007941 */ /* 0x000fea0003800000 */
.L_x_5734:
        /* <DEDUP_REMOVED lines=43> */
.L_x_5745:
[----:B------:R-:W-:Y:S05]  /*2b10*/  BSYNC B2 ;  /* 0x0000000000027941 */ /* 0x000fea0003800000 */
.L_x_5744:
[----:B------:R-:W-:-:S07]  /*2b20*/  FMUL.FTZ R19, R19, R8 ;  /* 0x0000000813137220 */ /* 0x000fce0000410000 */
.L_x_5743:
[----:B------:R-:W-:Y:S05]  /*2b30*/  BSYNC B1 ;  /* 0x0000000000017941 */ /* 0x000fea0003800000 */
.L_x_5742:
[----:B------:R-:W-:-:S07]  /*2b40*/  F2FP.F16.F32.PACK_AB R6, RZ, R19 ;  /* 0x00000013ff06723e */ /* 0x000fce00000000ff */
.L_x_5741:
[----:B------:R-:W-:Y:S05]  /*2b50*/  BSYNC B0 ;  /* 0x0000000000007941 */ /* 0x000fea0003800000 */
.L_x_5740:
        /* <DEDUP_REMOVED lines=43> */
.L_x_5751:
[----:B------:R-:W-:Y:S05]  /*2e10*/  BSYNC B2 ;  /* 0x0000000000027941 */ /* 0x000fea0003800000 */
.L_x_5750:
[----:B------:R-:W-:-:S07]  /*2e20*/  FMUL.FTZ R7, R20, R9 ;  /* 0x0000000914077220 */ /* 0x000fce0000410000 */
.L_x_5749:
[----:B------:R-:W-:Y:S05]  /*2e30*/  BSYNC B1 ;  /* 0x0000000000017941 */ /* 0x000fea0003800000 */
.L_x_5748:
[----:B------:R-:W-:-:S07]  /*2e40*/  F2FP.F16.F32.PACK_AB R7, RZ, R7 ;  /* 0x00000007ff07723e */ /* 0x000fce00000000ff */
.L_x_5747:
[----:B------:R-:W-:Y:S05]  /*2e50*/  BSYNC B0 ;  /* 0x0000000000007941 */ /* 0x000fea0003800000 */
.L_x_5746:
        /* <DEDUP_REMOVED lines=43> */
.L_x_5757:
[----:B------:R-:W-:Y:S05]  /*3110*/  BSYNC B2 ;  /* 0x0000000000027941 */ /* 0x000fea0003800000 */
.L_x_5756:
[----:B------:R-:W-:-:S07]  /*3120*/  FMUL.FTZ R11, R14, R11 ;  /* 0x0000000b0e0b7220 */ /* 0x000fce0000410000 */
.L_x_5755:
[----:B------:R-:W-:Y:S05]  /*3130*/  BSYNC B1 ;  /* 0x0000000000017941 */ /* 0x000fea0003800000 */
.L_x_5754:
[----:B------:R-:W-:-:S07]  /*3140*/  F2FP.F16.F32.PACK_AB R8, RZ, R11 ;  /* 0x0000000bff08723e */ /* 0x000fce00000000ff */
.L_x_5753:
[----:B------:R-:W-:Y:S05]  /*3150*/  BSYNC B0 ;  /* 0x0000000000007941 */ /* 0x000fea0003800000 */
.L_x_5752:
        /* <DEDUP_REMOVED lines=21> */
.L_x_5760:
[----:B------:R-:W-:-:S13]  /*32b0*/  ISETP.GE.AND P0, PT, R18, R17, PT ;  /* 0x000000111200720c */ /* 0x000fda0003f06270 */
[----:B------:R-:W-:Y:S05]  /*32c0*/  @P0 BRA `(.L_x_5762) ;  /* 0x0000000000300947 */ /* 0x000fea0003800000 */
[----:B0-----:R-:W0:Y:S01]  /*32d0*/  LDC.64 R2, c[0x0][0x228] ;  /* 0x00008a00ff027b82 */ /* 0x001e220000000a00 */
[----:B------:R-:W-:Y:S02]  /*32e0*/  IADD3 R9, R16, R18, RZ ;  /* 0x0000001210097210 */ /* 0x000fe40007ffe0ff */
[----:B------:R-:W-:-:S03]  /*32f0*/  IADD3 R18, R18, 0x80, RZ ;  /* 0x0000008012127810 */ /* 0x000fc60007ffe0ff */
[----:B0-----:R-:W-:-:S05]  /*3300*/  IMAD.WIDE.U32 R2, R9, 0x2, R2 ;  /* 0x0000000209027825 */ /* 0x001fca00078e0002 */
[----:B------:R1:W-:Y:S02]  /*3310*/  STG.E.U16 desc[UR4][R2.64], R4 ;  /* 0x0000000402007986 */ /* 0x0003e4000c101504 */
.L_x_5761:
[----:B------:R-:W-:-:S13]  /*3320*/  ISETP.GE.AND P0, PT, R18, R17, PT ;  /* 0x000000111200720c */ /* 0x000fda0003f06270 */
[----:B------:R-:W-:Y:S05]  /*3330*/  @P0 BRA `(.L_x_5763) ;  /* 0x0000000000340947 */ /* 0x000fea0003800000 */
[----:B-1----:R-:W1:Y:S01]  /*3340*/  LDC.64 R2, c[0x0][0x228] ;  /* 0x00008a00ff027b82 */ /* 0x002e620000000a00 */
[----:B------:R-:W-:Y:S02]  /*3350*/  IADD3 R9, R16, R18, RZ ;  /* 0x0000001210097210 */ /* 0x000fe40007ffe0ff */
[----:B------:R-:W-:-:S03]  /*3360*/  IADD3 R18, R18, 0x80, RZ ;  /* 0x0000008012127810 */ /* 0x000fc60007ffe0ff */
[----:B-1----:R-:W-:-:S05]  /*3370*/  IMAD.WIDE.U32 R2, R9, 0x2, R2 ;  /* 0x0000000209027825 */ /* 0x002fca00078e0002 */
[----:B------:R1:W-:Y:S02]  /*3380*/  STG.E.U16 desc[UR4][R2.64], R5 ;  /* 0x0000000502007986 */ /* 0x0003e4000c101504 */
.L_x_5762:
        /* <DEDUP_REMOVED lines=8> */
.L_x_5763:
[----:B------:R-:W-:Y:S05]  /*3410*/  BSYNC B1 ;  /* 0x0000000000017941 */ /* 0x000fea0003800000 */
.L_x_5759:
[----:B------:R-:W-:-:S13]  /*3420*/  ISETP.GE.AND P0, PT, R18, R17, PT ;  /* 0x000000111200720c */ /* 0x000fda0003f06270 */
[----:B-12---:R-:W1:Y:S01]  /*3430*/  @!P0 LDC.64 R2, c[0x0][0x228] ;  /* 0x00008a00ff028b82 */ /* 0x006e620000000a00 */
[----:B------:R-:W-:Y:S02]  /*3440*/  @!P0 IADD3 R5, R16, R18, RZ ;  /* 0x0000001210058210 */ /* 0x000fe40007ffe0ff */
[----:B------:R-:W-:-:S03]  /*3450*/  @!P0 IADD3 R18, R18, 0x80, RZ ;  /* 0x0000008012128810 */ /* 0x000fc60007ffe0ff */
[----:B-1----:R-:W-:-:S05]  /*3460*/  @!P0 IMAD.WIDE.U32 R2, R5, 0x2, R2 ;  /* 0x0000000205028825 */ /* 0x002fca00078e0002 */
[----:B------:R2:W-:Y:S02]  /*3470*/  @!P0 STG.E.U16 desc[UR4][R2.64], R7 ;  /* 0x0000000702008986 */ /* 0x0005e4000c101504 */
.L_x_5764:
[----:B------:R-:W-:Y:S05]  /*3480*/  BSYNC B0 ;  /* 0x0000000000007941 */ /* 0x000fea0003800000 */
.L_x_5758:
        /* <DEDUP_REMOVED lines=8> */
.L_x_5765:
        /* <DEDUP_REMOVED lines=15> */
.L_x_7945:


//--------------------- .text._ZN2at6native18elementwise_kernelILi128ELi4EZNS0_15gpu_kernel_implIZZZNS0_65_GLOBAL__N__cd49fe81_27_ActivationSoftplusKernel_cu_f5210f67_354515softplus_kernelERNS_18TensorIteratorBaseERKN3c106ScalarES9_ENKUlvE_clEvENKUlvE0_clEvEUlfE_EEvS5_RKT_EUliE_EEviT1_ --------------------------
	.section	.text._ZN2at6native18elementwise_kernelILi128ELi4EZNS0_15gpu_kernel_implIZZZNS0_65_GLOBAL__N__cd49fe81_27_ActivationSoftplusKernel_cu_f5210f67_354515softplus_kernelERNS_18TensorIteratorBaseERKN3c106ScalarES9_ENKUlvE_clEvENKUlvE0_clEvEUlfE_EEvS5_RKT_EUliE_EEviT1_,"ax",@progbits
	.align	128
        .global         _ZN2at6native18elementwise_kernelILi128ELi4EZNS0_15gpu_kernel_implIZZZNS0_65_GLOBAL__N__cd49fe81_27_ActivationSoftplusKernel_cu_f5210f67_354515softplus_kernelERNS_18TensorIteratorBaseERKN3c106ScalarES9_ENKUlvE_clEvENKUlvE0_clEvEUlfE_EEvS5_RKT_EUliE_EEviT1_
        .type           _ZN2at6native18elementwise_kernelILi128ELi4EZNS0_15gpu_kernel_implIZZZNS0_65_GLOBAL__N__cd49fe81_27_ActivationSoftplusKernel_cu_f5210f67_354515softplus_kernelERNS_18TensorIteratorBaseERKN3c106ScalarES9_ENKUlvE_clEvENKUlvE0_clEvEUlfE_EEvS5_RKT_EUliE_EEviT1_,@function
        .size           _ZN2at6native18elementwise_kernelILi128ELi4EZNS0_15gpu_kernel_implIZZZNS0_65_GLOBAL__N__cd49fe81_27_ActivationSoftplusKernel_cu_f5210f67_354515softplus_kernelERNS_18TensorIteratorBaseERKN3c106ScalarES9_ENKUlvE_clEvENKUlvE0_clEvEUlfE_EEvS5_RKT_EUliE_EEviT1_,(.L_x_7946 - _ZN2at6native18elementwise_kernelILi128ELi4EZNS0_15gpu_kernel_implIZZZNS0_65_GLOBAL__N__cd49fe81_27_ActivationSoftplusKernel_cu_f5210f67_354515softplus_kernelERNS_18TensorIteratorBaseERKN3c106ScalarES9_ENKUlvE_clEvENKUlvE0_clEvEUlfE_EEvS5_RKT_EUliE_EEviT1_)
        .other          _ZN2at6native18elementwise_kernelILi128ELi4EZNS0_15gpu_kernel_implIZZZNS0_65_GLOBAL__N__cd49fe81_27_ActivationSoftplusKernel_cu_f5210f67_354515softplus_kernelERNS_18TensorIteratorBaseERKN3c106ScalarES9_ENKUlvE_clEvENKUlvE0_clEvEUlfE_EEvS5_RKT_EUliE_EEviT1_,@"STO_CUDA_ENTRY STV_DEFAULT"
_ZN2at6native18elementwise_kernelILi128ELi4EZNS0_15gpu_kernel_implIZZZNS0_65_GLOBAL__N__cd49fe81_27_ActivationSoftplusKernel_cu_f5210f67_354515softplus_kernelERNS_18TensorIteratorBaseERKN3c106ScalarES9_ENKUlvE_clEvENKUlvE0_clEvEUlfE_EEvS5_RKT_EUliE_EEviT1_:
.text._ZN2at6native18elementwise_kernelILi128ELi4EZNS0_15gpu_kernel_implIZZZNS0_65_GLOBAL__N__cd49fe81_27_ActivationSoftplusKernel_cu_f5210f67_354515softplus_kernelERNS_18TensorIteratorBaseERKN3c106ScalarES9_ENKUlvE_clEvENKUlvE0_clEvEUlfE_EEvS5_RKT_EUliE_EEviT1_:
        /* <DEDUP_REMOVED lines=315> */
.L_x_5768:
        /* <DEDUP_REMOVED lines=22> */
.L_x_5773:
[----:B------:R-:W2:Y:S02]  /*1510*/  LDG.E.U8 R2, desc[UR36][R2.64] ;  /* 0x0000002402027981 */ /* 0x000ea4000c1e1100 */
[----:B--2---:R-:W-:Y:S01]  /*1520*/  I2FP.F32.U32 R4, R2 ;  /* 0x0000000200047245 */ /* 0x004fe20000201000 */
[----:B------:R-:W-:Y:S06]  /*1530*/  BRA `(.L_x_5775) ;  /* 0x0000000c002c7947 */ /* 0x000fec0003800000 */
.L_x_5772:
        /* <DEDUP_REMOVED lines=9> */
.L_x_5777:
[----:B------:R-:W2:Y:S02]  /*15d0*/  LDG.E R2, desc[UR36][R2.64] ;  /* 0x0000002402027981 */ /* 0x000ea4000c1e1900 */
[----:B--2---:R-:W-:Y:S01]  /*15e0*/  I2FP.F32.S32 R4, R2 ;  /* 0x0000000200047245 */ /* 0x004fe20000201400 */
[----:B------:R-:W-:Y:S06]  /*15f0*/  BRA `(.L_x_5775) ;  /* 0x0000000800fc7947 */ /* 0x000fec0003800000 */
.L_x_5776:
[----:B------:R-:W2:Y:S02]  /*1600*/  LDG.E.U16 R2, desc[UR36][R2.64] ;  /* 0x0000002402027981 */ /* 0x000ea4000c1e1500 */
[----:B--2---:R0:W1:Y:S01]  /*1610*/  I2F.S16 R4, R2 ;  /* 0x0000000200047306 */ /* 0x0040620000101400 */
[----:B------:R-:W-:Y:S05]  /*1620*/  BRA `(.L_x_5775) ;  /* 0x0000000800f07947 */ /* 0x000fea0003800000 */
.L_x_5771:
        /* <DEDUP_REMOVED lines=8> */
.L_x_5779:
[----:B------:R-:W2:Y:S02]  /*16b0*/  LDG.E.U16 R2, desc[UR36][R2.64] ;  /* 0x0000002402027981 */ /* 0x000ea4000c1e1500 */
[----:B--2---:R-:W-:Y:S01]  /*16c0*/  HADD2.F32 R4, -RZ, R2.H0_H0 ;  /* 0x20000002ff047230 */ /* 0x004fe20000004100 */
[----:B------:R-:W-:Y:S06]  /*16d0*/  BRA `(.L_x_5775) ;  /* 0x0000000800c47947 */ /* 0x000fec0003800000 */
.L_x_5778:
        /* <DEDUP_REMOVED lines=8> */
.L_x_5781:
[----:B------:R-:W2:Y:S02]  /*1760*/  LDG.E.U16 R2, desc[UR36][R2.64] ;  /* 0x0000002402027981 */ /* 0x000ea4000c1e1500 */
[----:B--2---:R-:W-:Y:S01]  /*1770*/  HADD2.F32 R4, -RZ, R2.H0_H0 ;  /* 0x20000002ff047230 */ /* 0x004fe20000004100 */
[----:B------:R-:W-:Y:S06]  /*1780*/  BRA `(.L_x_5775) ;  /* 0x0000000800987947 */ /* 0x000fec0003800000 */
.L_x_5780:
[----:B------:R-:W2:Y:S01]  /*1790*/  LDG.E.64 R2, desc[UR36][R2.64] ;  /* 0x0000002402027981 */ /* 0x000ea2000c1e1b00 */
[----:B------:R-:W-:Y:S01]  /*17a0*/  UMOV UR4, 0xf0000000 ;  /* 0xf000000000047882 */ /* 0x000fe20000000000 */
[----:B------:R-:W-:Y:S01]  /*17b0*/  UMOV UR5, 0x380fffff ;  /* 0x380fffff00057882 */ /* 0x000fe20000000000 */
[----:B--2---:R-:W0:Y:S01]  /*17c0*/  F2F.F32.F64 R4, R2 ;  /* 0x0000000200047310 */ /* 0x004e220000301000 */
[----:B------:R-:W-:-:S14]  /*17d0*/  DSETP.GEU.AND P0, PT, |R2|, UR4, PT ;  /* 0x0000000402007e2a */ /* 0x000fdc000bf0e200 */
[----:B0-----:R-:W-:Y:S01]  /*17e0*/  @!P0 FMUL R4, R4, 1.175494350822287508e-38 ;  /* 0x0080000004048820 */ /* 0x001fe20000400000 */
[----:B------:R-:W-:Y:S06]  /*17f0*/  BRA `(.L_x_5775) ;  /* 0x00000008007c7947 */ /* 0x000fec0003800000 */
.L_x_5770:
        /* <DEDUP_REMOVED lines=12> */
.L_x_5784:
[----:B------:R-:W2:Y:S01]  /*18c0*/  LDG.E.64 R2, desc[UR36][R2.64] ;  /* 0x0000002402027981 */ /* 0x000ea2000c1e1b00 */
[----:B------:R-:W-:Y:S01]  /*18d0*/  UMOV UR4, 0xf0000000 ;  /* 0xf000000000047882 */ /* 0x000fe20000000000 */
[----:B------:R-:W-:Y:S01]  /*18e0*/  UMOV UR5, 0x380fffff ;  /* 0x380fffff00057882 */ /* 0x000fe20000000000 */
[----:B--2---:R-:W0:Y:S01]  /*18f0*/  F2F.F32.F64 R4, R2 ;  /* 0x0000000200047310 */ /* 0x004e220000301000 */
[----:B------:R-:W-:-:S14]  /*1900*/  DSETP.GEU.AND P0, PT, |R2|, UR4, PT ;  /* 0x0000000402007e2a */ /* 0x000fdc000bf0e200 */
[----:B0-----:R-:W-:Y:S01]  /*1910*/  @!P0 FMUL R4, R4, 1.175494350822287508e-38 ;  /* 0x0080000004048820 */ /* 0x001fe20000400000 */
[----:B------:R-:W-:Y:S06]  /*1920*/  BRA `(.L_x_5775) ;  /* 0x0000000800307947 */ /* 0x000fec0003800000 */
.L_x_5783:
        /* <DEDUP_REMOVED lines=26> */
.L_x_5786:
[----:B------:R-:W2:Y:S02]  /*1ad0*/  LDG.E.U8 R2, desc[UR36][R2.64] ;  /* 0x0000002402027981 */ /* 0x000ea4000c1e1100 */
[C---:B--2---:R-:W-:Y:S02]  /*1ae0*/  IMAD.SHL.U32 R0, R2.reuse, 0x2000000, RZ ;  /* 0x0200000002007824 */ /* 0x044fe400078e00ff */
[----:B------:R-:W-:-:S03]  /*1af0*/  IMAD.SHL.U32 R5, R2, 0x1000000, RZ ;  /* 0x0100000002057824 */ /* 0x000fc600078e00ff */
[----:B------:R-:W-:-:S13]  /*1b00*/  ISETP.GE.U32.AND P0, PT, R0, 0x8000000, PT ;  /* 0x080000000000780c */ /* 0x000fda0003f06070 */
[C---:B------:R-:W-:Y:S01]  /*1b10*/  @!P0 SHF.L.U32 R0, R2.reuse, 0x8, RZ ;  /* 0x0000000802008819 */ /* 0x040fe200000006ff */
        /* <DEDUP_REMOVED lines=8> */
.L_x_5785:
[----:B------:R-:W2:Y:S02]  /*1ba0*/  LDG.E.U16 R2, desc[UR36][R2.64] ;  /* 0x0000002402027981 */ /* 0x000ea4000c1e1500 */
[----:B--2---:R-:W-:Y:S01]  /*1bb0*/  IMAD.U32 R4, R2, 0x10000, RZ ;  /* 0x0001000002047824 */ /* 0x004fe200078e00ff */
[----:B------:R-:W-:Y:S06]  /*1bc0*/  BRA `(.L_x_5775) ;  /* 0x0000000400887947 */ /* 0x000fec0003800000 */
.L_x_5782:
        /* <DEDUP_REMOVED lines=11> */
.L_x_5789:
        /* <DEDUP_REMOVED lines=20> */
.L_x_5791:
[----:B------:R-:W-:Y:S05]  /*1dc0*/  BSYNC B0 ;  /* 0x0000000000007941 */ /* 0x000fea0003800000 */
.L_x_5790:
[----:B------:R-:W-:Y:S01]  /*1dd0*/  IMAD.SHL.U32 R2, R2, 0x100000, RZ ;  /* 0x0010000002027824 */ /* 0x000fe200078e00ff */
[----:B------:R-:W-:-:S04]  /*1de0*/  LEA R3, R0, 0x3b800000, 0x17 ;  /* 0x3b80000000037811 */ /* 0x000fc800078eb8ff */
[----:B------:R-:W-:Y:S01]  /*1df0*/  LOP3.LUT R4, R3, R2, R4, 0xfe, !PT ;  /* 0x0000000203047212 */ /* 0x000fe200078efe04 */
[----:B------:R-:W-:Y:S06]  /*1e00*/  BRA `(.L_x_5775) ;  /* 0x0000000000f87947 */ /* 0x000fec0003800000 */
.L_x_5788:
        /* <DEDUP_REMOVED lines=20> */
.L_x_5793:
[----:B------:R-:W-:Y:S05]  /*1f50*/  BSYNC B0 ;  /* 0x0000000000007941 */ /* 0x000fea0003800000 */
.L_x_5792:
[----:B------:R-:W-:Y:S01]  /*1f60*/  IMAD.SHL.U32 R2, R2, 0x200000, RZ ;  /* 0x0020000002027824 */ /* 0x000fe200078e00ff */
[----:B------:R-:W-:-:S04]  /*1f70*/  LEA R3, R0, 0x37800000, 0x17 ;  /* 0x3780000000037811 */ /* 0x000fc800078eb8ff */
[----:B------:R-:W-:Y:S01]  /*1f80*/  LOP3.LUT R4, R3, R2, R4, 0xfe, !PT ;  /* 0x0000000203047212 */ /* 0x000fe200078efe04 */
[----:B------:R-:W-:Y:S06]  /*1f90*/  BRA `(.L_x_5775) ;  /* 0x0000000000947947 */ /* 0x000fec0003800000 */
.L_x_5787:
        /* <DEDUP_REMOVED lines=14> */
.L_x_5774:
[----:B------:R-:W-:Y:S01]  /*2080*/  MOV R2, 0x0 ;  /* 0x0000000000027802 */ /* 0x000fe20000000f00 */
[----:B------:R-:W-:Y:S01]  /*2090*/  ULDC.64 UR4, c[0x4][0x128] ;  /* 0x01004a0000047ab9 */ /* 0x000fe20000000a00 */
[----:B------:R-:W-:Y:S01]  /*20a0*/  ULDC.64 UR6, c[0x4][0x18] ;  /* 0x0100060000067ab9 */ /* 0x000fe20000000a00 */
[----:B------:R-:W-:Y:S01]  /*20b0*/  IMAD.U32 R4, RZ, RZ, UR4 ;  /* 0x00000004ff047e24 */ /* 0x000fe2000f8e00ff */
[----:B------:R-:W-:Y:S01]  /*20c0*/  MOV R11, UR7 ;  /* 0x00000007000b7c02 */ /* 0x000fe20008000f00 */
[----:B------:R-:W-:Y:S01]  /*20d0*/  IMAD.U32 R5, RZ, RZ, UR5 ;  /* 0x00000005ff057e24 */ /* 0x000fe2000f8e00ff */
[----:B------:R-:W0:Y:S01]  /*20e0*/  LDC.64 R2, c[0x4][R2] ;  /* 0x0100000002027b82 */ /* 0x000e220000000a00 */
[----:B------:R-:W-:Y:S01]  /*20f0*/  ULDC.64 UR4, c[0x4][0x130] ;  /* 0x01004c0000047ab9 */ /* 0x000fe20000000a00 */
[----:B------:R-:W-:Y:S02]  /*2100*/  IMAD.U32 R10, RZ, RZ, UR6 ;  /* 0x00000006ff0a7e24 */ /* 0x000fe4000f8e00ff */
[----:B------:R-:W-:-:S02]  /*2110*/  IMAD.U32 R6, RZ, RZ, UR4 ;  /* 0x00000004ff067e24 */ /* 0x000fc4000f8e00ff */
[----:B------:R-:W-:Y:S02]  /*2120*/  IMAD.U32 R7, RZ, RZ, UR5 ;  /* 0x00000005ff077e24 */ /* 0x000fe4000f8e00ff */
[----:B------:R-:W-:Y:S02]  /*2130*/  IMAD.MOV.U32 R8, RZ, RZ, 0x4e ;  /* 0x0000004eff087424 */ /* 0x000fe400078e00ff */
[----:B------:R-:W-:Y:S02]  /*2140*/  IMAD.MOV.U32 R12, RZ, RZ, 0x1 ;  /* 0x00000001ff0c7424 */ /* 0x000fe400078e00ff */
[----:B------:R-:W-:-:S07]  /*2150*/  IMAD.MOV.U32 R13, RZ, RZ, RZ ;  /* 0x000000ffff0d7224 */ /* 0x000fce00078e00ff */
[----:B------:R-:W-:-:S07]  /*2160*/  LEPC R20, `(.L_x_5796) ;  /* 0x000000001014794e */ /* 0x000fce0000000000 */
[----:B0-----:R-:W-:Y:S05]  /*2170*/  CALL.ABS.NOINC R2 ;  /* 0x0000000002007343 */ /* 0x001fea0003c00000 */
.L_x_5796:
[----:B------:R-:W-:Y:S01]  /*2180*/  IMAD.MOV.U32 R4, RZ, RZ, RZ ;  /* 0x000000ffff047224 */ /* 0x000fe200078e00ff */
[----:B------:R-:W-:Y:S06]  /*2190*/  BRA `(.L_x_5775) ;  /* 0x0000000000147947 */ /* 0x000fec0003800000 */
.L_x_5795:
[----:B------:R-:W2:Y:S02]  /*21a0*/  LDG.E.64 R4, desc[UR36][R2.64] ;  /* 0x0000002402047981 */ /* 0x000ea4000c1e1b00 */
[----:B--2---:R0:W1:Y:S01]  /*21b0*/  I2F.U64 R4, R4 ;  /* 0x0000000400047312 */ /* 0x0040620000301000 */
[----:B------:R-:W-:Y:S05]  /*21c0*/  BRA `(.L_x_5775) ;  /* 0x0000000000087947 */ /* 0x000fea0003800000 */
.L_x_5794:
[----:B------:R-:W2:Y:S02]  /*21d0*/  LDG.E R2, desc[UR36][R2.64] ;  /* 0x0000002402027981 */ /* 0x000ea4000c1e1900 */
[----:B--2---:R-:W-:-:S07]  /*21e0*/  I2FP.F32.U32 R4, R2 ;  /* 0x0000000200047245 */ /* 0x004fce0000201000 */
.L_x_5775:
[----:B------:R-:W-:Y:S05]  /*21f0*/  BSYNC B6 ;  /* 0x0000000000067941 */ /* 0x000fea0003800000 */
.L_x_5769:
[----:B0-23--:R-:W1:Y:S01]  /*2200*/  LDC.64 R2, c[0x0][0x420] ;  /* 0x00010800ff027b82 */ /* 0x00de620000000a00 */
[----:B------:R-:W-:Y:S01]  /*2210*/  BSSY B0, `(.L_x_5797) ;  /* 0x0000027000007945 */ /* 0x000fe20003800000 */
[----:B-1---5:R-:W-:-:S05]  /*2220*/  FMUL.FTZ R0, R4, R2 ;  /* 0x0000000204007220 */ /* 0x022fca0000410000 */
        /* <DEDUP_REMOVED lines=11> */
[----:B----4-:R-:W-:Y:S01]  /*22e0*/  IADD3 R5, -R3, 0x40800000, RZ ;  /* 0x4080000003057810 */ /* 0x010fe20007ffe1ff */
        /* <DEDUP_REMOVED lines=23> */
.L_x_5800:
[----:B------:R-:W-:Y:S05]  /*2460*/  BSYNC B1 ;  /* 0x0000000000017941 */ /* 0x000fea0003800000 */
.L_x_5799:
[----:B------:R-:W-:-:S07]  /*2470*/  FMUL.FTZ R4, R7, R4 ;  /* 0x0000000407047220 */ /* 0x000fce0000410000 */
.L_x_5798:
[----:B------:R-:W-:Y:S05]  /*2480*/  BSYNC B0 ;  /* 0x0000000000007941 */ /* 0x000fea0003800000 */
.L_x_5797:
        /* <DEDUP_REMOVED lines=15> */
.L_x_5804:
[----:B----4-:R-:W0:Y:S02]  /*2580*/  F2I.S64.TRUNC R4, R4 ;  /* 0x0000000400047311 */ /* 0x010e24000020d900 */
[----:B0-----:R-:W-:-:S05]  /*2590*/  IMAD.MOV.U32 R3, RZ, RZ, R4 ;  /* 0x000000ffff037224 */ /* 0x001fca00078e0004 */
[----:B------:R0:W-:Y:S01]  /*25a0*/  STG.E.U8 desc[UR36][R16.64], R3 ;  /* 0x0000000310007986 */ /* 0x0001e2000c101124 */
[----:B------:R-:W-:Y:S05]  /*25b0*/  BRA `(.L_x_5806) ;  /* 0x0000000c00407947 */ /* 0x000fea0003800000 */
.L_x_5803:
[----:B------:R-:W-:-:S13]  /*25c0*/  ISETP.NE.AND P0, PT, R0, 0x2, PT ;  /* 0x000000020000780c */ /* 0x000fda0003f05270 */
[----:B------:R-:W-:Y:S05]  /*25d0*/  @!P0 BRA `(.L_x_5807) ;  /* 0x0000000000288947 */ /* 0x000fea0003800000 */
[----:B------:R-:W-:-:S13]  /*25e0*/  ISETP.NE.AND P0, PT, R0, 0x3, PT ;  /* 0x000000030000780c */ /* 0x000fda0003f05270 */
[----:B------:R-:W-:Y:S05]  /*25f0*/  @!P0 BRA `(.L_x_5808) ;  /* 0x0000000000148947 */ /* 0x000fea0003800000 */
[----:B------:R-:W-:-:S13]  /*2600*/  ISETP.NE.AND P0, PT, R0, 0x4, PT ;  /* 0x000000040000780c */ /* 0x000fda0003f05270 */
[----:B------:R-:W-:Y:S05]  /*2610*/  @P0 BRA `(.L_x_5805) ;  /* 0x0000000800d00947 */ /* 0x000fea0003800000 */
[----:B----4-:R-:W0:Y:S02]  /*2620*/  F2I.S64.TRUNC R4, R4 ;  /* 0x0000000400047311 */ /* 0x010e24000020d900 */
[----:B0-----:R0:W-:Y:S01]  /*2630*/  STG.E.64 desc[UR36][R16.64], R4 ;  /* 0x0000000410007986 */ /* 0x0011e2000c101b24 */
[----:B------:R-:W-:Y:S05]  /*2640*/  BRA `(.L_x_5806) ;  /* 0x0000000c001c7947 */ /* 0x000fea0003800000 */
.L_x_5808:
[----:B------:R-:W0:Y:S02]  /*2650*/  F2I.FTZ.TRUNC.NTZ R3, R4 ;  /* 0x0000000400037305 */ /* 0x000e24000021f100 */
[----:B0-----:R0:W-:Y:S01]  /*2660*/  STG.E desc[UR36][R16.64], R3 ;  /* 0x0000000310007986 */ /* 0x0011e2000c101924 */
[----:B------:R-:W-:Y:S05]  /*2670*/  BRA `(.L_x_5806) ;  /* 0x0000000c00107947 */ /* 0x000fea0003800000 */
.L_x_5807:
[----:B------:R-:W0:Y:S02]  /*2680*/  F2I.FTZ.TRUNC.NTZ R3, R4 ;  /* 0x0000000400037305 */ /* 0x000e24000021f100 */
[----:B0-----:R0:W-:Y:S01]  /*2690*/  STG.E.U16 desc[UR36][R16.64], R3 ;  /* 0x0000000310007986 */ /* 0x0011e2000c101524 */
[----:B------:R-:W-:Y:S05]  /*26a0*/  BRA `(.L_x_5806) ;  /* 0x0000000c00047947 */ /* 0x000fea0003800000 */
.L_x_5802:
        /* <DEDUP_REMOVED lines=8> */
.L_x_5810:
[----:B------:R-:W-:-:S05]  /*2730*/  F2FP.F16.F32.PACK_AB R4, RZ, R4 ;  /* 0x00000004ff04723e */ /* 0x000fca00000000ff */
[----:B------:R0:W-:Y:S01]  /*2740*/  STG.E.U16 desc[UR36][R16.64], R4 ;  /* 0x0000000410007986 */ /* 0x0001e2000c101524 */
[----:B------:R-:W-:Y:S05]  /*2750*/  BRA `(.L_x_5806) ;  /* 0x0000000800d87947 */ /* 0x000fea0003800000 */
.L_x_5809:
[----:B------:R-:W-:-:S13]  /*2760*/  ISETP.NE.AND P0, PT, R0, 0x7, PT ;  /* 0x000000070000780c */ /* 0x000fda0003f05270 */
[----:B------:R-:W-:Y:S05]  /*2770*/  @!P0 BRA `(.L_x_5811) ;  /* 0x00000000002c8947 */ /* 0x000fea0003800000 */
[----:B------:R-:W-:-:S13]  /*2780*/  ISETP.NE.AND P0, PT, R0, 0x8, PT ;  /* 0x000000080000780c */ /* 0x000fda0003f05270 */
[----:B------:R-:W-:Y:S05]  /*2790*/  @!P0 BRA `(.L_x_5812) ;  /* 0x0000000000148947 */ /* 0x000fea0003800000 */
[----:B------:R-:W-:-:S13]  /*27a0*/  ISETP.NE.AND P0, PT, R0, 0x9, PT ;  /* 0x000000090000780c */ /* 0x000fda0003f05270 */
[----:B------:R-:W-:Y:S05]  /*27b0*/  @P0 BRA `(.L_x_5805) ;  /* 0x0000000800680947 */ /* 0x000fea0003800000 */
[----:B----4-:R-:W-:-:S05]  /*27c0*/  IMAD.MOV.U32 R5, RZ, RZ, RZ ;  /* 0x000000ffff057224 */ /* 0x010fca00078e00ff */
[----:B------:R0:W-:Y:S01]  /*27d0*/  STG.E.64 desc[UR36][R16.64], R4 ;  /* 0x0000000410007986 */ /* 0x0001e2000c101b24 */
[----:B------:R-:W-:Y:S05]  /*27e0*/  BRA `(.L_x_5806) ;  /* 0x0000000800b47947 */ /* 0x000fea0003800000 */
.L_x_5812:
[----:B------:R-:W-:-:S04]  /*27f0*/  F2FP.F16.F32.PACK_AB R3, RZ, R4 ;  /* 0x00000004ff03723e */ /* 0x000fc800000000ff */
[----:B------:R-:W-:-:S05]  /*2800*/  PRMT R3, R3, 0x5410, RZ ;  /* 0x0000541003037816 */ /* 0x000fca00000000ff */
[----:B------:R0:W-:Y:S01]  /*2810*/  STG.E desc[UR36][R16.64], R3 ;  /* 0x0000000310007986 */ /* 0x0001e2000c101924 */
[----:B------:R-:W-:Y:S05]  /*2820*/  BRA `(.L_x_5806) ;  /* 0x0000000800a47947 */ /* 0x000fea0003800000 */
.L_x_5811:
[----:B------:R-:W-:-:S06]  /*2830*/  FMUL.FTZ R2, R4, 1 ;  /* 0x3f80000004027820 */ /* 0x000fcc0000410000 */
[----:B------:R-:W0:Y:S02]  /*2840*/  F2F.F64.F32 R2, R2 ;  /* 0x0000000200027310 */ /* 0x000e240000201800 */
[----:B0-----:R0:W-:Y:S01]  /*2850*/  STG.E.64 desc[UR36][R16.64], R2 ;  /* 0x0000000210007986 */ /* 0x0011e2000c101b24 */
[----:B------:R-:W-:Y:S05]  /*2860*/  BRA `(.L_x_5806) ;  /* 0x0000000800947947 */ /* 0x000fea0003800000 */
.L_x_5801:
        /* <DEDUP_REMOVED lines=12> */
.L_x_5815:
[----:B------:R-:W-:Y:S01]  /*2930*/  FMUL.FTZ R4, R4, 1 ;  /* 0x3f80000004047820 */ /* 0x000fe20000410000 */
[----:B------:R-:W-:-:S05]  /*2940*/  CS2R R6, SRZ ;  /* 0x0000000000067805 */ /* 0x000fca000001ff00 */
[----:B----4-:R-:W0:Y:S02]  /*2950*/  F2F.F64.F32 R4, R4 ;  /* 0x0000000400047310 */ /* 0x010e240000201800 */
[----:B0-----:R3:W-:Y:S01]  /*2960*/  STG.E.128 desc[UR36][R16.64], R4 ;  /* 0x0000000410007986 */ /* 0x0017e2000c101d24 */
[----:B------:R-:W-:Y:S05]  /*2970*/  BRA `(.L_x_5806) ;  /* 0x0000000800507947 */ /* 0x000fea0003800000 */
.L_x_5814:
        /* <DEDUP_REMOVED lines=10> */
[----:B----4-:R-:W-:Y:S01]  /*2a20*/  SHF.R.U32.HI R5, RZ, 0x18, R0 ;  /* 0x00000018ff057819 */ /* 0x010fe20000011600 */
        /* <DEDUP_REMOVED lines=9> */
.L_x_5819:
[----:B------:R-:W-:Y:S05]  /*2ac0*/  BSYNC B0 ;  /* 0x0000000000007941 */ /* 0x000fea0003800000 */
.L_x_5818:
[----:B------:R-:W-:-:S05]  /*2ad0*/  LOP3.LUT R5, R0, R5, RZ, 0xfc, !PT ;  /* 0x0000000500057212 */ /* 0x000fca00078efcff */
[----:B------:R0:W-:Y:S01]  /*2ae0*/  STG.E.U8 desc[UR36][R16.64], R5 ;  /* 0x0000000510007986 */ /* 0x0001e2000c101124 */
[----:B------:R-:W-:Y:S05]  /*2af0*/  BRA `(.L_x_5806) ;  /* 0x0000000400f07947 */ /* 0x000fea0003800000 */
.L_x_5817:
        /* <DEDUP_REMOVED lines=12> */
.L_x_5821:
[----:B------:R-:W-:Y:S01]  /*2bc0*/  IMAD.MOV.U32 R0, RZ, RZ, 0x7f ;  /* 0x0000007fff007424 */ /* 0x000fe200078e00ff */
[----:B------:R-:W-:-:S04]  /*2bd0*/  ISETP.GT.U32.AND P0, PT, R2, 0x7f800000, PT ;  /* 0x7f8000000200780c */ /* 0x000fc80003f04070 */
[----:B------:R-:W-:-:S09]  /*2be0*/  SEL R0, R0, 0x7c, P0 ;  /* 0x0000007c00007807 */ /* 0x000fd20000000000 */
.L_x_5822:
[----:B------:R-:W-:Y:S05]  /*2bf0*/  BSYNC B0 ;  /* 0x0000000000007941 */ /* 0x000fea0003800000 */
.L_x_5820:
[----:B------:R-:W-:-:S04]  /*2c00*/  LOP3.LUT R4, R4, 0x80000000, RZ, 0xc0, !PT ;  /* 0x8000000004047812 */ /* 0x000fc800078ec0ff */
[----:B------:R-:W-:-:S04]  /*2c10*/  SHF.R.U32.HI R3, RZ, 0x18, R4 ;  /* 0x00000018ff037819 */ /* 0x000fc80000011604 */
[----:B------:R-:W-:-:S05]  /*2c20*/  LOP3.LUT R3, R0, R3, RZ, 0xfc, !PT ;  /* 0x0000000300037212 */ /* 0x000fca00078efcff */
[----:B------:R1:W-:Y:S01]  /*2c30*/  STG.E.U8 desc[UR36][R16.64], R3 ;  /* 0x0000000310007986 */ /* 0x0003e2000c101124 */
[----:B------:R-:W-:Y:S05]  /*2c40*/  BRA `(.L_x_5806) ;  /* 0x00000004009c7947 */ /* 0x000fea0003800000 */
.L_x_5816:
[----:B------:R-:W-:-:S05]  /*2c50*/  F2FP.BF16.F32.PACK_AB R4, RZ, R4 ;  /* 0x00000004ff04723e */ /* 0x000fca00000010ff */
[----:B------:R2:W-:Y:S01]  /*2c60*/  STG.E.U16 desc[UR36][R16.64], R4 ;  /* 0x0000000410007986 */ /* 0x0005e2000c101524 */
[----:B------:R-:W-:Y:S05]  /*2c70*/  BRA `(.L_x_5806) ;  /* 0x0000000400907947 */ /* 0x000fea0003800000 */
.L_x_5813:
        /* <DEDUP_REMOVED lines=11> */
.L_x_5825:
        /* <DEDUP_REMOVED lines=16> */
.L_x_5828:
[----:B------:R-:W-:-:S04]  /*2e30*/  LOP3.LUT R4, R4, 0x80000000, RZ, 0xc0, !PT ;  /* 0x8000000004047812 */ /* 0x000fc800078ec0ff */
[----:B------:R-:W-:-:S04]  /*2e40*/  SHF.R.U32.HI R3, RZ, 0x18, R4 ;  /* 0x00000018ff037819 */ /* 0x000fc80000011604 */
[----:B------:R-:W-:-:S04]  /*2e50*/  LOP3.LUT R0, R0, R3, RZ, 0xfc, !PT ;  /* 0x0000000300007212 */ /* 0x000fc800078efcff */
[----:B------:R-:W-:-:S07]  /*2e60*/  PRMT R8, R0, 0x7610, R8 ;  /* 0x0000761000087816 */ /* 0x000fce0000000008 */
.L_x_5827:
[----:B------:R-:W-:Y:S05]  /*2e70*/  BSYNC B0 ;  /* 0x0000000000007941 */ /* 0x000fea0003800000 */
.L_x_5826:
[----:B------:R0:W-:Y:S01]  /*2e80*/  STG.E.U8 desc[UR36][R16.64], R8 ;  /* 0x0000000810007986 */ /* 0x0001e2000c101124 */
[----:B------:R-:W-:Y:S05]  /*2e90*/  BRA `(.L_x_5806) ;  /* 0x0000000400087947 */ /* 0x000fea0003800000 */
.L_x_5824:
        /* <DEDUP_REMOVED lines=16> */
.L_x_5831:
[----:B------:R-:W-:-:S04]  /*2fa0*/  LOP3.LUT R4, R4, 0x80000000, RZ, 0xc0, !PT ;  /* 0x8000000004047812 */ /* 0x000fc800078ec0ff */
[----:B------:R-:W-:-:S04]  /*2fb0*/  SHF.R.U32.HI R3, RZ, 0x18, R4 ;  /* 0x00000018ff037819 */ /* 0x000fc80000011604 */
[----:B------:R-:W-:-:S04]  /*2fc0*/  LOP3.LUT R0, R0, R3, RZ, 0xfc, !PT ;  /* 0x0000000300007212 */ /* 0x000fc800078efcff */
[----:B------:R-:W-:-:S07]  /*2fd0*/  PRMT R8, R0, 0x7610, R8 ;  /* 0x0000761000087816 */ /* 0x000fce0000000008 */
.L_x_5830:
[----:B------:R-:W-:Y:S05]  /*2fe0*/  BSYNC B0 ;  /* 0x0000000000007941 */ /* 0x000fea0003800000 */
.L_x_5829:
[----:B------:R0:W-:Y:S01]  /*2ff0*/  STG.E.U8 desc[UR36][R16.64], R8 ;  /* 0x0000000810007986 */ /* 0x0001e2000c101124 */
[----:B------:R-:W-:Y:S05]  /*3000*/  BRA `(.L_x_5806) ;  /* 0x0000000000ac7947 */ /* 0x000fea0003800000 */
.L_x_5823:
        /* <DEDUP_REMOVED lines=17> */
[----:B------:R-:W-:-:S05]  /*3120*/  @!P0 IMAD.MOV R0, RZ, RZ, R2 ;  /* 0x000000ffff008224 */ /* 0x000fca00078e0202 */
[----:B------:R-:W-:-:S05]  /*3130*/  @P1 MOV R3, R0 ;  /* 0x0000000000031202 */ /* 0x000fca0000000f00 */
[----:B------:R0:W-:Y:S01]  /*3140*/  STG.E.U8 desc[UR36][R16.64], R3 ;  /* 0x0000000310007986 */ /* 0x0001e2000c101124 */
[----:B------:R-:W-:Y:S05]  /*3150*/  BRA `(.L_x_5806) ;  /* 0x0000000000587947 */ /* 0x000fea0003800000 */
.L_x_5805:
[----:B------:R-:W-:Y:S01]  /*3160*/  MOV R2, 0x0 ;  /* 0x0000000000027802 */ /* 0x000fe20000000f00 */
[----:B------:R-:W-:Y:S01]  /*3170*/  ULDC.64 UR4, c[0x4][0x128] ;  /* 0x01004a0000047ab9 */ /* 0x000fe20000000a00 */
[----:B------:R-:W-:Y:S01]  /*3180*/  ULDC.64 UR6, c[0x4][0x130] ;  /* 0x01004c0000067ab9 */ /* 0x000fe20000000a00 */
[----:B------:R-:W-:Y:S02]  /*3190*/  IMAD.U32 R4, RZ, RZ, UR4 ;  /* 0x00000004ff047e24 */ /* 0x000fe4000f8e00ff */
[----:B----4-:R-:W-:Y:S01]  /*31a0*/  IMAD.U32 R5, RZ, RZ, UR5 ;  /* 0x00000005ff057e24 */ /* 0x010fe2000f8e00ff */
        /* <DEDUP_REMOVED lines=11> */
.L_x_5834:
[----:B------:R-:W-:Y:S05]  /*3260*/  BRA `(.L_x_5806) ;  /* 0x0000000000147947 */ /* 0x000fea0003800000 */
.L_x_5833:
[----:B----4-:R-:W0:Y:S02]  /*3270*/  F2I.U64.TRUNC R4, R4 ;  /* 0x0000000400047311 */ /* 0x010e24000020d800 */
[----:B0-----:R0:W-:Y:S01]  /*3280*/  STG.E.64 desc[UR36][R16.64], R4 ;  /* 0x0000000410007986 */ /* 0x0011e2000c101b24 */
[----:B------:R-:W-:Y:S05]  /*3290*/  BRA `(.L_x_5806) ;  /* 0x0000000000087947 */ /* 0x000fea0003800000 */
.L_x_5832:
[----:B------:R-:W0:Y:S02]  /*32a0*/  F2I.FTZ.U32.TRUNC.NTZ R3, R4 ;  /* 0x0000000400037305 */ /* 0x000e24000021f000 */
[----:B0-----:R0:W-:Y:S02]  /*32b0*/  STG.E desc[UR36][R16.64], R3 ;  /* 0x0000000310007986 */ /* 0x0011e4000c101924 */
.L_x_5806:
[----:B------:R-:W-:-:S04]  /*32c0*/  IMAD R18, R23, 0x200, R18 ;  /* 0x0000020017127824 */ /* 0x000fc800078e0212 */
[----:B------:R-:W-:-:S07]  /*32d0*/  VIADD R19, R18, 0x80 ;  /* 0x0000008012137836 */ /* 0x000fce0000000000 */
.L_x_5767:
[----:B------:R-:W-:Y:S05]  /*32e0*/  BSYNC B7 ;  /* 0x0000000000077941 */ /* 0x000fea0003800000 */
.L_x_5766:
[----:B------:R-:W-:Y:S01]  /*32f0*/  ULDC UR4, c[0x0][0x210] ;  /* 0x0000840000047ab9 */ /* 0x000fe20000000800 */
[----:B------:R-:W-:Y:S01]  /*3300*/  BSSY B7, `(.L_x_5835) ;  /* 0x0000324000077945 */ /* 0x000fe20003800000 */
[----:B------:R-:W-:-:S13]  /*3310*/  ISETP.GE.AND P0, PT, R19, UR4, PT ;  /* 0x0000000413007c0c */ /* 0x000fda000bf06270 */
[----:B------:R-:W-:Y:S05]  /*3320*/  @P0 BRA `(.L_x_5836) ;  /* 0x0000003000840947 */ /* 0x000fea0003800000 */
[----:B---3--:R-:W3:Y:S01]  /*3330*/  LDC R6, c[0x0][0x218] ;  /* 0x00008600ff067b82 */ /* 0x008ee20000000800 */
[----:B------:R-:W-:Y:S02]  /*3340*/  IMAD.MOV.U32 R0, RZ, RZ, RZ ;  /* 0x000000ffff007224 */ /* 0x000fe400078e00ff */
[----:B012---:R-:W-:Y:S01]  /*3350*/  IMAD.MOV.U32 R16, RZ, RZ, RZ ;  /* 0x000000ffff107224 */ /* 0x007fe200078e00ff */
[----:B---3--:R-:W-:-:S13]  /*3360*/  ISETP.NE.AND P0, PT, R6, RZ, PT ;  /* 0x000000ff0600720c */ /* 0x008fda0003f05270 */
        /* <DEDUP_REMOVED lines=18> */
[----:B----4-:R-:W-:Y:S01]  /*3490*/  SHF.R.U32.HI R5, RZ, UR4, R4 ;  /* 0x00000004ff057c19 */ /* 0x010fe20008011604 */
        /* <DEDUP_REMOVED lines=274> */
[----:B------:R-:W-:-:S04]  /*45c0*/  SHF.R.U32.HI R2, RZ, UR5, R2 ;  /* 0x00000005ff027c19 */ /* 0x000fc80008011602 */
[----:B------:R-:W-:-:S05]  /*45d0*/  IADD3 R3, -R2, RZ, RZ ;  /* 0x000000ff02037210 */ /* 0x000fca0007ffe1ff */
[----:B------:R-:W-:Y:S01]  /*45e0*/  IMAD R5, R3, UR4, R5 ;  /* 0x0000000403057c24 */ /* 0x000fe2000f8e0205 */
[----:B------:R-:W-:-:S03]  /*45f0*/  ULDC.64 UR4, c[0x0][0x408] ;  /* 0x0001020000047ab9 */ /* 0x000fc60000000a00 */
[C---:B------:R-:W-:Y:S02]  /*4600*/  IMAD R16, R5.reuse, UR4, R16 ;  /* 0x0000000405107c24 */ /* 0x040fe4000f8e0210 */
[----:B------:R-:W-:-:S07]  /*4610*/  IMAD R0, R5, UR5, R0 ;  /* 0x0000000505007c24 */ /* 0x000fce000f8e0200 */
.L_x_5837:
[----:B----4-:R-:W0:Y:S01]  /*4620*/  LDC.U8 R5, c[0x0][0x431] ;  /* 0x00010c40ff057b82 */ /* 0x010e220000000000 */
        /* <DEDUP_REMOVED lines=19> */
[----:B--2---:R2:W3:Y:S01]  /*4760*/  I2F.S16 R4, R2 ;  /* 0x0000000200047306 */ /* 0x0044e20000101400 */
[----:B------:R-:W-:Y:S05]  /*4770*/  BRA `(.L_x_5844) ;  /* 0x0000000c00387947 */ /* 0x000fea0003800000 */
.L_x_5842:
[----:B------:R-:W2:Y:S02]  /*4780*/  LDG.E.U8 R2, desc[UR36][R2.64] ;  /* 0x0000002402027981 */ /* 0x000ea4000c1e1100 */
[----:B--2---:R-:W-:Y:S01]  /*4790*/  I2FP.F32.U32 R4, R2 ;  /* 0x0000000200047245 */ /* 0x004fe20000201000 */
[----:B------:R-:W-:Y:S06]  /*47a0*/  BRA `(.L_x_5844) ;  /* 0x0000000c002c7947 */ /* 0x000fec0003800000 */
.L_x_5841:
        /* <DEDUP_REMOVED lines=9> */
.L_x_5846:
[----:B------:R-:W2:Y:S02]  /*4840*/  LDG.E R2, desc[UR36][R2.64] ;  /* 0x0000002402027981 */ /* 0x000ea4000c1e1900 */
[----:B--2---:R-:W-:Y:S01]  /*4850*/  I2FP.F32.S32 R4, R2 ;  /* 0x0000000200047245 */ /* 0x004fe20000201400 */
[----:B------:R-:W-:Y:S06]  /*4860*/  BRA `(.L_x_5844) ;  /* 0x0000000800fc7947 */ /* 0x000fec0003800000 */
.L_x_5845:
[----:B------:R-:W2:Y:S02]  /*4870*/  LDG.E.U16 R2, desc[UR36][R2.64] ;  /* 0x0000002402027981 */ /* 0x000ea4000c1e1500 */
[----:B--2---:R4:W0:Y:S01]  /*4880*/  I2F.S16 R4, R2 ;  /* 0x0000000200047306 */ /* 0x0048220000101400 */
[----:B------:R-:W-:Y:S05]  /*4890*/  BRA `(.L_x_5844) ;  /* 0x0000000800f07947 */ /* 0x000fea0003800000 */
.L_x_5840:
        /* <DEDUP_REMOVED lines=8> */
.L_x_5848:
[----:B------:R-:W2:Y:S02]  /*4920*/  LDG.E.U16 R2, desc[UR36][R2.64] ;  /* 0x0000002402027981 */ /* 0x000ea4000c1e1500 */
[----:B--2---:R-:W-:Y:S01]  /*4930*/  HADD2.F32 R4, -RZ, R2.H0_H0 ;  /* 0x20000002ff047230 */ /* 0x004fe20000004100 */
[----:B------:R-:W-:Y:S06]  /*4940*/  BRA `(.L_x_5844) ;  /* 0x0000000800c47947 */ /* 0x000fec0003800000 */
.L_x_5847:
        /* <DEDUP_REMOVED lines=8> */
.L_x_5850:
[----:B------:R-:W2:Y:S02]  /*49d0*/  LDG.E.U16 R2, desc[UR36][R2.64] ;  /* 0x0000002402027981 */ /* 0x000ea4000c1e1500 */
[----:B--2---:R-:W-:Y:S01]  /*49e0*/  HADD2.F32 R4, -RZ, R2.H0_H0 ;  /* 0x20000002ff047230 */ /* 0x004fe20000004100 */
[----:B------:R-:W-:Y:S06]  /*49f0*/  BRA `(.L_x_5844) ;  /* 0x0000000800987947 */ /* 0x000fec0003800000 */
.L_x_5849:
[----:B------:R-:W2:Y:S01]  /*4a00*/  LDG.E.64 R2, desc[UR36][R2.64] ;  /* 0x0000002402027981 */ /* 0x000ea2000c1e1b00 */
[----:B------:R-:W-:Y:S01]  /*4a10*/  UMOV UR4, 0xf0000000 ;  /* 0xf000000000047882 */ /* 0x000fe20000000000 */
[----:B------:R-:W-:Y:S01]  /*4a20*/  UMOV UR5, 0x380fffff ;  /* 0x380fffff00057882 */ /* 0x000fe20000000000 */
[----:B--2---:R-:W0:Y:S01]  /*4a30*/  F2F.F32.F64 R4, R2 ;  /* 0x0000000200047310 */ /* 0x004e220000301000 */
[----:B------:R-:W-:-:S14]  /*4a40*/  DSETP.GEU.AND P0, PT, |R2|, UR4, PT ;  /* 0x0000000402007e2a */ /* 0x000fdc000bf0e200 */
[----:B0-----:R-:W-:Y:S01]  /*4a50*/  @!P0 FMUL R4, R4, 1.175494350822287508e-38 ;  /* 0x0080000004048820 */ /* 0x001fe20000400000 */
[----:B------:R-:W-:Y:S06]  /*4a60*/  BRA `(.L_x_5844) ;  /* 0x00000008007c7947 */ /* 0x000fec0003800000 */
.L_x_5839:
        /* <DEDUP_REMOVED lines=12> */
.L_x_5853:
[----:B------:R-:W2:Y:S01]  /*4b30*/  LDG.E.64 R2, desc[UR36][R2.64] ;  /* 0x0000002402027981 */ /* 0x000ea2000c1e1b00 */
[----:B------:R-:W-:Y:S01]  /*4b40*/  UMOV UR4, 0xf0000000 ;  /* 0xf000000000047882 */ /* 0x000fe20000000000 */
[----:B------:R-:W-:Y:S01]  /*4b50*/  UMOV UR5, 0x380fffff ;  /* 0x380fffff00057882 */ /* 0x000fe20000000000 */
[----:B--2---:R-:W0:Y:S01]  /*4b60*/  F2F.F32.F64 R4, R2 ;  /* 0x0000000200047310 */ /* 0x004e220000301000 */
[----:B------:R-:W-:-:S14]  /*4b70*/  DSETP.GEU.AND P0, PT, |R2|, UR4, PT ;  /* 0x0000000402007e2a */ /* 0x000fdc000bf0e200 */
[----:B0-----:R-:W-:Y:S01]  /*4b80*/  @!P0 FMUL R4, R4, 1.175494350822287508e-38 ;  /* 0x0080000004048820 */ /* 0x001fe20000400000 */
[----:B------:R-:W-:Y:S06]  /*4b90*/  BRA `(.L_x_5844) ;  /* 0x0000000800307947 */ /* 0x000fec0003800000 */
.L_x_5852:
        /* <DEDUP_REMOVED lines=26> */
.L_x_5855:
        /* <DEDUP_REMOVED lines=13> */
.L_x_5854:
[----:B------:R-:W2:Y:S02]  /*4e10*/  LDG.E.U16 R2, desc[UR36][R2.64] ;  /* 0x0000002402027981 */ /* 0x000ea4000c1e1500 */
[----:B--2---:R-:W-:Y:S01]  /*4e20*/  IMAD.U32 R4, R2, 0x10000, RZ ;  /* 0x0001000002047824 */ /* 0x004fe200078e00ff */
[----:B------:R-:W-:Y:S06]  /*4e30*/  BRA `(.L_x_5844) ;  /* 0x0000000400887947 */ /* 0x000fec0003800000 */
.L_x_5851:
        /* <DEDUP_REMOVED lines=11> */
.L_x_5858:
        /* <DEDUP_REMOVED lines=20> */
.L_x_5860:
[----:B------:R-:W-:Y:S05]  /*5030*/  BSYNC B0 ;  /* 0x0000000000007941 */ /* 0x000fea0003800000 */
.L_x_5859:
[----:B------:R-:W-:Y:S01]  /*5040*/  IMAD.SHL.U32 R2, R2, 0x100000, RZ ;  /* 0x0010000002027824 */ /* 0x000fe200078e00ff */
[----:B------:R-:W-:-:S04]  /*5050*/  LEA R3, R0, 0x3b800000, 0x17 ;  /* 0x3b80000000037811 */ /* 0x000fc800078eb8ff */
[----:B------:R-:W-:Y:S01]  /*5060*/  LOP3.LUT R4, R3, R2, R4, 0xfe, !PT ;  /* 0x0000000203047212 */ /* 0x000fe200078efe04 */
[----:B------:R-:W-:Y:S06]  /*5070*/  BRA `(.L_x_5844) ;  /* 0x0000000000f87947 */ /* 0x000fec0003800000 */
.L_x_5857:
        /* <DEDUP_REMOVED lines=20> */
.L_x_5862:
[----:B------:R-:W-:Y:S05]  /*51c0*/  BSYNC B0 ;  /* 0x0000000000007941 */ /* 0x000fea0003800000 */
.L_x_5861:
[----:B------:R-:W-:Y:S01]  /*51d0*/  IMAD.SHL.U32 R2, R2, 0x200000, RZ ;  /* 0x0020000002027824 */ /* 0x000fe200078e00ff */
[----:B------:R-:W-:-:S04]  /*51e0*/  LEA R3, R0, 0x37800000, 0x17 ;  /* 0x3780000000037811 */ /* 0x000fc800078eb8ff */
[----:B------:R-:W-:Y:S01]  /*51f0*/  LOP3.LUT R4, R3, R2, R4, 0xfe, !PT ;  /* 0x0000000203047212 */ /* 0x000fe200078efe04 */
[----:B------:R-:W-:Y:S06]  /*5200*/  BRA `(.L_x_5844) ;  /* 0x0000000000947947 */ /* 0x000fec0003800000 */
.L_x_5856:
        /* <DEDUP_REMOVED lines=14> */
.L_x_5843:
        /* <DEDUP_REMOVED lines=16> */
.L_x_5865:
[----:B------:R-:W-:Y:S01]  /*53f0*/  IMAD.MOV.U32 R4, RZ, RZ, RZ ;  /* 0x000000ffff047224 */ /* 0x000fe200078e00ff */
[----:B------:R-:W-:Y:S06]  /*5400*/  BRA `(.L_x_5844) ;  /* 0x0000000000147947 */ /* 0x000fec0003800000 */
.L_x_5864:
[----:B------:R-:W2:Y:S02]  /*5410*/  LDG.E.64 R4, desc[UR36][R2.64] ;  /* 0x0000002402047981 */ /* 0x000ea4000c1e1b00 */
[----:B--2---:R0:W1:Y:S01]  /*5420*/  I2F.U64 R4, R4 ;  /* 0x0000000400047312 */ /* 0x0040620000301000 */
[----:B------:R-:W-:Y:S05]  /*5430*/  BRA `(.L_x_5844) ;  /* 0x0000000000087947 */ /* 0x000fea0003800000 */
.L_x_5863:
[----:B------:R-:W2:Y:S02]  /*5440*/  LDG.E R2, desc[UR36][R2.64] ;  /* 0x0000002402027981 */ /* 0x000ea4000c1e1900 */
[----:B--2---:R-:W-:-:S07]  /*5450*/  I2FP.F32.U32 R4, R2 ;  /* 0x0000000200047245 */ /* 0x004fce0000201000 */
.L_x_5844:
[----:B------:R-:W-:Y:S05]  /*5460*/  BSYNC B6 ;  /* 0x0000000000067941 */ /* 0x000fea0003800000 */
.L_x_5838:
[----:B012-4-:R-:W3:Y:S01]  /*5470*/  LDC.64 R2, c[0x0][0x420] ;  /* 0x00010800ff027b82 */ /* 0x017ee20000000a00 */
[----:B------:R-:W-:Y:S01]  /*5480*/  BSSY B0, `(.L_x_5866) ;  /* 0x0000027000007945 */ /* 0x000fe20003800000 */
[----:B---3-5:R-:W-:-:S05]  /*5490*/  FMUL.FTZ R0, R4, R2 ;  /* 0x0000000204007220 */ /* 0x028fca0000410000 */
        /* <DEDUP_REMOVED lines=35> */
.L_x_5869:
[----:B------:R-:W-:Y:S05]  /*56d0*/  BSYNC B1 ;  /* 0x0000000000017941 */ /* 0x000fea0003800000 */
.L_x_5868:
[----:B------:R-:W-:-:S07]  /*56e0*/  FMUL.FTZ R4, R7, R4 ;  /* 0x0000000407047220 */ /* 0x000fce0000410000 */
.L_x_5867:
[----:B------:R-:W-:Y:S05]  /*56f0*/  BSYNC B0 ;  /* 0x0000000000007941 */ /* 0x000fea0003800000 */
.L_x_5866:
        /* <DEDUP_REMOVED lines=15> */
.L_x_5873:
[----:B------:R-:W0:Y:S02]  /*57f0*/  F2I.S64.TRUNC R4, R4 ;  /* 0x0000000400047311 */ /* 0x000e24000020d900 */
[----:B0-----:R-:W-:-:S05]  /*5800*/  IMAD.MOV.U32 R3, RZ, RZ, R4 ;  /* 0x000000ffff037224 */ /* 0x001fca00078e0004 */
[----:B------:R0:W-:Y:S01]  /*5810*/  STG.E.U8 desc[UR36][R16.64], R3 ;  /* 0x0000000310007986 */ /* 0x0001e2000c101124 */
[----:B------:R-:W-:Y:S05]  /*5820*/  BRA `(.L_x_5875) ;  /* 0x0000000c00407947 */ /* 0x000fea0003800000 */
.L_x_5872:
        /* <DEDUP_REMOVED lines=9> */
.L_x_5877:
[----:B------:R-:W0:Y:S02]  /*58c0*/  F2I.FTZ.TRUNC.NTZ R3, R4 ;  /* 0x0000000400037305 */ /* 0x000e24000021f100 */
[----:B0-----:R0:W-:Y:S01]  /*58d0*/  STG.E desc[UR36][R16.64], R3 ;  /* 0x0000000310007986 */ /* 0x0011e2000c101924 */
[----:B------:R-:W-:Y:S05]  /*58e0*/  BRA `(.L_x_5875) ;  /* 0x0000000c00107947 */ /* 0x000fea0003800000 */
.L_x_5876:
[----:B------:R-:W0:Y:S02]  /*58f0*/  F2I.FTZ.TRUNC.NTZ R3, R4 ;  /* 0x0000000400037305 */ /* 0x000e24000021f100 */
[----:B0-----:R0:W-:Y:S01]  /*5900*/  STG.E.U16 desc[UR36][R16.64], R3 ;  /* 0x0000000310007986 */ /* 0x0011e2000c101524 */
[----:B------:R-:W-:Y:S05]  /*5910*/  BRA `(.L_x_5875) ;  /* 0x0000000c00047947 */ /* 0x000fea0003800000 */
.L_x_5871:
        /* <DEDUP_REMOVED lines=8> */
.L_x_5879:
[----:B------:R-:W-:-:S05]  /*59a0*/  F2FP.F16.F32.PACK_AB R4, RZ, R4 ;  /* 0x00000004ff04723e */ /* 0x000fca00000000ff */
[----:B------:R0:W-:Y:S01]  /*59b0*/  STG.E.U16 desc[UR36][R16.64], R4 ;  /* 0x0000000410007986 */ /* 0x0001e2000c101524 */
[----:B------:R-:W-:Y:S05]  /*59c0*/  BRA `(.L_x_5875) ;  /* 0x0000000800d87947 */ /* 0x000fea0003800000 */
.L_x_5878:
[----:B------:R-:W-:-:S13]  /*59d0*/  ISETP.NE.AND P0, PT, R0, 0x7, PT ;  /* 0x000000070000780c */ /* 0x000fda0003f05270 */
[----:B------:R-:W-:Y:S05]  /*59e0*/  @!P0 BRA `(.L_x_5880) ;  /* 0x00000000002c8947 */ /* 0x000fea0003800000 */
[----:B------:R-:W-:-:S13]  /*59f0*/  ISETP.NE.AND P0, PT, R0, 0x8, PT ;  /* 0x000000080000780c */ /* 0x000fda0003f05270 */
[----:B------:R-:W-:Y:S05]  /*5a00*/  @!P0 BRA `(.L_x_5881) ;  /* 0x0000000000148947 */ /* 0x000fea0003800000 */
[----:B------:R-:W-:-:S13]  /*5a10*/  ISETP.NE.AND P0, PT, R0, 0x9, PT ;  /* 0x000000090000780c */ /* 0x000fda0003f05270 */
[----:B------:R-:W-:Y:S05]  /*5a20*/  @P0 BRA `(.L_x_5874) ;  /* 0x0000000800680947 */ /* 0x000fea0003800000 */
[----:B------:R-:W-:-:S07]  /*5a30*/  HFMA2.MMA R5, -RZ, RZ, 0, 0 ;  /* 0x00000000ff057435 */ /* 0x000fce00000001ff */
[----:B------:R0:W-:Y:S01]  /*5a40*/  STG.E.64 desc[UR36][R16.64], R4 ;  /* 0x0000000410007986 */ /* 0x0001e2000c101b24 */
[----:B------:R-:W-:Y:S05]  /*5a50*/  BRA `(.L_x_5875) ;  /* 0x0000000800b47947 */ /* 0x000fea0003800000 */
.L_x_5881:
[----:B------:R-:W-:-:S04]  /*5a60*/  F2FP.F16.F32.PACK_AB R3, RZ, R4 ;  /* 0x00000004ff03723e */ /* 0x000fc800000000ff */
[----:B------:R-:W-:-:S05]  /*5a70*/  PRMT R3, R3, 0x5410, RZ ;  /* 0x0000541003037816 */ /* 0x000fca00000000ff */
[----:B------:R0:W-:Y:S01]  /*5a80*/  STG.E desc[UR36][R16.64], R3 ;  /* 0x0000000310007986 */ /* 0x0001e2000c101924 */
[----:B------:R-:W-:Y:S05]  /*5a90*/  BRA `(.L_x_5875) ;  /* 0x0000000800a47947 */ /* 0x000fea0003800000 */
.L_x_5880:
[----:B------:R-:W-:-:S06]  /*5aa0*/  FMUL.FTZ R2, R4, 1 ;  /* 0x3f80000004027820 */ /* 0x000fcc0000410000 */
[----:B------:R-:W0:Y:S02]  /*5ab0*/  F2F.F64.F32 R2, R2 ;  /* 0x0000000200027310 */ /* 0x000e240000201800 */
[----:B0-----:R0:W-:Y:S01]  /*5ac0*/  STG.E.64 desc[UR36][R16.64], R2 ;  /* 0x0000000210007986 */ /* 0x0011e2000c101b24 */
[----:B------:R-:W-:Y:S05]  /*5ad0*/  BRA `(.L_x_5875) ;  /* 0x0000000800947947 */ /* 0x000fea0003800000 */
.L_x_5870:
        /* <DEDUP_REMOVED lines=12> */
.L_x_5884:
[----:B------:R-:W-:Y:S01]  /*5ba0*/  FMUL.FTZ R4, R4, 1 ;  /* 0x3f80000004047820 */ /* 0x000fe20000410000 */
[----:B------:R-:W-:-:S05]  /*5bb0*/  CS2R R6, SRZ ;  /* 0x0000000000067805 */ /* 0x000fca000001ff00 */
[----:B------:R-:W0:Y:S02]  /*5bc0*/  F2F.F64.F32 R4, R4 ;  /* 0x0000000400047310 */ /* 0x000e240000201800 */
[----:B0-----:R0:W-:Y:S01]  /*5bd0*/  STG.E.128 desc[UR36][R16.64], R4 ;  /* 0x0000000410007986 */ /* 0x0011e2000c101d24 */
[----:B------:R-:W-:Y:S05]  /*5be0*/  BRA `(.L_x_5875) ;  /* 0x0000000800507947 */ /* 0x000fea0003800000 */
.L_x_5883:
        /* <DEDUP_REMOVED lines=20> */
.L_x_5888:
[----:B------:R-:W-:Y:S05]  /*5d30*/  BSYNC B0 ;  /* 0x0000000000007941 */ /* 0x000fea0003800000 */
.L_x_5887:
[----:B------:R-:W-:-:S05]  /*5d40*/  LOP3.LUT R5, R0, R5, RZ, 0xfc, !PT ;  /* 0x0000000500057212 */ /* 0x000fca00078efcff */
[----:B------:R0:W-:Y:S01]  /*5d50*/  STG.E.U8 desc[UR36][R16.64], R5 ;  /* 0x0000000510007986 */ /* 0x0001e2000c101124 */
[----:B------:R-:W-:Y:S05]  /*5d60*/  BRA `(.L_x_5875) ;  /* 0x0000000400f07947 */ /* 0x000fea0003800000 */
.L_x_5886:
        /* <DEDUP_REMOVED lines=12> */
.L_x_5890:
[----:B------:R-:W-:Y:S01]  /*5e30*/  IMAD.MOV.U32 R0, RZ, RZ, 0x7f ;  /* 0x0000007fff007424 */ /* 0x000fe200078e00ff */
[----:B------:R-:W-:-:S04]  /*5e40*/  ISETP.GT.U32.AND P0, PT, R2, 0x7f800000, PT ;  /* 0x7f8000000200780c */ /* 0x000fc80003f04070 */
[----:B------:R-:W-:-:S09]  /*5e50*/  SEL R0, R0, 0x7c, P0 ;  /* 0x0000007c00007807 */ /* 0x000fd20000000000 */
.L_x_5891:
[----:B------:R-:W-:Y:S05]  /*5e60*/  BSYNC B0 ;  /* 0x0000000000007941 */ /* 0x000fea0003800000 */
.L_x_5889:
[----:B------:R-:W-:-:S04]  /*5e70*/  LOP3.LUT R4, R4, 0x80000000, RZ, 0xc0, !PT ;  /* 0x8000000004047812 */ /* 0x000fc800078ec0ff */
[----:B------:R-:W-:-:S04]  /*5e80*/  SHF.R.U32.HI R3, RZ, 0x18, R4 ;  /* 0x00000018ff037819 */ /* 0x000fc80000011604 */
[----:B------:R-:W-:-:S05]  /*5e90*/  LOP3.LUT R3, R0, R3, RZ, 0xfc, !PT ;  /* 0x0000000300037212 */ /* 0x000fca00078efcff */
[----:B------:R0:W-:Y:S01]  /*5ea0*/  STG.E.U8 desc[UR36][R16.64], R3 ;  /* 0x0000000310007986 */ /* 0x0001e2000c101124 */
[----:B------:R-:W-:Y:S05]  /*5eb0*/  BRA `(.L_x_5875) ;  /* 0x00000004009c7947 */ /* 0x000fea0003800000 */
.L_x_5885:
[----:B------:R-:W-:-:S05]  /*5ec0*/  F2FP.BF16.F32.PACK_AB R4, RZ, R4 ;  /* 0x00000004ff04723e */ /* 0x000fca00000010ff */
[----:B------:R0:W-:Y:S01]  /*5ed0*/  STG.E.U16 desc[UR36][R16.64], R4 ;  /* 0x0000000410007986 */ /* 0x0001e2000c101524 */
[----:B------:R-:W-:Y:S05]  /*5ee0*/  BRA `(.L_x_5875) ;  /* 0x0000000400907947 */ /* 0x000fea0003800000 */
.L_x_5882:
        /* <DEDUP_REMOVED lines=11> */
.L_x_5894:
        /* <DEDUP_REMOVED lines=16> */
.L_x_5897:
[----:B------:R-:W-:-:S04]  /*60a0*/  LOP3.LUT R4, R4, 0x80000000, RZ, 0xc0, !PT ;  /* 0x8000000004047812 */ /* 0x000fc800078ec0ff */
[----:B------:R-:W-:-:S04]  /*60b0*/  SHF.R.U32.HI R3, RZ, 0x18, R4 ;  /* 0x00000018ff037819 */ /* 0x000fc80000011604 */
[----:B------:R-:W-:-:S04]  /*60c0*/  LOP3.LUT R0, R0, R3, RZ, 0xfc, !PT ;  /* 0x0000000300007212 */ /* 0x000fc800078efcff */
[----:B------:R-:W-:-:S07]  /*60d0*/  PRMT R8, R0, 0x7610, R8 ;  /* 0x0000761000087816 */ /* 0x000fce0000000008 */
.L_x_5896:
[----:B------:R-:W-:Y:S05]  /*60e0*/  BSYNC B0 ;  /* 0x0000000000007941 */ /* 0x000fea0003800000 */
.L_x_5895:
[----:B------:R3:W-:Y:S01]  /*60f0*/  STG.E.U8 desc[UR36][R16.64], R8 ;  /* 0x0000000810007986 */ /* 0x0007e2000c101124 */
[----:B------:R-:W-:Y:S05]  /*6100*/  BRA `(.L_x_5875) ;  /* 0x0000000400087947 */ /* 0x000fea0003800000 */
.L_x_5893:
        /* <DEDUP_REMOVED lines=16> */
.L_x_5900:
[----:B------:R-:W-:-:S04]  /*6210*/  LOP3.LUT R4, R4, 0x80000000, RZ, 0xc0, !PT ;  /* 0x8000000004047812 */ /* 0x000fc800078ec0ff */
[----:B------:R-:W-:-:S04]  /*6220*/  SHF.R.U32.HI R3, RZ, 0x18, R4 ;  /* 0x00000018ff037819 */ /* 0x000fc80000011604 */
[----:B------:R-:W-:-:S04]  /*6230*/  LOP3.LUT R0, R0, R3, RZ, 0xfc, !PT ;  /* 0x0000000300007212 */ /* 0x000fc800078efcff */
[----:B------:R-:W-:-:S07]  /*6240*/  PRMT R8, R0, 0x7610, R8 ;  /* 0x0000761000087816 */ /* 0x000fce0000000008 */
.L_x_5899:
[----:B------:R-:W-:Y:S05]  /*6250*/  BSYNC B0 ;  /* 0x0000000000007941 */ /* 0x000fea0003800000 */
.L_x_5898:
[----:B------:R0:W-:Y:S01]  /*6260*/  STG.E.U8 desc[UR36][R16.64], R8 ;  /* 0x0000000810007986 */ /* 0x0001e2000c101124 */
[----:B------:R-:W-:Y:S05]  /*6270*/  BRA `(.L_x_5875) ;  /* 0x0000000000ac7947 */ /* 0x000fea0003800000 */
.L_x_5892:
        /* <DEDUP_REMOVED lines=21> */
.L_x_5874:
        /* <DEDUP_REMOVED lines=16> */
.L_x_5903:
[----:B------:R-:W-:Y:S05]  /*64d0*/  BRA `(.L_x_5875) ;  /* 0x0000000000147947 */ /* 0x000fea0003800000 */
.L_x_5902:
[----:B------:R-:W0:Y:S02]  /*64e0*/  F2I.U64.TRUNC R4, R4 ;  /* 0x0000000400047311 */ /* 0x000e24000020d800 */
[----:B0-----:R2:W-:Y:S01]  /*64f0*/  STG.E.64 desc[UR36][R16.64], R4 ;  /* 0x0000000410007986 */ /* 0x0015e2000c101b24 */
[----:B------:R-:W-:Y:S05]  /*6500*/  BRA `(.L_x_5875) ;  /* 0x0000000000087947 */ /* 0x000fea0003800000 */
.L_x_5901:
[----:B------:R-:W0:Y:S02]  /*6510*/  F2I.FTZ.U32.TRUNC.NTZ R3, R4 ;  /* 0x0000000400037305 */ /* 0x000e24000021f000 */
[----:B0-----:R0:W-:Y:S02]  /*6520*/  STG.E desc[UR36][R16.64], R3 ;  /* 0x0000000310007986 */ /* 0x0011e4000c101924 */
.L_x_5875:
[----:B------:R-:W-:-:S07]  /*6530*/  VIADD R19, R19, 0x80 ;  /* 0x0000008013137836 */ /* 0x000fce0000000000 */
.L_x_5836:
[----:B------:R-:W-:Y:S05]  /*6540*/  BSYNC B7 ;  /* 0x0000000000077941 */ /* 0x000fea0003800000 */
.L_x_5835:
[----:B------:R-:W-:Y:S01]  /*6550*/  ULDC UR4, c[0x0][0x210] ;  /* 0x0000840000047ab9 */ /* 0x000fe20000000800 */
[----:B------:R-:W-:Y:S01]  /*6560*/  BSSY B7, `(.L_x_5904) ;  /* 0x0000324000077945 */ /* 0x000fe20003800000 */
[----:B------:R-:W-:-:S13]  /*6570*/  ISETP.GE.AND P0, PT, R19, UR4, PT ;  /* 0x0000000413007c0c */ /* 0x000fda000bf06270 */
[----:B------:R-:W-:Y:S05]  /*6580*/  @P0 BRA `(.L_x_5905) ;  /* 0x0000003000840947 */ /* 0x000fea0003800000 */
[----:B0--3--:R-:W0:Y:S01]  /*6590*/  LDC R6, c[0x0][0x218] ;  /* 0x00008600ff067b82 */ /* 0x009e220000000800 */
[----:B------:R-:W-:Y:S01]  /*65a0*/  HFMA2.MMA R0, -RZ, RZ, 0, 0 ;  /* 0x00000000ff007435 */ /* 0x000fe200000001ff */
[----:B-12-4-:R-:W-:Y:S01]  /*65b0*/  IMAD.MOV.U32 R16, RZ, RZ, RZ ;  /* 0x000000ffff107224 */ /* 0x016fe200078e00ff */
        /* <DEDUP_REMOVED lines=300> */
.L_x_5906:
        /* <DEDUP_REMOVED lines=22> */
.L_x_5911:
[----:B------:R-:W2:Y:S02]  /*79e0*/  LDG.E.U8 R2, desc[UR36][R2.64] ;  /* 0x0000002402027981 */ /* 0x000ea4000c1e1100 */
[----:B--2---:R-:W-:Y:S01]  /*79f0*/  I2FP.F32.U32 R4, R2 ;  /* 0x0000000200047245 */ /* 0x004fe20000201000 */
[----:B------:R-:W-:Y:S06]  /*7a00*/  BRA `(.L_x_5913) ;  /* 0x0000000c002c7947 */ /* 0x000fec0003800000 */
.L_x_5910:
        /* <DEDUP_REMOVED lines=9> */
.L_x_5915:
[----:B------:R-:W2:Y:S02]  /*7aa0*/  LDG.E R2, desc[UR36][R2.64] ;  /* 0x0000002402027981 */ /* 0x000ea4000c1e1900 */
[----:B--2---:R-:W-:Y:S01]  /*7ab0*/  I2FP.F32.S32 R4, R2 ;  /* 0x0000000200047245 */ /* 0x004fe20000201400 */
[----:B------:R-:W-:Y:S06]  /*7ac0*/  BRA `(.L_x_5913) ;  /* 0x0000000800fc7947 */ /* 0x000fec0003800000 */
.L_x_5914:
[----:B------:R-:W2:Y:S02]  /*7ad0*/  LDG.E.U16 R2, desc[UR36][R2.64] ;  /* 0x0000002402027981 */ /* 0x000ea4000c1e1500 */
[----:B--2---:R0:W1:Y:S01]  /*7ae0*/  I2F.S16 R4, R2 ;  /* 0x0000000200047306 */ /* 0x0040620000101400 */
[----:B------:R-:W-:Y:S05]  /*7af0*/  BRA `(.L_x_5913) ;  /* 0x0000000800f07947 */ /* 0x000fea0003800000 */
.L_x_5909:
        /* <DEDUP_REMOVED lines=8> */
.L_x_5917:
[----:B------:R-:W2:Y:S02]  /*7b80*/  LDG.E.U16 R2, desc[UR36][R2.64] ;  /* 0x0000002402027981 */ /* 0x000ea4000c1e1500 */
[----:B--2---:R-:W-:Y:S01]  /*7b90*/  HADD2.F32 R4, -RZ, R2.H0_H0 ;  /* 0x20000002ff047230 */ /* 0x004fe20000004100 */
[----:B------:R-:W-:Y:S06]  /*7ba0*/  BRA `(.L_x_5913) ;  /* 0x0000000800c47947 */ /* 0x000fec0003800000 */
.L_x_5916:
        /* <DEDUP_REMOVED lines=8> */
.L_x_5919:
[----:B------:R-:W2:Y:S02]  /*7c30*/  LDG.E.U16 R2, desc[UR36][R2.64] ;  /* 0x0000002402027981 */ /* 0x000ea4000c1e1500 */
[----:B--2---:R-:W-:Y:S01]  /*7c40*/  HADD2.F32 R4, -RZ, R2.H0_H0 ;  /* 0x20000002ff047230 */ /* 0x004fe20000004100 */
[----:B------:R-:W-:Y:S06]  /*7c50*/  BRA `(.L_x_5913) ;  /* 0x0000000800987947 */ /* 0x000fec0003800000 */
.L_x_5918:
[----:B------:R-:W2:Y:S01]  /*7c60*/  LDG.E.64 R2, desc[UR36][R2.64] ;  /* 0x0000002402027981 */ /* 0x000ea2000c1e1b00 */
[----:B------:R-:W-:Y:S01]  /*7c70*/  UMOV UR4, 0xf0000000 ;  /* 0xf000000000047882 */ /* 0x000fe20000000000 */
[----:B------:R-:W-:Y:S01]  /*7c80*/  UMOV UR5, 0x380fffff ;  /* 0x380fffff00057882 */ /* 0x000fe20000000000 */
[----:B--2---:R-:W0:Y:S01]  /*7c90*/  F2F.F32.F64 R4, R2 ;  /* 0x0000000200047310 */ /* 0x004e220000301000 */
[----:B------:R-:W-:-:S14]  /*7ca0*/  DSETP.GEU.AND P0, PT, |R2|, UR4, PT ;  /* 0x0000000402007e2a */ /* 0x000fdc000bf0e200 */
[----:B0-----:R-:W-:Y:S01]  /*7cb0*/  @!P0 FMUL R4, R4, 1.175494350822287508e-38 ;  /* 0x0080000004048820 */ /* 0x001fe20000400000 */
[----:B------:R-:W-:Y:S06]  /*7cc0*/  BRA `(.L_x_5913) ;  /* 0x00000008007c7947 */ /* 0x000fec0003800000 */
.L_x_5908:
        /* <DEDUP_REMOVED lines=12> */
.L_x_5922:
[----:B------:R-:W2:Y:S01]  /*7d90*/  LDG.E.64 R2, desc[UR36][R2.64] ;  /* 0x0000002402027981 */ /* 0x000ea2000c1e1b00 */
[----:B------:R-:W-:Y:S01]  /*7da0*/  UMOV UR4, 0xf0000000 ;  /* 0xf000000000047882 */ /* 0x000fe20000000000 */
[----:B------:R-:W-:Y:S01]  /*7db0*/  UMOV UR5, 0x380fffff ;  /* 0x380fffff00057882 */ /* 0x000fe20000000000 */
[----:B--2---:R-:W0:Y:S01]  /*7dc0*/  F2F.F32.F64 R4, R2 ;  /* 0x0000000200047310 */ /* 0x004e220000301000 */
[----:B------:R-:W-:-:S14]  /*7dd0*/  DSETP.GEU.AND P0, PT, |R2|, UR4, PT ;  /* 0x0000000402007e2a */ /* 0x000fdc000bf0e200 */
[----:B0-----:R-:W-:Y:S01]  /*7de0*/  @!P0 FMUL R4, R4, 1.175494350822287508e-38 ;  /* 0x0080000004048820 */ /* 0x001fe20000400000 */
[----:B------:R-:W-:Y:S06]  /*7df0*/  BRA `(.L_x_5913) ;  /* 0x0000000800307947 */ /* 0x000fec0003800000 */
.L_x_5921:
        /* <DEDUP_REMOVED lines=26> */
.L_x_5924:
        /* <DEDUP_REMOVED lines=13> */
.L_x_5923:
[----:B------:R-:W2:Y:S02]  /*8070*/  LDG.E.U16 R2, desc[UR36][R2.64] ;  /* 0x0000002402027981 */ /* 0x000ea4000c1e1500 */
[----:B--2---:R-:W-:Y:S01]  /*8080*/  SHF.L.U32 R4, R2, 0x10, RZ ;  /* 0x0000001002047819 */ /* 0x004fe200000006ff */
[----:B------:R-:W-:Y:S06]  /*8090*/  BRA `(.L_x_5913) ;  /* 0x0000000400887947 */ /* 0x000fec0003800000 */
.L_x_5920:
        /* <DEDUP_REMOVED lines=11> */
.L_x_5927:
        /* <DEDUP_REMOVED lines=20> */
.L_x_5929:
[----:B------:R-:W-:Y:S05]  /*8290*/  BSYNC B0 ;  /* 0x0000000000007941 */ /* 0x000fea0003800000 */
.L_x_5928:
[----:B------:R-:W-:Y:S01]  /*82a0*/  IMAD.SHL.U32 R2, R2, 0x100000, RZ ;  /* 0x0010000002027824 */ /* 0x000fe200078e00ff */
[----:B------:R-:W-:-:S04]  /*82b0*/  LEA R3, R0, 0x3b800000, 0x17 ;  /* 0x3b80000000037811 */ /* 0x000fc800078eb8ff */
[----:B------:R-:W-:Y:S01]  /*82c0*/  LOP3.LUT R4, R3, R2, R4, 0xfe, !PT ;  /* 0x0000000203047212 */ /* 0x000fe200078efe04 */
[----:B------:R-:W-:Y:S06]  /*82d0*/  BRA `(.L_x_5913) ;  /* 0x0000000000f87947 */ /* 0x000fec0003800000 */
.L_x_5926:
        /* <DEDUP_REMOVED lines=20> */
.L_x_5931:
[----:B------:R-:W-:Y:S05]  /*8420*/  BSYNC B0 ;  /* 0x0000000000007941 */ /* 0x000fea0003800000 */
.L_x_5930:
[----:B------:R-:W-:Y:S01]  /*8430*/  IMAD.SHL.U32 R2, R2, 0x200000, RZ ;  /* 0x0020000002027824 */ /* 0x000fe200078e00ff */
[----:B------:R-:W-:-:S04]  /*8440*/  LEA R3, R0, 0x37800000, 0x17 ;  /* 0x3780000000037811 */ /* 0x000fc800078eb8ff */
[----:B------:R-:W-:Y:S01]  /*8450*/  LOP3.LUT R4, R3, R2, R4, 0xfe, !PT ;  /* 0x0000000203047212 */ /* 0x000fe200078efe04 */
[----:B------:R-:W-:Y:S06]  /*8460*/  BRA `(.L_x_5913) ;  /* 0x0000000000947947 */ /* 0x000fec0003800000 */
.L_x_5925:
        /* <DEDUP_REMOVED lines=14> */
.L_x_5912:
[----:B------:R-:W-:Y:S01]  /*8550*/  MOV R2, 0x0 ;  /* 0x0000000000027802 */ /* 0x000fe20000000f00 */
[----:B------:R-:W-:Y:S01]  /*8560*/  ULDC.64 UR4, c[0x4][0x128] ;  /* 0x01004a0000047ab9 */ /* 0x000fe20000000a00 */
[----:B------:R-:W-:Y:S01]  /*8570*/  ULDC.64 UR6, c[0x4][0x18] ;  /* 0x0100060000067ab9 */ /* 0x000fe20000000a00 */
[----:B------:R-:W-:Y:S01]  /*8580*/  IMAD.U32 R4, RZ, RZ, UR4 ;  /* 0x00000004ff047e24 */ /* 0x000fe2000f8e00ff */
[----:B------:R-:W-:Y:S01]  /*8590*/  HFMA2.MMA R12, -RZ, RZ, 0, 5.9604644775390625e-08 ;  /* 0x00000001ff0c7435 */ /* 0x000fe200000001ff */
        /* <DEDUP_REMOVED lines=10> */
[----:B0-----:R-:W-:Y:S05]  /*8640*/  CALL.ABS.NOINC R2 ;  /* 0x0000000002007343 */ /* 0x001fea0003c00000 */
.L_x_5934:
[----:B------:R-:W-:Y:S01]  /*8650*/  IMAD.MOV.U32 R4, RZ, RZ, RZ ;  /* 0x000000ffff047224 */ /* 0x000fe200078e00ff */
[----:B------:R-:W-:Y:S06]  /*8660*/  BRA `(.L_x_5913) ;  /* 0x0000000000147947 */ /* 0x000fec0003800000 */
.L_x_5933:
[----:B------:R-:W2:Y:S02]  /*8670*/  LDG.E.64 R4, desc[UR36][R2.64] ;  /* 0x0000002402047981 */ /* 0x000ea4000c1e1b00 */
[----:B--2---:R0:W1:Y:S01]  /*8680*/  I2F.U64 R4, R4 ;  /* 0x0000000400047312 */ /* 0x0040620000301000 */
[----:B------:R-:W-:Y:S05]  /*8690*/  BRA `(.L_x_5913) ;  /* 0x0000000000087947 */ /* 0x000fea0003800000 */
.L_x_5932:
[----:B------:R-:W2:Y:S02]  /*86a0*/  LDG.E R2, desc[UR36][R2.64] ;  /* 0x0000002402027981 */ /* 0x000ea4000c1e1900 */
[----:B--2---:R-:W-:-:S07]  /*86b0*/  I2FP.F32.U32 R4, R2 ;  /* 0x0000000200047245 */ /* 0x004fce0000201000 */
.L_x_5913:
[----:B------:R-:W-:Y:S05]  /*86c0*/  BSYNC B6 ;  /* 0x0000000000067941 */ /* 0x000fea0003800000 */
.L_x_5907:
[----:B0-2---:R-:W1:Y:S01]  /*86d0*/  LDC.64 R2, c[0x0][0x420] ;  /* 0x00010800ff027b82 */ /* 0x005e620000000a00 */
[----:B------:R-:W-:Y:S01]  /*86e0*/  BSSY B0, `(.L_x_5935) ;  /* 0x0000027000007945 */ /* 0x000fe20003800000 */
[----:B-1-3-5:R-:W-:-:S05]  /*86f0*/  FMUL.FTZ R0, R4, R2 ;  /* 0x0000000204007220 */ /* 0x02afca0000410000 */
        /* <DEDUP_REMOVED lines=35> */
.L_x_5938:
[----:B------:R-:W-:Y:S05]  /*8930*/  BSYNC B1 ;  /* 0x0000000000017941 */ /* 0x000fea0003800000 */
.L_x_5937:
[----:B------:R-:W-:-:S07]  /*8940*/  FMUL.FTZ R4, R7, R4 ;  /* 0x0000000407047220 */ /* 0x000fce0000410000 */
.L_x_5936:
[----:B------:R-:W-:Y:S05]  /*8950*/  BSYNC B0 ;  /* 0x0000000000007941 */ /* 0x000fea0003800000 */
.L_x_5935:
        /* <DEDUP_REMOVED lines=15> */
.L_x_5942:
[----:B----4-:R-:W0:Y:S02]  /*8a50*/  F2I.S64.TRUNC R4, R4 ;  /* 0x0000000400047311 */ /* 0x010e24000020d900 */
[----:B0-----:R-:W-:-:S05]  /*8a60*/  IMAD.MOV.U32 R3, RZ, RZ, R4 ;  /* 0x000000ffff037224 */ /* 0x001fca00078e0004 */
[----:B------:R0:W-:Y:S01]  /*8a70*/  STG.E.U8 desc[UR36][R16.64], R3 ;  /* 0x0000000310007986 */ /* 0x0001e2000c101124 */
[----:B------:R-:W-:Y:S05]  /*8a80*/  BRA `(.L_x_5944) ;  /* 0x0000000c00407947 */ /* 0x000fea0003800000 */
.L_x_5941:
        /* <DEDUP_REMOVED lines=9> */
.L_x_5946:
[----:B------:R-:W0:Y:S02]  /*8b20*/  F2I.FTZ.TRUNC.NTZ R3, R4 ;  /* 0x0000000400037305 */ /* 0x000e24000021f100 */
[----:B0-----:R3:W-:Y:S01]  /*8b30*/  STG.E desc[UR36][R16.64], R3 ;  /* 0x0000000310007986 */ /* 0x0017e2000c101924 */
[----:B------:R-:W-:Y:S05]  /*8b40*/  BRA `(.L_x_5944) ;  /* 0x0000000c00107947 */ /* 0x000fea0003800000 */
.L_x_5945:
[----:B------:R-:W0:Y:S02]  /*8b50*/  F2I.FTZ.TRUNC.NTZ R3, R4 ;  /* 0x0000000400037305 */ /* 0x000e24000021f100 */
[----:B0-----:R2:W-:Y:S01]  /*8b60*/  STG.E.U16 desc[UR36][R16.64], R3 ;  /* 0x0000000310007986 */ /* 0x0015e2000c101524 */
[----:B------:R-:W-:Y:S05]  /*8b70*/  BRA `(.L_x_5944) ;  /* 0x0000000c00047947 */ /* 0x000fea0003800000 */
.L_x_5940:
        /* <DEDUP_REMOVED lines=8> */
.L_x_5948:
[----:B------:R-:W-:-:S05]  /*8c00*/  F2FP.F16.F32.PACK_AB R4, RZ, R4 ;  /* 0x00000004ff04723e */ /* 0x000fca00000000ff */
[----:B------:R0:W-:Y:S01]  /*8c10*/  STG.E.U16 desc[UR36][R16.64], R4 ;  /* 0x0000000410007986 */ /* 0x0001e2000c101524 */
[----:B------:R-:W-:Y:S05]  /*8c20*/  BRA `(.L_x_5944) ;  /* 0x0000000800d87947 */ /* 0x000fea0003800000 */
.L_x_5947:
        /* <DEDUP_REMOVED lines=9> */
.L_x_5950:
[----:B------:R-:W-:-:S04]  /*8cc0*/  F2FP.F16.F32.PACK_AB R3, RZ, R4 ;  /* 0x00000004ff03723e */ /* 0x000fc800000000ff */
[----:B------:R-:W-:-:S05]  /*8cd0*/  PRMT R3, R3, 0x5410, RZ ;  /* 0x0000541003037816 */ /* 0x000fca00000000ff */
[----:B------:R0:W-:Y:S01]  /*8ce0*/  STG.E desc[UR36][R16.64], R3 ;  /* 0x0000000310007986 */ /* 0x0001e2000c101924 */
[----:B------:R-:W-:Y:S05]  /*8cf0*/  BRA `(.L_x_5944) ;  /* 0x0000000800a47947 */ /* 0x000fea0003800000 */
.L_x_5949:
[----:B------:R-:W-:-:S06]  /*8d00*/  FMUL.FTZ R2, R4, 1 ;  /* 0x3f80000004027820 */ /* 0x000fcc0000410000 */
[----:B------:R-:W0:Y:S02]  /*8d10*/  F2F.F64.F32 R2, R2 ;  /* 0x0000000200027310 */ /* 0x000e240000201800 */
[----:B0-----:R0:W-:Y:S01]  /*8d20*/  STG.E.64 desc[UR36][R16.64], R2 ;  /* 0x0000000210007986 */ /* 0x0011e2000c101b24 */
[----:B------:R-:W-:Y:S05]  /*8d30*/  BRA `(.L_x_5944) ;  /* 0x0000000800947947 */ /* 0x000fea0003800000 */
.L_x_5939:
        /* <DEDUP_REMOVED lines=12> */
.L_x_5953:
[----:B------:R-:W-:Y:S01]  /*8e00*/  FMUL.FTZ R4, R4, 1 ;  /* 0x3f80000004047820 */ /* 0x000fe20000410000 */
[----:B------:R-:W-:-:S05]  /*8e10*/  CS2R R6, SRZ ;  /* 0x0000000000067805 */ /* 0x000fca000001ff00 */
[----:B----4-:R-:W0:Y:S02]  /*8e20*/  F2F.F64.F32 R4, R4 ;  /* 0x0000000400047310 */ /* 0x010e240000201800 */
[----:B0-----:R0:W-:Y:S01]  /*8e30*/  STG.E.128 desc[UR36][R16.64], R4 ;  /* 0x0000000410007986 */ /* 0x0011e2000c101d24 */
[----:B------:R-:W-:Y:S05]  /*8e40*/  BRA `(.L_x_5944) ;  /* 0x0000000800507947 */ /* 0x000fea0003800000 */
.L_x_5952:
        /* <DEDUP_REMOVED lines=20> */
.L_x_5957:
[----:B------:R-:W-:Y:S05]  /*8f90*/  BSYNC B0 ;  /* 0x0000000000007941 */ /* 0x000fea0003800000 */
.L_x_5956:
[----:B------:R-:W-:-:S05]  /*8fa0*/  LOP3.LUT R5, R0, R5, RZ, 0xfc, !PT ;  /* 0x0000000500057212 */ /* 0x000fca00078efcff */
[----:B------:R0:W-:Y:S01]  /*8fb0*/  STG.E.U8 desc[UR36][R16.64], R5 ;  /* 0x0000000510007986 */ /* 0x0001e2000c101124 */
[----:B------:R-:W-:Y:S05]  /*8fc0*/  BRA `(.L_x_5944) ;  /* 0x0000000400f07947 */ /* 0x000fea0003800000 */
.L_x_5955:
        /* <DEDUP_REMOVED lines=12> */
.L_x_5959:
[----:B------:R-:W-:Y:S01]  /*9090*/  IMAD.MOV.U32 R0, RZ, RZ, 0x7f ;  /* 0x0000007fff007424 */ /* 0x000fe200078e00ff */
[----:B------:R-:W-:-:S04]  /*90a0*/  ISETP.GT.U32.AND P0, PT, R2, 0x7f800000, PT ;  /* 0x7f8000000200780c */ /* 0x000fc80003f04070 */
[----:B------:R-:W-:-:S09]  /*90b0*/  SEL R0, R0, 0x7c, P0 ;  /* 0x0000007c00007807 */ /* 0x000fd20000000000 */
.L_x_5960:
[----:B------:R-:W-:Y:S05]  /*90c0*/  BSYNC B0 ;  /* 0x0000000000007941 */ /* 0x000fea0003800000 */
.L_x_5958:
[----:B------:R-:W-:-:S04]  /*90d0*/  LOP3.LUT R4, R4, 0x80000000, RZ, 0xc0, !PT ;  /* 0x8000000004047812 */ /* 0x000fc800078ec0ff */
[----:B------:R-:W-:-:S04]  /*90e0*/  SHF.R.U32.HI R3, RZ, 0x18, R4 ;  /* 0x00000018ff037819 */ /* 0x000fc80000011604 */
[----:B------:R-:W-:-:S05]  /*90f0*/  LOP3.LUT R3, R0, R3, RZ, 0xfc, !PT ;  /* 0x0000000300037212 */ /* 0x000fca00078efcff */
[----:B------:R0:W-:Y:S01]  /*9100*/  STG.E.U8 desc[UR36][R16.64], R3 ;  /* 0x0000000310007986 */ /* 0x0001e2000c101124 */
[----:B------:R-:W-:Y:S05]  /*9110*/  BRA `(.L_x_5944) ;  /* 0x00000004009c7947 */ /* 0x000fea0003800000 */
.L_x_5954:
[----:B------:R-:W-:-:S05]  /*9120*/  F2FP.BF16.F32.PACK_AB R4, RZ, R4 ;  /* 0x00000004ff04723e */ /* 0x000fca00000010ff */
[----:B------:R0:W-:Y:S01]  /*9130*/  STG.E.U16 desc[UR36][R16.64], R4 ;  /* 0x0000000410007986 */ /* 0x0001e2000c101524 */
[----:B------:R-:W-:Y:S05]  /*9140*/  BRA `(.L_x_5944) ;  /* 0x0000000400907947 */ /* 0x000fea0003800000 */
.L_x_5951:
        /* <DEDUP_REMOVED lines=11> */
.L_x_5963:
        /* <DEDUP_REMOVED lines=16> */
.L_x_5966:
[----:B------:R-:W-:-:S04]  /*9300*/  LOP3.LUT R4, R4, 0x80000000, RZ, 0xc0, !PT ;  /* 0x8000000004047812 */ /* 0x000fc800078ec0ff */
[----:B------:R-:W-:-:S04]  /*9310*/  SHF.R.U32.HI R3, RZ, 0x18, R4 ;  /* 0x00000018ff037819 */ /* 0x000fc80000011604 */
[----:B------:R-:W-:-:S04]  /*9320*/  LOP3.LUT R0, R0, R3, RZ, 0xfc, !PT ;  /* 0x0000000300007212 */ /* 0x000fc800078efcff */
[----:B------:R-:W-:-:S07]  /*9330*/  PRMT R8, R0, 0x7610, R8 ;  /* 0x0000761000087816 */ /* 0x000fce0000000008 */
.L_x_5965:
[----:B------:R-:W-:Y:S05]  /*9340*/  BSYNC B0 ;  /* 0x0000000000007941 */ /* 0x000fea0003800000 */
.L_x_5964:
[----:B------:R0:W-:Y:S01]  /*9350*/  STG.E.U8 desc[UR36][R16.64], R8 ;  /* 0x0000000810007986 */ /* 0x0001e2000c101124 */
[----:B------:R-:W-:Y:S05]  /*9360*/  BRA `(.L_x_5944) ;  /* 0x0000000400087947 */ /* 0x000fea0003800000 */
.L_x_5962:
        /* <DEDUP_REMOVED lines=16> */
.L_x_5969:
[----:B------:R-:W-:-:S04]  /*9470*/  LOP3.LUT R4, R4, 0x80000000, RZ, 0xc0, !PT ;  /* 0x8000000004047812 */ /* 0x000fc800078ec0ff */
[----:B------:R-:W-:-:S04]  /*9480*/  SHF.R.U32.HI R3, RZ, 0x18, R4 ;  /* 0x00000018ff037819 */ /* 0x000fc80000011604 */
[----:B------:R-:W-:-:S04]  /*9490*/  LOP3.LUT R0, R0, R3, RZ, 0xfc, !PT ;  /* 0x0000000300007212 */ /* 0x000fc800078efcff */
[----:B------:R-:W-:-:S07]  /*94a0*/  PRMT R8, R0, 0x7610, R8 ;  /* 0x0000761000087816 */ /* 0x000fce0000000008 */
.L_x_5968:
[----:B------:R-:W-:Y:S05]  /*94b0*/  BSYNC B0 ;  /* 0x0000000000007941 */ /* 0x000fea0003800000 */
.L_x_5967:
[----:B------:R0:W-:Y:S01]  /*94c0*/  STG.E.U8 desc[UR36][R16.64], R8 ;  /* 0x0000000810007986 */ /* 0x0001e2000c101124 */
[----:B------:R-:W-:Y:S05]  /*94d0*/  BRA `(.L_x_5944) ;  /* 0x0000000000ac7947 */ /* 0x000fea0003800000 */
.L_x_5961:
        /* <DEDUP_REMOVED lines=21> */
.L_x_5943:
[----:B------:R-:W-:Y:S01]  /*9630*/  MOV R0, 0x0 ;  /* 0x0000000000007802 */ /* 0x000fe20000000f00 */
[----:B------:R-:W-:Y:S01]  /*9640*/  ULDC.64 UR4, c[0x4][0x128] ;  /* 0x01004a0000047ab9 */ /* 0x000fe20000000a00 */
[----:B------:R-:W-:Y:S01]  /*9650*/  ULDC.64 UR6, c[0x4][0x20] ;  /* 0x0100080000067ab9 */ /* 0x000fe20000000a00 */
[----:B------:R-:W-:Y:S01]  /*9660*/  IMAD.U32 R4, RZ, RZ, UR4 ;  /* 0x00000004ff047e24 */ /* 0x000fe2000f8e00ff */
[----:B------:R0:W1:Y:S01]  /*9670*/  LDC.64 R2, c[0x4][R0] ;  /* 0x0100000000027b82 */ /* 0x0000620000000a00 */
[----:B----4-:R-:W-:Y:S01]  /*9680*/  MOV R5, UR5 ;  /* 0x0000000500057c02 */ /* 0x010fe20008000f00 */
        /* <DEDUP_REMOVED lines=10> */
.L_x_5972:
[----:B------:R-:W-:Y:S05]  /*9730*/  BRA `(.L_x_5944) ;  /* 0x0000000000147947 */ /* 0x000fea0003800000 */
.L_x_5971:
[----:B----4-:R-:W0:Y:S02]  /*9740*/  F2I.U64.TRUNC R4, R4 ;  /* 0x0000000400047311 */ /* 0x010e24000020d800 */
[----:B0-----:R0:W-:Y:S01]  /*9750*/  STG.E.64 desc[UR36][R16.64], R4 ;  /* 0x0000000410007986 */ /* 0x0011e2000c101b24 */
[----:B------:R-:W-:Y:S05]  /*9760*/  BRA `(.L_x_5944) ;  /* 0x0000000000087947 */ /* 0x000fea0003800000 */
.L_x_5970:
[----:B------:R-:W0:Y:S02]  /*9770*/  F2I.FTZ.U32.TRUNC.NTZ R3, R4 ;  /* 0x0000000400037305 */ /* 0x000e24000021f000 */
[----:B0-----:R0:W-:Y:S02]  /*9780*/  STG.E desc[UR36][R16.64], R3 ;  /* 0x0000000310007986 */ /* 0x0011e4000c101924 */
.L_x_5944:
[----:B------:R-:W-:-:S07]  /*9790*/  VIADD R19, R19, 0x80 ;  /* 0x0000008013137836 */ /* 0x000fce0000000000 */
.L_x_5905:
[----:B------:R-:W-:Y:S05]  /*97a0*/  BSYNC B7 ;  /* 0x0000000000077941 */ /* 0x000fea0003800000 */
.L_x_5904:
[----:B------:R-:W-:Y:S02]  /*97b0*/  ULDC UR4, c[0x0][0x210] ;  /* 0x0000840000047ab9 */ /* 0x000fe40000000800 */
[----:B------:R-:W-:-:S13]  /*97c0*/  ISETP.GE.AND P0, PT, R19, UR4, PT ;  /* 0x0000000413007c0c */ /* 0x000fda000bf06270 */
[----:B------:R-:W-:Y:S05]  /*97d0*/  @P0 EXIT ;  /* 0x000000000000094d */ /* 0x000fea0003800000 */
[----:B0--3--:R-:W0:Y:S01]  /*97e0*/  LDC R6, c[0x0][0x218] ;  /* 0x00008600ff067b82 */ /* 0x009e220000000800 */
[----:B------:R-:W-:Y:S02]  /*97f0*/  IMAD.MOV.U32 R0, RZ, RZ, RZ ;  /* 0x000000ffff007224 */ /* 0x000fe400078e00ff */
        /* <DEDUP_REMOVED lines=301> */
.L_x_5973:
        /* <DEDUP_REMOVED lines=22> */
.L_x_5978:
[----:B------:R-:W2:Y:S02]  /*ac30*/  LDG.E.U8 R2, desc[UR36][R2.64] ;  /* 0x0000002402027981 */ /* 0x000ea4000c1e1100 */
[----:B--2---:R-:W-:Y:S01]  /*ac40*/  I2FP.F32.U32 R4, R2 ;  /* 0x0000000200047245 */ /* 0x004fe20000201000 */
[----:B------:R-:W-:Y:S06]  /*ac50*/  BRA `(.L_x_5980) ;  /* 0x0000000c002c7947 */ /* 0x000fec0003800000 */
.L_x_5977:
        /* <DEDUP_REMOVED lines=9> */
.L_x_5982:
[----:B------:R-:W2:Y:S02]  /*acf0*/  LDG.E R2, desc[UR36][R2.64] ;  /* 0x0000002402027981 */ /* 0x000ea4000c1e1900 */
[----:B--2---:R-:W-:Y:S01]  /*ad00*/  I2FP.F32.S32 R4, R2 ;  /* 0x0000000200047245 */ /* 0x004fe20000201400 */
[----:B------:R-:W-:Y:S06]  /*ad10*/  BRA `(.L_x_5980) ;  /* 0x0000000800fc7947 */ /* 0x000fec0003800000 */
.L_x_5981:
[----:B------:R-:W2:Y:S02]  /*ad20*/  LDG.E.U16 R2, desc[UR36][R2.64] ;  /* 0x0000002402027981 */ /* 0x000ea4000c1e1500 */
[----:B--2---:R2:W3:Y:S01]  /*ad30*/  I2F.S16 R4, R2 ;  /* 0x0000000200047306 */ /* 0x0044e20000101400 */
[----:B------:R-:W-:Y:S05]  /*ad40*/  BRA `(.L_x_5980) ;  /* 0x0000000800f07947 */ /* 0x000fea0003800000 */
.L_x_5976:
        /* <DEDUP_REMOVED lines=8> */
.L_x_5984:
[----:B------:R-:W2:Y:S02]  /*add0*/  LDG.E.U16 R2, desc[UR36][R2.64] ;  /* 0x0000002402027981 */ /* 0x000ea4000c1e1500 */
[----:B--2---:R-:W-:Y:S01]  /*ade0*/  HADD2.F32 R4, -RZ, R2.H0_H0 ;  /* 0x20000002ff047230 */ /* 0x004fe20000004100 */
[----:B------:R-:W-:Y:S06]  /*adf0*/  BRA `(.L_x_5980) ;  /* 0x0000000800c47947 */ /* 0x000fec0003800000 */
.L_x_5983:
        /* <DEDUP_REMOVED lines=8> */
.L_x_5986:
[----:B------:R-:W2:Y:S02]  /*ae80*/  LDG.E.U16 R2, desc[UR36][R2.64] ;  /* 0x0000002402027981 */ /* 0x000ea4000c1e1500 */
[----:B--2---:R-:W-:Y:S01]  /*ae90*/  HADD2.F32 R4, -RZ, R2.H0_H0 ;  /* 0x20000002ff047230 */ /* 0x004fe20000004100 */
[----:B------:R-:W-:Y:S06]  /*aea0*/  BRA `(.L_x_5980) ;  /* 0x0000000800987947 */ /* 0x000fec0003800000 */
.L_x_5985:
[----:B------:R-:W2:Y:S01]  /*aeb0*/  LDG.E.64 R2, desc[UR36][R2.64] ;  /* 0x0000002402027981 */ /* 0x000ea2000c1e1b00 */
[----:B------:R-:W-:Y:S01]  /*aec0*/  UMOV UR4, 0xf0000000 ;  /* 0xf000000000047882 */ /* 0x000fe20000000000 */
[----:B------:R-:W-:Y:S01]  /*aed0*/  UMOV UR5, 0x380fffff ;  /* 0x380fffff00057882 */ /* 0x000fe20000000000 */
[----:B--2---:R-:W0:Y:S01]  /*aee0*/  F2F.F32.F64 R4, R2 ;  /* 0x0000000200047310 */ /* 0x004e220000301000 */
[----:B------:R-:W-:-:S14]  /*aef0*/  DSETP.GEU.AND P0, PT, |R2|, UR4, PT ;  /* 0x0000000402007e2a */ /* 0x000fdc000bf0e200 */
[----:B0-----:R-:W-:Y:S01]  /*af00*/  @!P0 FMUL R4, R4, 1.175494350822287508e-38 ;  /* 0x0080000004048820 */ /* 0x001fe20000400000 */
[----:B------:R-:W-:Y:S06]  /*af10*/  BRA `(.L_x_5980) ;  /* 0x00000008007c7947 */ /* 0x000fec0003800000 */
.L_x_5975:
        /* <DEDUP_REMOVED lines=12> */
.L_x_5989:
[----:B------:R-:W2:Y:S01]  /*afe0*/  LDG.E.64 R2, desc[UR36][R2.64] ;  /* 0x0000002402027981 */ /* 0x000ea2000c1e1b00 */
[----:B------:R-:W-:Y:S01]  /*aff0*/  UMOV UR4, 0xf0000000 ;  /* 0xf000000000047882 */ /* 0x000fe20000000000 */
[----:B------:R-:W-:Y:S01]  /*b000*/  UMOV UR5, 0x380fffff ;  /* 0x380fffff00057882 */ /* 0x000fe20000000000 */
[----:B--2---:R-:W0:Y:S01]  /*b010*/  F2F.F32.F64 R4, R2 ;  /* 0x0000000200047310 */ /* 0x004e220000301000 */
[----:B------:R-:W-:-:S14]  /*b020*/  DSETP.GEU.AND P0, PT, |R2|, UR4, PT ;  /* 0x0000000402007e2a */ /* 0x000fdc000bf0e200 */
[----:B0-----:R-:W-:Y:S01]  /*b030*/  @!P0 FMUL R4, R4, 1.175494350822287508e-38 ;  /* 0x0080000004048820 */ /* 0x001fe20000400000 */
[----:B------:R-:W-:Y:S06]  /*b040*/  BRA `(.L_x_5980) ;  /* 0x0000000800307947 */ /* 0x000fec0003800000 */
.L_x_5988:
[----:B------:R-:W-:-:S13]  /*b050*/  ISETP.NE.AND P0, PT, R4, 0xf, PT ;  /* 0x0000000f0400780c */ /* 0x000fda0003f05270 */
[----:B------:R-:W-:Y:S05]  /*b060*/  @!P0 BRA `(.L_x_5990) ;  /* 0x0000000000948947 */ /* 0x000fea0003800000 */
[----:B------:R-:W-:-:S13]  /*b070*/  ISETP.NE.AND P0, PT, R4, 0x17, PT ;  /* 0x000000170400780c */ /* 0x000fda0003f05270 */
[----:B------:R-:W-:Y:S05]  /*b080*/  @!P0 BRA `(.L_x_5991) ;  /* 0x0000000000588947 */ /* 0x000fea0003800000 */
[----:B------:R-:W-:-:S13]  /*b090*/  ISETP.NE.AND P0, PT, R4, 0x18, PT ;  /* 0x000000180400780c */ /* 0x000fda0003f05270 */
[----:B------:R-:W-:Y:S05]  /*b0a0*/  @P0 BRA `(.L_x_5979) ;  /* 0x0000000400bc0947 */ /* 0x000fea0003800000 */
[----:B------:R-:W2:Y:S01]  /*b0b0*/  LDG.E.U8 R4, desc[UR36][R2.64] ;  /* 0x0000002402047981 */ /* 0x000ea2000c1e1100 */
[----:B------:R-:W-:Y:S01]  /*b0c0*/  IMAD.MOV.U32 R8, RZ, RZ, -0x800000 ;  /* 0xff800000ff087424 */ /* 0x000fe200078e00ff */
[----:B--2---:R-:W-:-:S04]  /*b0d0*/  SHF.L.U32 R4, R4, 0x18, RZ ;  /* 0x0000001804047819 */ /* 0x004fc800000006ff */
        /* <DEDUP_REMOVED lines=17> */
.L_x_5991:
        /* <DEDUP_REMOVED lines=13> */
.L_x_5990:
[----:B------:R-:W2:Y:S02]  /*b2c0*/  LDG.E.U16 R2, desc[UR36][R2.64] ;  /* 0x0000002402027981 */ /* 0x000ea4000c1e1500 */
[----:B--2---:R-:W-:Y:S01]  /*b2d0*/  IMAD.U32 R4, R2, 0x10000, RZ ;  /* 0x0001000002047824 */ /* 0x004fe200078e00ff */
[----:B------:R-:W-:Y:S06]  /*b2e0*/  BRA `(.L_x_5980) ;  /* 0x0000000400887947 */ /* 0x000fec0003800000 */
.L_x_5987:
        /* <DEDUP_REMOVED lines=11> */
.L_x_5994:
        /* <DEDUP_REMOVED lines=20> */
.L_x_5996:
[----:B------:R-:W-:Y:S05]  /*b4e0*/  BSYNC B0 ;  /* 0x0000000000007941 */ /* 0x000fea0003800000 */
.L_x_5995:
[----:B------:R-:W-:Y:S01]  /*b4f0*/  IMAD.SHL.U32 R2, R2, 0x100000, RZ ;  /* 0x0010000002027824 */ /* 0x000fe200078e00ff */
[----:B------:R-:W-:-:S04]  /*b500*/  LEA R3, R0, 0x3b800000, 0x17 ;  /* 0x3b80000000037811 */ /* 0x000fc800078eb8ff */
[----:B------:R-:W-:Y:S01]  /*b510*/  LOP3.LUT R4, R3, R2, R4, 0xfe, !PT ;  /* 0x0000000203047212 */ /* 0x000fe200078efe04 */
[----:B------:R-:W-:Y:S06]  /*b520*/  BRA `(.L_x_5980) ;  /* 0x0000000000f87947 */ /* 0x000fec0003800000 */
.L_x_5993:
        /* <DEDUP_REMOVED lines=20> */
.L_x_5998:
[----:B------:R-:W-:Y:S05]  /*b670*/  BSYNC B0 ;  /* 0x0000000000007941 */ /* 0x000fea0003800000 */
.L_x_5997:
[----:B------:R-:W-:Y:S01]  /*b680*/  IMAD.SHL.U32 R2, R2, 0x200000, RZ ;  /* 0x0020000002027824 */ /* 0x000fe200078e00ff */
[----:B------:R-:W-:-:S04]  /*b690*/  LEA R3, R0, 0x37800000, 0x17 ;  /* 0x3780000000037811 */ /* 0x000fc800078eb8ff */
[----:B------:R-:W-:Y:S01]  /*b6a0*/  LOP3.LUT R4, R3, R2, R4, 0xfe, !PT ;  /* 0x0000000203047212 */ /* 0x000fe200078efe04 */
[----:B------:R-:W-:Y:S06]  /*b6b0*/  BRA `(.L_x_5980) ;  /* 0x0000000000947947 */ /* 0x000fec0003800000 */
.L_x_5992:
[----:B------:R-:W-:-:S13]  /*b6c0*/  ISETP.NE.AND P0, PT, R4, 0x1c, PT ;  /* 0x0000001c0400780c */ /* 0x000fda0003f05270 */
[----:B------:R-:W-:Y:S05]  /*b6d0*/  @!P0 BRA `(.L_x_5999) ;  /* 0x0000000000848947 */ /* 0x000fea0003800000 */
[----:B------:R-:W-:-:S13]  /*b6e0*/  ISETP.NE.AND P0, PT, R4, 0x1d, PT ;  /* 0x0000001d0400780c */ /* 0x000fda0003f05270 */
[----:B------:R-:W-:Y:S05]  /*b6f0*/  @!P0 BRA `(.L_x_6000) ;  /* 0x0000000000708947 */ /* 0x000fea0003800000 */
[----:B------:R-:W-:-:S13]  /*b700*/  ISETP.NE.AND P0, PT, R4, 0x2c, PT ;  /* 0x0000002c0400780c */ /* 0x000fda0003f05270 */
[----:B------:R-:W-:Y:S05]  /*b710*/  @P0 BRA `(.L_x_5979) ;  /* 0x0000000000200947 */ /* 0x000fea0003800000 */
[----:B------:R-:W2:Y:S01]  /*b720*/  LDG.E.U8 R2, desc[UR36][R2.64] ;  /* 0x0000002402027981 */ /* 0x000ea2000c1e1100 */
[----:B------:R-:W-:Y:S02]  /*b730*/  MOV R4, 0x400000 ;  /* 0x0040000000047802 */ /* 0x000fe40000000f00 */
[----:B--2---:R-:W-:-:S13]  /*b740*/  ISETP.NE.AND P0, PT, R2, RZ, PT ;  /* 0x000000ff0200720c */ /* 0x004fda0003f05270 */
[----:B------:R-:W-:Y:S05]  /*b750*/  @!P0 BRA `(.L_x_5980) ;  /* 0x00000000006c8947 */ /* 0x000fea0003800000 */
[----:B------:R-:W-:-:S13]  /*b760*/  ISETP.NE.AND P0, PT, R2, 0xff, PT ;  /* 0x000000ff0200780c */ /* 0x000fda0003f05270 */
[----:B------:R-:W-:Y:S02]  /*b770*/  @!P0 IMAD.MOV.U32 R4, RZ, RZ, 0x7f800001 ;  /* 0x7f800001ff048424 */ /* 0x000fe400078e00ff */
[----:B------:R-:W-:Y:S01]  /*b780*/  @P0 IMAD.SHL.U32 R4, R2, 0x800000, RZ ;  /* 0x0080000002040824 */ /* 0x000fe200078e00ff */
[----:B------:R-:W-:Y:S06]  /*b790*/  BRA `(.L_x_5980) ;  /* 0x00000000005c7947 */ /* 0x000fec0003800000 */
.L_x_5979:
        /* <DEDUP_REMOVED lines=16> */
.L_x_6001:
[----:B------:R-:W-:Y:S01]  /*b8a0*/  IMAD.MOV.U32 R4, RZ, RZ, RZ ;  /* 0x000000ffff047224 */ /* 0x000fe200078e00ff */
[----:B------:R-:W-:Y:S06]  /*b8b0*/  BRA `(.L_x_5980) ;  /* 0x0000000000147947 */ /* 0x000fec0003800000 */
.L_x_6000:
[----:B------:R-:W2:Y:S02]  /*b8c0*/  LDG.E.64 R4, desc[UR36][R2.64] ;  /* 0x0000002402047981 */ /* 0x000ea4000c1e1b00 */
[----:B--2---:R0:W1:Y:S01]  /*b8d0*/  I2F.U64 R4, R4 ;  /* 0x0000000400047312 */ /* 0x0040620000301000 */
[----:B------:R-:W-:Y:S05]  /*b8e0*/  BRA `(.L_x_5980) ;  /* 0x0000000000087947 */ /* 0x000fea0003800000 */
.L_x_5999:
[----:B------:R-:W2:Y:S02]  /*b8f0*/  LDG.E R2, desc[UR36][R2.64] ;  /* 0x0000002402027981 */ /* 0x000ea4000c1e1900 */
[----:B--2---:R-:W-:-:S07]  /*b900*/  I2FP.F32.U32 R4, R2 ;  /* 0x0000000200047245 */ /* 0x004fce0000201000 */
.L_x_5980:
[----:B------:R-:W-:Y:S05]  /*b910*/  BSYNC B6 ;  /* 0x0000000000067941 */ /* 0x000fea0003800000 */
.L_x_5974:
[----:B012---:R-:W3:Y:S01]  /*b920*/  LDC.64 R2, c[0x0][0x420] ;  /* 0x00010800ff027b82 */ /* 0x007ee20000000a00 */
        /* <DEDUP_REMOVED lines=37> */
.L_x_6005:
[----:B------:R-:W-:Y:S05]  /*bb80*/  BSYNC B1 ;  /* 0x0000000000017941 */ /* 0x000fea0003800000 */
.L_x_6004:
[----:B------:R-:W-:-:S07]  /*bb90*/  FMUL.FTZ R4, R7, R4 ;  /* 0x0000000407047220 */ /* 0x000fce0000410000 */
.L_x_6003:
[----:B------:R-:W-:Y:S05]  /*bba0*/  BSYNC B0 ;  /* 0x0000000000007941 */ /* 0x000fea0003800000 */
.L_x_6002:
        /* <DEDUP_REMOVED lines=15> */
.L_x_6009:
[----:B----4-:R-:W0:Y:S02]  /*bca0*/  F2I.S64.TRUNC R4, R4 ;  /* 0x0000000400047311 */ /* 0x010e24000020d900 */
[----:B0-----:R-:W-:-:S05]  /*bcb0*/  IMAD.MOV.U32 R3, RZ, RZ, R4 ;  /* 0x000000ffff037224 */ /* 0x001fca00078e0004 */
[----:B------:R-:W-:Y:S01]  /*bcc0*/  STG.E.U8 desc[UR36][R16.64], R3 ;  /* 0x0000000310007986 */ /* 0x000fe2000c101124 */
[----:B------:R-:W-:Y:S05]  /*bcd0*/  EXIT ;  /* 0x000000000000794d */ /* 0x000fea0003800000 */
.L_x_6008:
[----:B------:R-:W-:-:S13]  /*bce0*/  ISETP.NE.AND P0, PT, R0, 0x2, PT ;  /* 0x000000020000780c */ /* 0x000fda0003f05270 */
[----:B------:R-:W-:Y:S05]  /*bcf0*/  @!P0 BRA `(.L_x_6011) ;  /* 0x0000000000288947 */ /* 0x000fea0003800000 */
[----:B------:R-:W-:-:S13]  /*bd00*/  ISETP.NE.AND P0, PT, R0, 0x3, PT ;  /* 0x000000030000780c */ /* 0x000fda0003f05270 */
[----:B------:R-:W-:Y:S05]  /*bd10*/  @!P0 BRA `(.L_x_6012) ;  /* 0x0000000000148947 */ /* 0x000fea0003800000 */
[----:B------:R-:W-:-:S13]  /*bd20*/  ISETP.NE.AND P0, PT, R0, 0x4, PT ;  /* 0x000000040000780c */ /* 0x000fda0003f05270 */
[----:B------:R-:W-:Y:S05]  /*bd30*/  @P0 BRA `(.L_x_6010) ;  /* 0x0000000800d00947 */ /* 0x000fea0003800000 */
[----:B----4-:R-:W0:Y:S02]  /*bd40*/  F2I.S64.TRUNC R4, R4 ;  /* 0x0000000400047311 */ /* 0x010e24000020d900 */
[----:B0-----:R-:W-:Y:S01]  /*bd50*/  STG.E.64 desc[UR36][R16.64], R4 ;  /* 0x0000000410007986 */ /* 0x001fe2000c101b24 */
[----:B------:R-:W-:Y:S05]  /*bd60*/  EXIT ;  /* 0x000000000000794d */ /* 0x000fea0003800000 */
.L_x_6012:
[----:B------:R-:W0:Y:S02]  /*bd70*/  F2I.FTZ.TRUNC.NTZ R3, R4 ;  /* 0x0000000400037305 */ /* 0x000e24000021f100 */
[----:B0-----:R-:W-:Y:S01]  /*bd80*/  STG.E desc[UR36][R16.64], R3 ;  /* 0x0000000310007986 */ /* 0x001fe2000c101924 */
[----:B------:R-:W-:Y:S05]  /*bd90*/  EXIT ;  /* 0x000000000000794d */ /* 0x000fea0003800000 */
.L_x_6011:
[----:B------:R-:W0:Y:S02]  /*bda0*/  F2I.FTZ.TRUNC.NTZ R3, R4 ;  /* 0x0000000400037305 */ /* 0x000e24000021f100 */
[----:B0-----:R-:W-:Y:S01]  /*bdb0*/  STG.E.U16 desc[UR36][R16.64], R3 ;  /* 0x0000000310007986 */ /* 0x001fe2000c101524 */
[----:B------:R-:W-:Y:S05]  /*bdc0*/  EXIT ;  /* 0x000000000000794d */ /* 0x000fea0003800000 */
.L_x_6007:
        /* <DEDUP_REMOVED lines=8> */
.L_x_6014:
[----:B------:R-:W-:-:S05]  /*be50*/  F2FP.F16.F32.PACK_AB R4, RZ, R4 ;  /* 0x00000004ff04723e */ /* 0x000fca00000000ff */
[----:B------:R-:W-:Y:S01]  /*be60*/  STG.E.U16 desc[UR36][R16.64], R4 ;  /* 0x0000000410007986 */ /* 0x000fe2000c101524 */
[----:B------:R-:W-:Y:S05]  /*be70*/  EXIT ;  /* 0x000000000000794d */ /* 0x000fea0003800000 */
.L_x_6013:
[----:B------:R-:W-:-:S13]  /*be80*/  ISETP.NE.AND P0, PT, R0, 0x7, PT ;  /* 0x000000070000780c */ /* 0x000fda0003f05270 */
[----:B------:R-:W-:Y:S05]  /*be90*/  @!P0 BRA `(.L_x_6015) ;  /* 0x00000000002c8947 */ /* 0x000fea0003800000 */
[----:B------:R-:W-:-:S13]  /*bea0*/  ISETP.NE.AND P0, PT, R0, 0x8, PT ;  /* 0x000000080000780c */ /* 0x000fda0003f05270 */
[----:B------:R-:W-:Y:S05]  /*beb0*/  @!P0 BRA `(.L_x_6016) ;  /* 0x0000000000148947 */ /* 0x000fea0003800000 */
[----:B------:R-:W-:-:S13]  /*bec0*/  ISETP.NE.AND P0, PT, R0, 0x9, PT ;  /* 0x000000090000780c */ /* 0x000fda0003f05270 */
[----:B------:R-:W-:Y:S05]  /*bed0*/  @P0 BRA `(.L_x_6010) ;  /* 0x0000000800680947 */ /* 0x000fea0003800000 */
[----:B----4-:R-:W-:-:S05]  /*bee0*/  IMAD.MOV.U32 R5, RZ, RZ, RZ ;  /* 0x000000ffff057224 */ /* 0x010fca00078e00ff */
[----:B------:R-:W-:Y:S01]  /*bef0*/  STG.E.64 desc[UR36][R16.64], R4 ;  /* 0x0000000410007986 */ /* 0x000fe2000c101b24 */
[----:B------:R-:W-:Y:S05]  /*bf00*/  EXIT ;  /* 0x000000000000794d */ /* 0x000fea0003800000 */
.L_x_6016:
[----:B------:R-:W-:-:S04]  /*bf10*/  F2FP.F16.F32.PACK_AB R3, RZ, R4 ;  /* 0x00000004ff03723e */ /* 0x000fc800000000ff */
[----:B------:R-:W-:-:S05]  /*bf20*/  PRMT R3, R3, 0x5410, RZ ;  /* 0x0000541003037816 */ /* 0x000fca00000000ff */
[----:B------:R-:W-:Y:S01]  /*bf30*/  STG.E desc[UR36][R16.64], R3 ;  /* 0x0000000310007986 */ /* 0x000fe2000c101924 */
[----:B------:R-:W-:Y:S05]  /*bf40*/  EXIT ;  /* 0x000000000000794d */ /* 0x000fea0003800000 */
.L_x_6015:
[----:B------:R-:W-:-:S06]  /*bf50*/  FMUL.FTZ R2, R4, 1 ;  /* 0x3f80000004027820 */ /* 0x000fcc0000410000 */
[----:B------:R-:W0:Y:S02]  /*bf60*/  F2F.F64.F32 R2, R2 ;  /* 0x0000000200027310 */ /* 0x000e240000201800 */
[----:B0-----:R-:W-:Y:S01]  /*bf70*/  STG.E.64 desc[UR36][R16.64], R2 ;  /* 0x0000000210007986 */ /* 0x001fe2000c101b24 */
[----:B------:R-:W-:Y:S05]  /*bf80*/  EXIT ;  /* 0x000000000000794d */ /* 0x000fea0003800000 */
.L_x_6006:
        /* <DEDUP_REMOVED lines=12> */
.L_x_6019:
[----:B------:R-:W-:Y:S01]  /*c050*/  FMUL.FTZ R4, R4, 1 ;  /* 0x3f80000004047820 */ /* 0x000fe20000410000 */
[----:B------:R-:W-:-:S05]  /*c060*/  CS2R R6, SRZ ;  /* 0x0000000000067805 */ /* 0x000fca000001ff00 */
[----:B----4-:R-:W0:Y:S02]  /*c070*/  F2F.F64.F32 R4, R4 ;  /* 0x0000000400047310 */ /* 0x010e240000201800 */
[----:B0-----:R-:W-:Y:S01]  /*c080*/  STG.E.128 desc[UR36][R16.64], R4 ;  /* 0x0000000410007986 */ /* 0x001fe2000c101d24 */
[----:B------:R-:W-:Y:S05]  /*c090*/  EXIT ;  /* 0x000000000000794d */ /* 0x000fea0003800000 */
.L_x_6018:
        /* <DEDUP_REMOVED lines=11> */
[----:B------:R-:W-:-:S10]  /*c150*/  HFMA2.MMA R0, -RZ, RZ, 0, 7.569789886474609375e-06 ;  /* 0x0000007fff007435 */ /* 0x000fd400000001ff */
        /* <DEDUP_REMOVED lines=8> */
.L_x_6023:
[----:B------:R-:W-:Y:S05]  /*c1e0*/  BSYNC B0 ;  /* 0x0000000000007941 */ /* 0x000fea0003800000 */
.L_x_6022:
[----:B------:R-:W-:-:S05]  /*c1f0*/  LOP3.LUT R5, R0, R5, RZ, 0xfc, !PT ;  /* 0x0000000500057212 */ /* 0x000fca00078efcff */
[----:B------:R-:W-:Y:S01]  /*c200*/  STG.E.U8 desc[UR36][R16.64], R5 ;  /* 0x0000000510007986 */ /* 0x000fe2000c101124 */
[----:B------:R-:W-:Y:S05]  /*c210*/  EXIT ;  /* 0x000000000000794d */ /* 0x000fea0003800000 */
.L_x_6021:
        /* <DEDUP_REMOVED lines=12> */
.L_x_6025:
[----:B------:R-:W-:Y:S01]  /*c2e0*/  IMAD.MOV.U32 R0, RZ, RZ, 0x7f ;  /* 0x0000007fff007424 */ /* 0x000fe200078e00ff */
[----:B------:R-:W-:-:S04]  /*c2f0*/  ISETP.GT.U32.AND P0, PT, R2, 0x7f800000, PT ;  /* 0x7f8000000200780c */ /* 0x000fc80003f04070 */
[----:B------:R-:W-:-:S09]  /*c300*/  SEL R0, R0, 0x7c, P0 ;  /* 0x0000007c00007807 */ /* 0x000fd20000000000 */
.L_x_6026:
[----:B------:R-:W-:Y:S05]  /*c310*/  BSYNC B0 ;  /* 0x0000000000007941 */ /* 0x000fea0003800000 */
.L_x_6024:
[----:B------:R-:W-:-:S04]  /*c320*/  LOP3.LUT R4, R4, 0x80000000, RZ, 0xc0, !PT ;  /* 0x8000000004047812 */ /* 0x000fc800078ec0ff */
[----:B------:R-:W-:-:S04]  /*c330*/  SHF.R.U32.HI R3, RZ, 0x18, R4 ;  /* 0x00000018ff037819 */ /* 0x000fc80000011604 */
[----:B------:R-:W-:-:S05]  /*c340*/  LOP3.LUT R3, R0, R3, RZ, 0xfc, !PT ;  /* 0x0000000300037212 */ /* 0x000fca00078efcff */
[----:B------:R-:W-:Y:S01]  /*c350*/  STG.E.U8 desc[UR36][R16.64], R3 ;  /* 0x0000000310007986 */ /* 0x000fe2000c101124 */
[----:B------:R-:W-:Y:S05]  /*c360*/  EXIT ;  /* 0x000000000000794d */ /* 0x000fea0003800000 */
.L_x_6020:
[----:B------:R-:W-:-:S05]  /*c370*/  F2FP.BF16.F32.PACK_AB R4, RZ, R4 ;  /* 0x00000004ff04723e */ /* 0x000fca00000010ff */
[----:B------:R-:W-:Y:S01]  /*c380*/  STG.E.U16 desc[UR36][R16.64], R4 ;  /* 0x0000000410007986 */ /* 0x000fe2000c101524 */
[----:B------:R-:W-:Y:S05]  /*c390*/  EXIT ;  /* 0x000000000000794d */ /* 0x000fea0003800000 */
.L_x_6017:
        /* <DEDUP_REMOVED lines=11> */
.L_x_6029:
        /* <DEDUP_REMOVED lines=16> */
.L_x_6032:
[----:B------:R-:W-:-:S04]  /*c550*/  LOP3.LUT R4, R4, 0x80000000, RZ, 0xc0, !PT ;  /* 0x8000000004047812 */ /* 0x000fc800078ec0ff */
[----:B------:R-:W-:-:S04]  /*c560*/  SHF.R.U32.HI R3, RZ, 0x18, R4 ;  /* 0x00000018ff037819 */ /* 0x000fc80000011604 */
[----:B------:R-:W-:-:S04]  /*c570*/  LOP3.LUT R0, R0, R3, RZ, 0xfc, !PT ;  /* 0x0000000300007212 */ /* 0x000fc800078efcff */
[----:B------:R-:W-:-:S07]  /*c580*/  PRMT R8, R0, 0x7610, R8 ;  /* 0x0000761000087816 */ /* 0x000fce0000000008 */
.L_x_6031:
[----:B------:R-:W-:Y:S05]  /*c590*/  BSYNC B0 ;  /* 0x0000000000007941 */ /* 0x000fea0003800000 */
.L_x_6030:
[----:B------:R-:W-:Y:S01]  /*c5a0*/  STG.E.U8 desc[UR36][R16.64], R8 ;  /* 0x0000000810007986 */ /* 0x000fe2000c101124 */
[----:B------:R-:W-:Y:S05]  /*c5b0*/  EXIT ;  /* 0x000000000000794d */ /* 0x000fea0003800000 */
.L_x_6028:
        /* <DEDUP_REMOVED lines=16> */
.L_x_6035:
[----:B------:R-:W-:-:S04]  /*c6c0*/  LOP3.LUT R4, R4, 0x80000000, RZ, 0xc0, !PT ;  /* 0x8000000004047812 */ /* 0x000fc800078ec0ff */
[----:B------:R-:W-:-:S04]  /*c6d0*/  SHF.R.U32.HI R3, RZ, 0x18, R4 ;  /* 0x00000018ff037819 */ /* 0x000fc80000011604 */
[----:B------:R-:W-:-:S04]  /*c6e0*/  LOP3.LUT R0, R0, R3, RZ, 0xfc, !PT ;  /* 0x0000000300007212 */ /* 0x000fc800078efcff */
[----:B------:R-:W-:-:S07]  /*c6f0*/  PRMT R8, R0, 0x7610, R8 ;  /* 0x0000761000087816 */ /* 0x000fce0000000008 */
.L_x_6034:
[----:B------:R-:W-:Y:S05]  /*c700*/  BSYNC B0 ;  /* 0x0000000000007941 */ /* 0x000fea0003800000 */
.L_x_6033:
[----:B------:R-:W-:Y:S01]  /*c710*/  STG.E.U8 desc[UR36][R16.64], R8 ;  /* 0x0000000810007986 */ /* 0x000fe2000c101124 */
[----:B------:R-:W-:Y:S05]  /*c720*/  EXIT ;  /* 0x000000000000794d */ /* 0x000fea0003800000 */
.L_x_6027:
        /* <DEDUP_REMOVED lines=21> */
.L_x_6010:
[----:B------:R-:W-:Y:S01]  /*c880*/  MOV R0, 0x0 ;  /* 0x0000000000007802 */ /* 0x000fe20000000f00 */
[----:B------:R-:W-:Y:S01]  /*c890*/  ULDC.64 UR4, c[0x4][0x128] ;  /* 0x01004a0000047ab9 */ /* 0x000fe20000000a00 */
[----:B------:R-:W-:Y:S01]  /*c8a0*/  ULDC.64 UR6, c[0x4][0x20] ;  /* 0x0100080000067ab9 */ /* 0x000fe20000000a00 */
[----:B------:R-:W-:Y:S01]  /*c8b0*/  IMAD.U32 R4, RZ, RZ, UR4 ;  /* 0x00000004ff047e24 */ /* 0x000fe2000f8e00ff */
[----:B------:R0:W1:Y:S01]  /*c8c0*/  LDC.64 R2, c[0x4][R0] ;  /* 0x0100000000027b82 */ /* 0x0000620000000a00 */
[----:B----4-:R-:W-:Y:S01]  /*c8d0*/  IMAD.U32 R5, RZ, RZ, UR5 ;  /* 0x00000005ff057e24 */ /* 0x010fe2000f8e00ff */
        /* <DEDUP_REMOVED lines=10> */
.L_x_6038:
[----:B------:R-:W-:Y:S05]  /*c980*/  EXIT ;  /* 0x000000000000794d */ /* 0x000fea0003800000 */
.L_x_6037:
[----:B----4-:R-:W0:Y:S02]  /*c990*/  F2I.U64.TRUNC R4, R4 ;  /* 0x0000000400047311 */ /* 0x010e24000020d800 */
[----:B0-----:R-:W-:Y:S01]  /*c9a0*/  STG.E.64 desc[UR36][R16.64], R4 ;  /* 0x0000000410007986 */ /* 0x001fe2000c101b24 */
[----:B------:R-:W-:Y:S05]  /*c9b0*/  EXIT ;  /* 0x000000000000794d */ /* 0x000fea0003800000 */
.L_x_6036:
[----:B------:R-:W0:Y:S02]  /*c9c0*/  F2I.FTZ.U32.TRUNC.NTZ R3, R4 ;  /* 0x0000000400037305 */ /* 0x000e24000021f000 */
[----:B0-----:R-:W-:Y:S01]  /*c9d0*/  STG.E desc[UR36][R16.64], R3 ;  /* 0x0000000310007986 */ /* 0x001fe2000c101924 */
[----:B------:R-:W-:Y:S05]  /*c9e0*/  EXIT ;  /* 0x000000000000794d */ /* 0x000fea0003800000 */
.L_x_6039:
        /* <DEDUP_REMOVED lines=9> */
.L_x_7946:


//--------------------- .text._ZN2at6native27unrolled_elementwise_kernelIZZZNS0_65_GLOBAL__N__cd49fe81_27_ActivationSoftplusKernel_cu_f5210f67_354515softplus_kernelERNS_18TensorIteratorBaseERKN3c106ScalarES8_ENKUlvE_clEvENKUlvE0_clEvEUlfE_St5arrayIPcLm2EELi4E23TrivialOffsetCalculatorILi1EjESG_NS0_6memory12LoadWithCastILi1EEENSH_13StoreWithCastILi1EEEEEviT_T0_T2_T3_T4_T5_ --------------------------
	.section	.text._ZN2at6native27unrolled_elementwise_kernelIZZZNS0_65_GLOBAL__N__cd49fe81_27_ActivationSoftplusKernel_cu_f5210f67_354515softplus_kernelERNS_18TensorIteratorBaseERKN3c106ScalarES8_ENKUlvE_clEvENKUlvE0_clEvEUlfE_St5arrayIPcLm2EELi4E23TrivialOffsetCalculatorILi1EjESG_NS0_6memory12LoadWithCastILi1EEENSH_13StoreWithCastILi1EEEEEviT_T0_T2_T3_T4_T5_,"ax",@progbits
	.align	128
        .global         _ZN2at6native27unrolled_elementwise_kernelIZZZNS0_65_GLOBAL__N__cd49fe81_27_ActivationSoftplusKernel_cu_f5210f67_354515softplus_kernelERNS_18TensorIteratorBaseERKN3c106ScalarES8_ENKUlvE_clEvENKUlvE0_clEvEUlfE_St5arrayIPcLm2EELi4E23TrivialOffsetCalculatorILi1EjESG_NS0_6memory12LoadWithCastILi1EEENSH_13StoreWithCastILi1EEEEEviT_T0_T2_T3_T4_T5_
        .type           _ZN2at6native27unrolled_elementwise_kernelIZZZNS0_65_GLOBAL__N__cd49fe81_27_ActivationSoftplusKernel_cu_f5210f67_354515softplus_kernelERNS_18TensorIteratorBaseERKN3c106ScalarES8_ENKUlvE_clEvENKUlvE0_clEvEUlfE_St5arrayIPcLm2EELi4E23TrivialOffsetCalculatorILi1EjESG_NS0_6memory12LoadWithCastILi1EEENSH_13StoreWithCastILi1EEEEEviT_T0_T2_T3_T4_T5_,@function
        .size           _ZN2at6native27unrolled_elementwise_kernelIZZZNS0_65_GLOBAL__N__cd49fe81_27_ActivationSoftplusKernel_cu_f5210f67_354515softplus_kernelERNS_18TensorIteratorBaseERKN3c106ScalarES8_ENKUlvE_clEvENKUlvE0_clEvEUlfE_St5arrayIPcLm2EELi4E23TrivialOffsetCalculatorILi1EjESG_NS0_6memory12LoadWithCastILi1EEENSH_13StoreWithCastILi1EEEEEviT_T0_T2_T3_T4_T5_,(.L_x_7947 - _ZN2at6native27unrolled_elementwise_kernelIZZZNS0_65_GLOBAL__N__cd49fe81_27_ActivationSoftplusKernel_cu_f5210f67_354515softplus_kernelERNS_18TensorIteratorBaseERKN3c106ScalarES8_ENKUlvE_clEvENKUlvE0_clEvEUlfE_St5arrayIPcLm2EELi4E23TrivialOffsetCalculatorILi1EjESG_NS0_6memory12LoadWithCastILi1EEENSH_13StoreWithCastILi1EEEEEviT_T0_T2_T3_T4_T5_)
        .other          _ZN2at6native27unrolled_elementwise_kernelIZZZNS0_65_GLOBAL__N__cd49fe81_27_ActivationSoftplusKernel_cu_f5210f67_354515softplus_kernelERNS_18TensorIteratorBaseERKN3c106ScalarES8_ENKUlvE_clEvENKUlvE0_clEvEUlfE_St5arrayIPcLm2EELi4E23TrivialOffsetCalculatorILi1EjESG_NS0_6memory12LoadWithCastILi1EEENSH_13StoreWithCastILi1EEEEEviT_T0_T2_T3_T4_T5_,@"STO_CUDA_ENTRY STV_DEFAULT"
_ZN2at6native27unrolled_elementwise_kernelIZZZNS0_65_GLOBAL__N__cd49fe81_27_ActivationSoftplusKernel_cu_f5210f67_354515softplus_kernelERNS_18TensorIteratorBaseERKN3c106ScalarES8_ENKUlvE_clEvENKUlvE0_clEvEUlfE_St5arrayIPcLm2EELi4E23TrivialOffsetCalculatorILi1EjESG_NS0_6memory12LoadWithCastILi1EEENSH_13StoreWithCastILi1EEEEEviT_T0_T2_T3_T4_T5_:
.text._ZN2at6native27unrolled_elementwise_kernelIZZZNS0_65_GLOBAL__N__cd49fe81_27_ActivationSoftplusKernel_cu_f5210f67_354515softplus_kernelERNS_18TensorIteratorBaseERKN3c106ScalarES8_ENKUlvE_clEvENKUlvE0_clEvEUlfE_St5arrayIPcLm2EELi4E23TrivialOffsetCalculatorILi1EjESG_NS0_6memory12LoadWithCastILi1EEENSH_13StoreWithCastILi1EEEEEviT_T0_T2_T3_T4_T5_:
        /* <DEDUP_REMOVED lines=9> */
[----:B-1----:R-:W-:-:S05]  /*0090*/  IMAD R26, R2, -0x200, R3 ;  /* 0xfffffe00021a7824 */ /* 0x002fca00078e0203 */
[----:B--2---:R-:W-:-:S13]  /*00a0*/  ISETP.GE.AND P0, PT, R17, R26, PT ;  /* 0x0000001a1100720c */ /* 0x004fda0003f06270 */
[----:B0--3--:R-:W-:Y:S05]  /*00b0*/  @P0 BRA `(.L_x_6041) ;  /* 0x0000000c009c0947 */ /* 0x009fea0003800000 */
        /* <DEDUP_REMOVED lines=21> */
.L_x_6046:
[----:B------:R-:W2:Y:S02]  /*0210*/  LDG.E.U8 R4, desc[UR36][R4.64] ;  /* 0x0000002404047981 */ /* 0x000ea4000c1e1100 */
[----:B--2---:R-:W-:Y:S01]  /*0220*/  I2FP.F32.U32 R18, R4 ;  /* 0x0000000400127245 */ /* 0x004fe20000201000 */
[----:B------:R-:W-:Y:S06]  /*0230*/  BRA `(.L_x_6048) ;  /* 0x0000000c00307947 */ /* 0x000fec0003800000 */
.L_x_6045:
        /* <DEDUP_REMOVED lines=9> */
.L_x_6050:
[----:B------:R-:W2:Y:S02]  /*02d0*/  LDG.E R4, desc[UR36][R4.64] ;  /* 0x0000002404047981 */ /* 0x000ea4000c1e1900 */
[----:B--2---:R-:W-:Y:S01]  /*02e0*/  I2FP.F32.S32 R18, R4 ;  /* 0x0000000400127245 */ /* 0x004fe20000201400 */
[----:B------:R-:W-:Y:S06]  /*02f0*/  BRA `(.L_x_6048) ;  /* 0x0000000c00007947 */ /* 0x000fec0003800000 */
.L_x_6049:
[----:B------:R-:W2:Y:S02]  /*0300*/  LDG.E.U16 R4, desc[UR36][R4.64] ;  /* 0x0000002404047981 */ /* 0x000ea4000c1e1500 */
[----:B--2---:R2:W3:Y:S01]  /*0310*/  I2F.S16 R18, R4 ;  /* 0x0000000400127306 */ /* 0x0044e20000101400 */
[----:B------:R-:W-:Y:S05]  /*0320*/  BRA `(.L_x_6048) ;  /* 0x0000000800f47947 */ /* 0x000fea0003800000 */
.L_x_6044:
        /* <DEDUP_REMOVED lines=8> */
.L_x_6052:
[----:B------:R-:W2:Y:S02]  /*03b0*/  LDG.E.U16 R4, desc[UR36][R4.64] ;  /* 0x0000002404047981 */ /* 0x000ea4000c1e1500 */
[----:B--2---:R-:W-:Y:S01]  /*03c0*/  HADD2.F32 R18, -RZ, R4.H0_H0 ;  /* 0x20000004ff127230 */ /* 0x004fe20000004100 */
[----:B------:R-:W-:Y:S06]  /*03d0*/  BRA `(.L_x_6048) ;  /* 0x0000000800c87947 */ /* 0x000fec0003800000 */
.L_x_6051:
        /* <DEDUP_REMOVED lines=8> */
.L_x_6054:
[----:B------:R-:W2:Y:S02]  /*0460*/  LDG.E.U16 R4, desc[UR36][R4.64] ;  /* 0x0000002404047981 */ /* 0x000ea4000c1e1500 */
[----:B--2---:R-:W-:Y:S01]  /*0470*/  HADD2.F32 R18, -RZ, R4.H0_H0 ;  /* 0x20000004ff127230 */ /* 0x004fe20000004100 */
[----:B------:R-:W-:Y:S06]  /*0480*/  BRA `(.L_x_6048) ;  /* 0x00000008009c7947 */ /* 0x000fec0003800000 */
.L_x_6053:
[----:B------:R-:W2:Y:S01]  /*0490*/  LDG.E.64 R4, desc[UR36][R4.64] ;  /* 0x0000002404047981 */ /* 0x000ea2000c1e1b00 */
[----:B------:R-:W-:Y:S01]  /*04a0*/  UMOV UR4, 0xf0000000 ;  /* 0xf000000000047882 */ /* 0x000fe20000000000 */
[----:B------:R-:W-:Y:S01]  /*04b0*/  UMOV UR5, 0x380fffff ;  /* 0x380fffff00057882 */ /* 0x000fe20000000000 */
[----:B--2---:R-:W0:Y:S01]  /*04c0*/  F2F.F32.F64 R18, R4 ;  /* 0x0000000400127310 */ /* 0x004e220000301000 */
[----:B------:R-:W-:-:S14]  /*04d0*/  DSETP.GEU.AND P0, PT, |R4|, UR4, PT ;  /* 0x0000000404007e2a */ /* 0x000fdc000bf0e200 */
[----:B0-----:R-:W-:Y:S01]  /*04e0*/  @!P0 FMUL R18, R18, 1.175494350822287508e-38 ;  /* 0x0080000012128820 */ /* 0x001fe20000400000 */
[----:B------:R-:W-:Y:S06]  /*04f0*/  BRA `(.L_x_6048) ;  /* 0x0000000800807947 */ /* 0x000fec0003800000 */
.L_x_6043:
        /* <DEDUP_REMOVED lines=12> */
.L_x_6057:
[----:B------:R-:W2:Y:S01]  /*05c0*/  LDG.E.64 R4, desc[UR36][R4.64] ;  /* 0x0000002404047981 */ /* 0x000ea2000c1e1b00 */
[----:B------:R-:W-:Y:S01]  /*05d0*/  UMOV UR4, 0xf0000000 ;  /* 0xf000000000047882 */ /* 0x000fe20000000000 */
[----:B------:R-:W-:Y:S01]  /*05e0*/  UMOV UR5, 0x380fffff ;  /* 0x380fffff00057882 */ /* 0x000fe20000000000 */
[----:B--2---:R-:W0:Y:S01]  /*05f0*/  F2F.F32.F64 R18, R4 ;  /* 0x0000000400127310 */ /* 0x004e220000301000 */
[----:B------:R-:W-:-:S14]  /*0600*/  DSETP.GEU.AND P0, PT, |R4|, UR4, PT ;  /* 0x0000000404007e2a */ /* 0x000fdc000bf0e200 */
[----:B0-----:R-:W-:Y:S01]  /*0610*/  @!P0 FMUL R18, R18, 1.175494350822287508e-38 ;  /* 0x0080000012128820 */ /* 0x001fe20000400000 */
[----:B------:R-:W-:Y:S06]  /*0620*/  BRA `(.L_x_6048) ;  /* 0x0000000800347947 */ /* 0x000fec0003800000 */
.L_x_6056:
        /* <DEDUP_REMOVED lines=26> */
.L_x_6059:
        /* <DEDUP_REMOVED lines=14> */
.L_x_6058:
[----:B------:R-:W2:Y:S02]  /*08b0*/  LDG.E.U16 R4, desc[UR36][R4.64] ;  /* 0x0000002404047981 */ /* 0x000ea4000c1e1500 */
[----:B--2---:R-:W-:Y:S01]  /*08c0*/  IMAD.U32 R18, R4, 0x10000, RZ ;  /* 0x0001000004127824 */ /* 0x004fe200078e00ff */
[----:B------:R-:W-:Y:S06]  /*08d0*/  BRA `(.L_x_6048) ;  /* 0x0000000400887947 */ /* 0x000fec0003800000 */
.L_x_6055:
        /* <DEDUP_REMOVED lines=11> */
.L_x_6062:
        /* <DEDUP_REMOVED lines=20> */
.L_x_6064:
[----:B------:R-:W-:Y:S05]  /*0ad0*/  BSYNC B0 ;  /* 0x0000000000007941 */ /* 0x000fea0003800000 */
.L_x_6063:
[----:B------:R-:W-:Y:S01]  /*0ae0*/  IMAD.SHL.U32 R3, R3, 0x100000, RZ ;  /* 0x0010000003037824 */ /* 0x000fe200078e00ff */
[----:B------:R-:W-:-:S04]  /*0af0*/  LEA R5, R0, 0x3b800000, 0x17 ;  /* 0x3b80000000057811 */ /* 0x000fc800078eb8ff */
[----:B------:R-:W-:Y:S01]  /*0b00*/  LOP3.LUT R18, R5, R3, R18, 0xfe, !PT ;  /* 0x0000000305127212 */ /* 0x000fe200078efe12 */
[----:B------:R-:W-:Y:S06]  /*0b10*/  BRA `(.L_x_6048) ;  /* 0x0000000000f87947 */ /* 0x000fec0003800000 */
.L_x_6061:
        /* <DEDUP_REMOVED lines=20> */
.L_x_6066:
[----:B------:R-:W-:Y:S05]  /*0c60*/  BSYNC B0 ;  /* 0x0000000000007941 */ /* 0x000fea0003800000 */
.L_x_6065:
[----:B------:R-:W-:Y:S01]  /*0c70*/  IMAD.SHL.U32 R3, R3, 0x200000, RZ ;  /* 0x0020000003037824 */ /* 0x000fe200078e00ff */
[----:B------:R-:W-:-:S04]  /*0c80*/  LEA R5, R0, 0x37800000, 0x17 ;  /* 0x3780000000057811 */ /* 0x000fc800078eb8ff */
[----:B------:R-:W-:Y:S01]  /*0c90*/  LOP3.LUT R18, R5, R3, R18, 0xfe, !PT ;  /* 0x0000000305127212 */ /* 0x000fe200078efe12 */
[----:B------:R-:W-:Y:S06]  /*0ca0*/  BRA `(.L_x_6048) ;  /* 0x0000000000947947 */ /* 0x000fec0003800000 */
.L_x_6060:
        /* <DEDUP_REMOVED lines=14> */
.L_x_6047:
        /* <DEDUP_REMOVED lines=16> */
.L_x_6069:
[----:B------:R-:W-:Y:S01]  /*0e90*/  IMAD.MOV.U32 R18, RZ, RZ, RZ ;  /* 0x000000ffff127224 */ /* 0x000fe200078e00ff */
[----:B------:R-:W-:Y:S06]  /*0ea0*/  BRA `(.L_x_6048) ;  /* 0x0000000000147947 */ /* 0x000fec0003800000 */
.L_x_6068:
[----:B------:R-:W2:Y:S02]  /*0eb0*/  LDG.E.64 R4, desc[UR36][R4.64] ;  /* 0x0000002404047981 */ /* 0x000ea4000c1e1b00 */
[----:B--2---:R0:W1:Y:S01]  /*0ec0*/  I2F.U64 R18, R4 ;  /* 0x0000000400127312 */ /* 0x0040620000301000 */
[----:B------:R-:W-:Y:S05]  /*0ed0*/  BRA `(.L_x_6048) ;  /* 0x0000000000087947 */ /* 0x000fea0003800000 */
.L_x_6067:
[----:B------:R-:W2:Y:S02]  /*0ee0*/  LDG.E R4, desc[UR36][R4.64] ;  /* 0x0000002404047981 */ /* 0x000ea4000c1e1900 */
[----:B--2---:R-:W-:-:S07]  /*0ef0*/  I2FP.F32.U32 R18, R4 ;  /* 0x0000000400127245 */ /* 0x004fce0000201000 */
.L_x_6048:
[----:B------:R-:W-:Y:S05]  /*0f00*/  BSYNC B6 ;  /* 0x0000000000067941 */ /* 0x000fea0003800000 */
.L_x_6042:
[----:B------:R-:W2:Y:S02]  /*0f10*/  S2R R17, SR_TID.X ;  /* 0x0000000000117919 */ /* 0x000ea40000002100 */
[----:B--2---:R-:W-:-:S07]  /*0f20*/  VIADD R17, R17, 0x80 ;  /* 0x0000008011117836 */ /* 0x004fce0000000000 */
.L_x_6041:
[----:B------:R-:W-:Y:S05]  /*0f30*/  BSYNC B7 ;  /* 0x0000000000077941 */ /* 0x000fea0003800000 */
.L_x_6040:
[----:B------:R-:W-:Y:S01]  /*0f40*/  ISETP.GE.AND P0, PT, R17, R26, PT ;  /* 0x0000001a1100720c */ /* 0x000fe20003f06270 */
[----:B------:R-:W-:-:S12]  /*0f50*/  BSSY B7, `(.L_x_6070) ;  /* 0x00000e8000077945 */ /* 0x000fd80003800000 */
[----:B------:R-:W-:Y:S05]  /*0f60*/  @P0 BRA `(.L_x_6071) ;  /* 0x0000000c00980947 */ /* 0x000fea0003800000 */
[----:B0---4-:R-:W0:Y:S01]  /*0f70*/  LDC.64 R4, c[0x0][0x230] ;  /* 0x00008c00ff047b82 */ /* 0x011e220000000a00 */
[----:B------:R-:W-:Y:S01]  /*0f80*/  IMAD R0, R2, 0x200, R17 ;  /* 0x0000020002007824 */ /* 0x000fe200078e0211 */
[----:B------:R-:W-:Y:S01]  /*0f90*/  PRMT R6, R19, 0x9910, RZ ;  /* 0x0000991013067816 */ /* 0x000fe200000000ff */
[----:B------:R-:W-:Y:S01]  /*0fa0*/  ULDC UR4, c[0x0][0x240] ;  /* 0x0000900000047ab9 */ /* 0x000fe20000000800 */
[----:B------:R-:W-:Y:S01]  /*0fb0*/  BSSY B6, `(.L_x_6072) ;  /* 0x00000e0000067945 */ /* 0x000fe20003800000 */
        /* <DEDUP_REMOVED lines=17> */
.L_x_6076:
[----:B------:R-:W2:Y:S02]  /*10d0*/  LDG.E.U8 R4, desc[UR36][R4.64] ;  /* 0x0000002404047981 */ /* 0x000ea4000c1e1100 */
[----:B--2---:R-:W-:Y:S01]  /*10e0*/  I2FP.F32.U32 R22, R4 ;  /* 0x0000000400167245 */ /* 0x004fe20000201000 */
[----:B------:R-:W-:Y:S06]  /*10f0*/  BRA `(.L_x_6078) ;  /* 0x0000000c002c7947 */ /* 0x000fec0003800000 */
.L_x_6075:
        /* <DEDUP_REMOVED lines=9> */
.L_x_6080:
[----:B------:R-:W2:Y:S02]  /*1190*/  LDG.E R4, desc[UR36][R4.64] ;  /* 0x0000002404047981 */ /* 0x000ea4000c1e1900 */
[----:B--2---:R-:W-:Y:S01]  /*11a0*/  I2FP.F32.S32 R22, R4 ;  /* 0x0000000400167245 */ /* 0x004fe20000201400 */
[----:B------:R-:W-:Y:S06]  /*11b0*/  BRA `(.L_x_6078) ;  /* 0x0000000800fc7947 */ /* 0x000fec0003800000 */
.L_x_6079:
[----:B------:R-:W2:Y:S02]  /*11c0*/  LDG.E.U16 R4, desc[UR36][R4.64] ;  /* 0x0000002404047981 */ /* 0x000ea4000c1e1500 */
[----:B--2---:R0:W2:Y:S01]  /*11d0*/  I2F.S16 R22, R4 ;  /* 0x0000000400167306 */ /* 0x0040a20000101400 */
[----:B------:R-:W-:Y:S05]  /*11e0*/  BRA `(.L_x_6078) ;  /* 0x0000000800f07947 */ /* 0x000fea0003800000 */
.L_x_6074:
        /* <DEDUP_REMOVED lines=8> */
.L_x_6082:
[----:B------:R-:W2:Y:S02]  /*1270*/  LDG.E.U16 R4, desc[UR36][R4.64] ;  /* 0x0000002404047981 */ /* 0x000ea4000c1e1500 */
[----:B--2---:R-:W-:Y:S01]  /*1280*/  HADD2.F32 R22, -RZ, R4.H0_H0 ;  /* 0x20000004ff167230 */ /* 0x004fe20000004100 */
[----:B------:R-:W-:Y:S06]  /*1290*/  BRA `(.L_x_6078) ;  /* 0x0000000800c47947 */ /* 0x000fec0003800000 */
.L_x_6081:
        /* <DEDUP_REMOVED lines=8> */
.L_x_6084:
[----:B------:R-:W2:Y:S02]  /*1320*/  LDG.E.U16 R4, desc[UR36][R4.64] ;  /* 0x0000002404047981 */ /* 0x000ea4000c1e1500 */
[----:B--2---:R-:W-:Y:S01]  /*1330*/  HADD2.F32 R22, -RZ, R4.H0_H0 ;  /* 0x20000004ff167230 */ /* 0x004fe20000004100 */
[----:B------:R-:W-:Y:S06]  /*1340*/  BRA `(.L_x_6078) ;  /* 0x0000000800987947 */ /* 0x000fec0003800000 */
.L_x_6083:
[----:B------:R-:W2:Y:S01]  /*1350*/  LDG.E.64 R4, desc[UR36][R4.64] ;  /* 0x0000002404047981 */ /* 0x000ea2000c1e1b00 */
[----:B------:R-:W-:Y:S01]  /*1360*/  UMOV UR4, 0xf0000000 ;  /* 0xf000000000047882 */ /* 0x000fe20000000000 */
[----:B------:R-:W-:Y:S01]  /*1370*/  UMOV UR5, 0x380fffff ;  /* 0x380fffff00057882 */ /* 0x000fe20000000000 */
[----:B--2---:R-:W0:Y:S01]  /*1380*/  F2F.F32.F64 R22, R4 ;  /* 0x0000000400167310 */ /* 0x004e220000301000 */
[----:B------:R-:W-:-:S14]  /*1390*/  DSETP.GEU.AND P0, PT, |R4|, UR4, PT ;  /* 0x0000000404007e2a */ /* 0x000fdc000bf0e200 */
[----:B0-----:R-:W-:Y:S01]  /*13a0*/  @!P0 FMUL R22, R22, 1.175494350822287508e-38 ;  /* 0x0080000016168820 */ /* 0x001fe20000400000 */
[----:B------:R-:W-:Y:S06]  /*13b0*/  BRA `(.L_x_6078) ;  /* 0x00000008007c7947 */ /* 0x000fec0003800000 */
.L_x_6073:
        /* <DEDUP_REMOVED lines=12> */
.L_x_6087:
[----:B------:R-:W2:Y:S01]  /*1480*/  LDG.E.64 R4, desc[UR36][R4.64] ;  /* 0x0000002404047981 */ /* 0x000ea2000c1e1b00 */
[----:B------:R-:W-:Y:S01]  /*1490*/  UMOV UR4, 0xf0000000 ;  /* 0xf000000000047882 */ /* 0x000fe20000000000 */
[----:B------:R-:W-:Y:S01]  /*14a0*/  UMOV UR5, 0x380fffff ;  /* 0x380fffff00057882 */ /* 0x000fe20000000000 */
[----:B--2---:R-:W0:Y:S01]  /*14b0*/  F2F.F32.F64 R22, R4 ;  /* 0x0000000400167310 */ /* 0x004e220000301000 */
[----:B------:R-:W-:-:S14]  /*14c0*/  DSETP.GEU.AND P0, PT, |R4|, UR4, PT ;  /* 0x0000000404007e2a */ /* 0x000fdc000bf0e200 */
[----:B0-----:R-:W-:Y:S01]  /*14d0*/  @!P0 FMUL R22, R22, 1.175494350822287508e-38 ;  /* 0x0080000016168820 */ /* 0x001fe20000400000 */
[----:B------:R-:W-:Y:S06]  /*14e0*/  BRA `(.L_x_6078) ;  /* 0x0000000800307947 */ /* 0x000fec0003800000 */
.L_x_6086:
        /* <DEDUP_REMOVED lines=26> */
.L_x_6089:
        /* <DEDUP_REMOVED lines=13> */
.L_x_6088:
[----:B------:R-:W2:Y:S02]  /*1760*/  LDG.E.U16 R4, desc[UR36][R4.64] ;  /* 0x0000002404047981 */ /* 0x000ea4000c1e1500 */
[----:B--2---:R-:W-:Y:S01]  /*1770*/  IMAD.U32 R22, R4, 0x10000, RZ ;  /* 0x0001000004167824 */ /* 0x004fe200078e00ff */
[----:B------:R-:W-:Y:S06]  /*1780*/  BRA `(.L_x_6078) ;  /* 0x0000000400887947 */ /* 0x000fec0003800000 */
.L_x_6085:
        /* <DEDUP_REMOVED lines=11> */
.L_x_6092:
        /* <DEDUP_REMOVED lines=20> */
.L_x_6094:
[----:B------:R-:W-:Y:S05]  /*1980*/  BSYNC B0 ;  /* 0x0000000000007941 */ /* 0x000fea0003800000 */
.L_x_6093:
[----:B------:R-:W-:Y:S01]  /*1990*/  IMAD.SHL.U32 R3, R3, 0x100000, RZ ;  /* 0x0010000003037824 */ /* 0x000fe200078e00ff */
[----:B------:R-:W-:-:S04]  /*19a0*/  LEA R5, R0, 0x3b800000, 0x17 ;  /* 0x3b80000000057811 */ /* 0x000fc800078eb8ff */
[----:B------:R-:W-:Y:S01]  /*19b0*/  LOP3.LUT R22, R5, R3, R22, 0xfe, !PT ;  /* 0x0000000305167212 */ /* 0x000fe200078efe16 */
[----:B------:R-:W-:Y:S06]  /*19c0*/  BRA `(.L_x_6078) ;  /* 0x0000000000f87947 */ /* 0x000fec0003800000 */
.L_x_6091:
        /* <DEDUP_REMOVED lines=20> */
.L_x_6096:
[----:B------:R-:W-:Y:S05]  /*1b10*/  BSYNC B0 ;  /* 0x0000000000007941 */ /* 0x000fea0003800000 */
.L_x_6095:
[----:B------:R-:W-:Y:S01]  /*1b20*/  IMAD.SHL.U32 R3, R3, 0x200000, RZ ;  /* 0x0020000003037824 */ /* 0x000fe200078e00ff */
[----:B------:R-:W-:-:S04]  /*1b30*/  LEA R5, R0, 0x37800000, 0x17 ;  /* 0x3780000000057811 */ /* 0x000fc800078eb8ff */
[----:B------:R-:W-:Y:S01]  /*1b40*/  LOP3.LUT R22, R5, R3, R22, 0xfe, !PT ;  /* 0x0000000305167212 */ /* 0x000fe200078efe16 */
[----:B------:R-:W-:Y:S06]  /*1b50*/  BRA `(.L_x_6078) ;  /* 0x0000000000947947 */ /* 0x000fec0003800000 */
.L_x_6090:
        /* <DEDUP_REMOVED lines=14> */
.L_x_6077:
        /* <DEDUP_REMOVED lines=16> */
.L_x_6099:
[----:B------:R-:W-:Y:S01]  /*1d40*/  IMAD.MOV.U32 R22, RZ, RZ, RZ ;  /* 0x000000ffff167224 */ /* 0x000fe200078e00ff */
[----:B------:R-:W-:Y:S06]  /*1d50*/  BRA `(.L_x_6078) ;  /* 0x0000000000147947 */ /* 0x000fec0003800000 */
.L_x_6098:
[----:B------:R-:W2:Y:S02]  /*1d60*/  LDG.E.64 R22, desc[UR36][R4.64] ;  /* 0x0000002404167981 */ /* 0x000ea4000c1e1b00 */
[----:B--2---:R0:W2:Y:S01]  /*1d70*/  I2F.U64 R22, R22 ;  /* 0x0000001600167312 */ /* 0x0040a20000301000 */
[----:B------:R-:W-:Y:S05]  /*1d80*/  BRA `(.L_x_6078) ;  /* 0x0000000000087947 */ /* 0x000fea0003800000 */
.L_x_6097:
[----:B------:R-:W2:Y:S02]  /*1d90*/  LDG.E R4, desc[UR36][R4.64] ;  /* 0x0000002404047981 */ /* 0x000ea4000c1e1900 */
[----:B--2---:R-:W-:-:S07]  /*1da0*/  I2FP.F32.U32 R22, R4 ;  /* 0x0000000400167245 */ /* 0x004fce0000201000 */
.L_x_6078:
[----:B------:R-:W-:Y:S05]  /*1db0*/  BSYNC B6 ;  /* 0x0000000000067941 */ /* 0x000fea0003800000 */
.L_x_6072:
[----:B------:R-:W-:-:S07]  /*1dc0*/  VIADD R17, R17, 0x80 ;  /* 0x0000008011117836 */ /* 0x000fce0000000000 */
.L_x_6071:
[----:B------:R-:W-:Y:S05]  /*1dd0*/  BSYNC B7 ;  /* 0x0000000000077941 */ /* 0x000fea0003800000 */
.L_x_6070:
[----:B------:R-:W-:Y:S01]  /*1de0*/  ISETP.GE.AND P0, PT, R17, R26, PT ;  /* 0x0000001a1100720c */ /* 0x000fe20003f06270 */
[----:B------:R-:W-:Y:S01]  /*1df0*/  BSSY B7, `(.L_x_6100) ;  /* 0x00000ea000077945 */ /* 0x000fe20003800000 */
[----:B------:R-:W-:Y:S02]  /*1e00*/  IMAD.MOV.U32 R16, RZ, RZ, RZ ;  /* 0x000000ffff107224 */ /* 0x000fe400078e00ff */
[----:B------:R-:W-:-:S09]  /*1e10*/  IMAD.MOV.U32 R24, RZ, RZ, RZ ;  /* 0x000000ffff187224 */ /* 0x000fd200078e00ff */
[----:B------:R-:W-:Y:S05]  /*1e20*/  @P0 BRA `(.L_x_6101) ;  /* 0x0000000c00980947 */ /* 0x000fea0003800000 */
[----:B0-2-4-:R-:W0:Y:S01]  /*1e30*/  LDC.64 R4, c[0x0][0x230] ;  /* 0x00008c00ff047b82 */ /* 0x015e220000000a00 */
        /* <DEDUP_REMOVED lines=21> */
.L_x_6106:
[----:B------:R-:W2:Y:S02]  /*1f90*/  LDG.E.U8 R4, desc[UR36][R4.64] ;  /* 0x0000002404047981 */ /* 0x000ea4000c1e1100 */
[----:B--2---:R-:W-:Y:S01]  /*1fa0*/  I2FP.F32.U32 R24, R4 ;  /* 0x0000000400187245 */ /* 0x004fe20000201000 */
[----:B------:R-:W-:Y:S06]  /*1fb0*/  BRA `(.L_x_6108) ;  /* 0x0000000c002c7947 */ /* 0x000fec0003800000 */
.L_x_6105:
        /* <DEDUP_REMOVED lines=9> */
.L_x_6110:
[----:B------:R-:W2:Y:S02]  /*2050*/  LDG.E R4, desc[UR36][R4.64] ;  /* 0x0000002404047981 */ /* 0x000ea4000c1e1900 */
[----:B--2---:R-:W-:Y:S01]  /*2060*/  I2FP.F32.S32 R24, R4 ;  /* 0x0000000400187245 */ /* 0x004fe20000201400 */
[----:B------:R-:W-:Y:S06]  /*2070*/  BRA `(.L_x_6108) ;  /* 0x0000000800fc7947 */ /* 0x000fec0003800000 */
.L_x_6109:
[----:B------:R-:W2:Y:S02]  /*2080*/  LDG.E.U16 R4, desc[UR36][R4.64] ;  /* 0x0000002404047981 */ /* 0x000ea4000c1e1500 */
[----:B--2---:R4:W0:Y:S01]  /*2090*/  I2F.S16 R24, R4 ;  /* 0x0000000400187306 */ /* 0x0048220000101400 */
[----:B------:R-:W-:Y:S05]  /*20a0*/  BRA `(.L_x_6108) ;  /* 0x0000000800f07947 */ /* 0x000fea0003800000 */
.L_x_6104:
        /* <DEDUP_REMOVED lines=8> */
.L_x_6112:
[----:B------:R-:W2:Y:S02]  /*2130*/  LDG.E.U16 R4, desc[UR36][R4.64] ;  /* 0x0000002404047981 */ /* 0x000ea4000c1e1500 */
[----:B--2---:R-:W-:Y:S01]  /*2140*/  HADD2.F32 R24, -RZ, R4.H0_H0 ;  /* 0x20000004ff187230 */ /* 0x004fe20000004100 */
[----:B------:R-:W-:Y:S06]  /*2150*/  BRA `(.L_x_6108) ;  /* 0x0000000800c47947 */ /* 0x000fec0003800000 */
.L_x_6111:
        /* <DEDUP_REMOVED lines=8> */
.L_x_6114:
[----:B------:R-:W2:Y:S02]  /*21e0*/  LDG.E.U16 R4, desc[UR36][R4.64] ;  /* 0x0000002404047981 */ /* 0x000ea4000c1e1500 */
[----:B--2---:R-:W-:Y:S01]  /*21f0*/  HADD2.F32 R24, -RZ, R4.H0_H0 ;  /* 0x20000004ff187230 */ /* 0x004fe20000004100 */
[----:B------:R-:W-:Y:S06]  /*2200*/  BRA `(.L_x_6108) ;  /* 0x0000000800987947 */ /* 0x000fec0003800000 */
.L_x_6113:
[----:B------:R-:W2:Y:S01]  /*2210*/  LDG.E.64 R4, desc[UR36][R4.64] ;  /* 0x0000002404047981 */ /* 0x000ea2000c1e1b00 */
[----:B------:R-:W-:Y:S01]  /*2220*/  UMOV UR4, 0xf0000000 ;  /* 0xf000000000047882 */ /* 0x000fe20000000000 */
[----:B------:R-:W-:Y:S01]  /*2230*/  UMOV UR5, 0x380fffff ;  /* 0x380fffff00057882 */ /* 0x000fe20000000000 */
[----:B--2---:R-:W0:Y:S01]  /*2240*/  F2F.F32.F64 R24, R4 ;  /* 0x0000000400187310 */ /* 0x004e220000301000 */
[----:B------:R-:W-:-:S14]  /*2250*/  DSETP.GEU.AND P0, PT, |R4|, UR4, PT ;  /* 0x0000000404007e2a */ /* 0x000fdc000bf0e200 */
[----:B0-----:R-:W-:Y:S01]  /*2260*/  @!P0 FMUL R24, R24, 1.175494350822287508e-38 ;  /* 0x0080000018188820 */ /* 0x001fe20000400000 */
[----:B------:R-:W-:Y:S06]  /*2270*/  BRA `(.L_x_6108) ;  /* 0x00000008007c7947 */ /* 0x000fec0003800000 */
.L_x_6103:
        /* <DEDUP_REMOVED lines=12> */
.L_x_6117:
[----:B------:R-:W2:Y:S01]  /*2340*/  LDG.E.64 R4, desc[UR36][R4.64] ;  /* 0x0000002404047981 */ /* 0x000ea2000c1e1b00 */
[----:B------:R-:W-:Y:S01]  /*2350*/  UMOV UR4, 0xf0000000 ;  /* 0xf000000000047882 */ /* 0x000fe20000000000 */
[----:B------:R-:W-:Y:S01]  /*2360*/  UMOV UR5, 0x380fffff ;  /* 0x380fffff00057882 */ /* 0x000fe20000000000 */
[----:B--2---:R-:W0:Y:S01]  /*2370*/  F2F.F32.F64 R24, R4 ;  /* 0x0000000400187310 */ /* 0x004e220000301000 */
[----:B------:R-:W-:-:S14]  /*2380*/  DSETP.GEU.AND P0, PT, |R4|, UR4, PT ;  /* 0x0000000404007e2a */ /* 0x000fdc000bf0e200 */
[----:B0-----:R-:W-:Y:S01]  /*2390*/  @!P0 FMUL R24, R24, 1.175494350822287508e-38 ;  /* 0x0080000018188820 */ /* 0x001fe20000400000 */
[----:B------:R-:W-:Y:S06]  /*23a0*/  BRA `(.L_x_6108) ;  /* 0x0000000800307947 */ /* 0x000fec0003800000 */
.L_x_6116:
        /* <DEDUP_REMOVED lines=26> */
.L_x_6119:
        /* <DEDUP_REMOVED lines=13> */
.L_x_6118:
[----:B------:R-:W2:Y:S02]  /*2620*/  LDG.E.U16 R4, desc[UR36][R4.64] ;  /* 0x0000002404047981 */ /* 0x000ea4000c1e1500 */
[----:B--2---:R-:W-:Y:S01]  /*2630*/  IMAD.U32 R24, R4, 0x10000, RZ ;  /* 0x0001000004187824 */ /* 0x004fe200078e00ff */
[----:B------:R-:W-:Y:S06]  /*2640*/  BRA `(.L_x_6108) ;  /* 0x0000000400887947 */ /* 0x000fec0003800000 */
.L_x_6115:
        /* <DEDUP_REMOVED lines=11> */
.L_x_6122:
        /* <DEDUP_REMOVED lines=20> */
.L_x_6124:
[----:B------:R-:W-:Y:S05]  /*2840*/  BSYNC B0 ;  /* 0x0000000000007941 */ /* 0x000fea0003800000 */
.L_x_6123:
[----:B------:R-:W-:Y:S01]  /*2850*/  IMAD.SHL.U32 R3, R3, 0x100000, RZ ;  /* 0x0010000003037824 */ /* 0x000fe200078e00ff */
[----:B------:R-:W-:-:S04]  /*2860*/  LEA R5, R0, 0x3b800000, 0x17 ;  /* 0x3b80000000057811 */ /* 0x000fc800078eb8ff */
[----:B------:R-:W-:Y:S01]  /*2870*/  LOP3.LUT R24, R5, R3, R24, 0xfe, !PT ;  /* 0x0000000305187212 */ /* 0x000fe200078efe18 */
[----:B------:R-:W-:Y:S06]  /*2880*/  BRA `(.L_x_6108) ;  /* 0x0000000000f87947 */ /* 0x000fec0003800000 */
.L_x_6121:
        /* <DEDUP_REMOVED lines=20> */
.L_x_6126:
[----:B------:R-:W-:Y:S05]  /*29d0*/  BSYNC B0 ;  /* 0x0000000000007941 */ /* 0x000fea0003800000 */
.L_x_6125:
[----:B------:R-:W-:Y:S01]  /*29e0*/  IMAD.SHL.U32 R3, R3, 0x200000, RZ ;  /* 0x0020000003037824 */ /* 0x000fe200078e00ff */
[----:B------:R-:W-:-:S04]  /*29f0*/  LEA R5, R0, 0x37800000, 0x17 ;  /* 0x3780000000057811 */ /* 0x000fc800078eb8ff */
[----:B------:R-:W-:Y:S01]  /*2a00*/  LOP3.LUT R24, R5, R3, R24, 0xfe, !PT ;  /* 0x0000000305187212 */ /* 0x000fe200078efe18 */
[----:B------:R-:W-:Y:S06]  /*2a10*/  BRA `(.L_x_6108) ;  /* 0x0000000000947947 */ /* 0x000fec0003800000 */
.L_x_6120:
        /* <DEDUP_REMOVED lines=14> */
.L_x_6107:
        /* <DEDUP_REMOVED lines=16> */
.L_x_6129:
[----:B------:R-:W-:Y:S01]  /*2c00*/  IMAD.MOV.U32 R24, RZ, RZ, RZ ;  /* 0x000000ffff187224 */ /* 0x000fe200078e00ff */
[----:B------:R-:W-:Y:S06]  /*2c10*/  BRA `(.L_x_6108) ;  /* 0x0000000000147947 */ /* 0x000fec0003800000 */
.L_x_6128:
[----:B------:R-:W2:Y:S02]  /*2c20*/  LDG.E.64 R24, desc[UR36][R4.64] ;  /* 0x0000002404187981 */ /* 0x000ea4000c1e1b00 */
[----:B--2---:R0:W2:Y:S01]  /*2c30*/  I2F.U64 R24, R24 ;  /* 0x0000001800187312 */ /* 0x0040a20000301000 */
[----:B------:R-:W-:Y:S05]  /*2c40*/  BRA `(.L_x_6108) ;  /* 0x0000000000087947 */ /* 0x000fea0003800000 */
.L_x_6127:
[----:B------:R-:W2:Y:S02]  /*2c50*/  LDG.E R4, desc[UR36][R4.64] ;  /* 0x0000002404047981 */ /* 0x000ea4000c1e1900 */
[----:B--2---:R-:W-:-:S07]  /*2c60*/  I2FP.F32.U32 R24, R4 ;  /* 0x0000000400187245 */ /* 0x004fce0000201000 */
.L_x_6108:
[----:B------:R-:W-:Y:S05]  /*2c70*/  BSYNC B6 ;  /* 0x0000000000067941 */ /* 0x000fea0003800000 */
.L_x_6102:
[----:B------:R-:W-:-:S07]  /*2c80*/  VIADD R17, R17, 0x80 ;  /* 0x0000008011117836 */ /* 0x000fce0000000000 */
.L_x_6101:
[----:B------:R-:W-:Y:S05]  /*2c90*/  BSYNC B7 ;  /* 0x0000000000077941 */ /* 0x000fea0003800000 */
.L_x_6100:
[----:B------:R-:W-:Y:S01]  /*2ca0*/  ISETP.GE.AND P0, PT, R17, R26, PT ;  /* 0x0000001a1100720c */ /* 0x000fe20003f06270 */
[----:B------:R-:W-:-:S12]  /*2cb0*/  BSSY B6, `(.L_x_6130) ;  /* 0x00000e1000067945 */ /* 0x000fd80003800000 */
[----:B------:R-:W-:Y:S05]  /*2cc0*/  @P0 BRA `(.L_x_6131) ;  /* 0x0000000c007c0947 */ /* 0x000fea0003800000 */
        /* <DEDUP_REMOVED lines=20> */
.L_x_6135:
[----:B------:R-:W2:Y:S02]  /*2e10*/  LDG.E.U8 R4, desc[UR36][R4.64] ;  /* 0x0000002404047981 */ /* 0x000ea4000c1e1100 */
[----:B--2---:R-:W-:Y:S01]  /*2e20*/  I2FP.F32.U32 R16, R4 ;  /* 0x0000000400107245 */ /* 0x004fe20000201000 */
[----:B------:R-:W-:Y:S06]  /*2e30*/  BRA `(.L_x_6131) ;  /* 0x0000000c00207947 */ /* 0x000fec0003800000 */
.L_x_6134:
        /* <DEDUP_REMOVED lines=9> */
.L_x_6138:
[----:B------:R-:W2:Y:S02]  /*2ed0*/  LDG.E R4, desc[UR36][R4.64] ;  /* 0x0000002404047981 */ /* 0x000ea4000c1e1900 */
[----:B--2---:R-:W-:Y:S01]  /*2ee0*/  I2FP.F32.S32 R16, R4 ;  /* 0x0000000400107245 */ /* 0x004fe20000201400 */
[----:B------:R-:W-:Y:S06]  /*2ef0*/  BRA `(.L_x_6131) ;  /* 0x0000000800f07947 */ /* 0x000fec0003800000 */
.L_x_6137:
[----:B------:R-:W2:Y:S02]  /*2f00*/  LDG.E.U16 R4, desc[UR36][R4.64] ;  /* 0x0000002404047981 */ /* 0x000ea4000c1e1500 */
[----:B--2---:R0:W2:Y:S01]  /*2f10*/  I2F.S16 R16, R4 ;  /* 0x0000000400107306 */ /* 0x0040a20000101400 */
[----:B------:R-:W-:Y:S05]  /*2f20*/  BRA `(.L_x_6131) ;  /* 0x0000000800e47947 */ /* 0x000fea0003800000 */
.L_x_6133:
        /* <DEDUP_REMOVED lines=8> */
.L_x_6140:
[----:B------:R-:W2:Y:S02]  /*2fb0*/  LDG.E.U16 R4, desc[UR36][R4.64] ;  /* 0x0000002404047981 */ /* 0x000ea4000c1e1500 */
[----:B--2---:R-:W-:Y:S01]  /*2fc0*/  HADD2.F32 R16, -RZ, R4.H0_H0 ;  /* 0x20000004ff107230 */ /* 0x004fe20000004100 */
[----:B------:R-:W-:Y:S06]  /*2fd0*/  BRA `(.L_x_6131) ;  /* 0x0000000800b87947 */ /* 0x000fec0003800000 */
.L_x_6139:
        /* <DEDUP_REMOVED lines=8> */
.L_x_6142:
[----:B------:R-:W2:Y:S02]  /*3060*/  LDG.E.U16 R4, desc[UR36][R4.64] ;  /* 0x0000002404047981 */ /* 0x000ea4000c1e1500 */
[----:B--2---:R-:W-:Y:S01]  /*3070*/  HADD2.F32 R16, -RZ, R4.H0_H0 ;  /* 0x20000004ff107230 */ /* 0x004fe20000004100 */
[----:B------:R-:W-:Y:S06]  /*3080*/  BRA `(.L_x_6131) ;  /* 0x00000008008c7947 */ /* 0x000fec0003800000 */
.L_x_6141:
[----:B------:R-:W2:Y:S01]  /*3090*/  LDG.E.64 R4, desc[UR36][R4.64] ;  /* 0x0000002404047981 */ /* 0x000ea2000c1e1b00 */
[----:B------:R-:W-:Y:S01]  /*30a0*/  UMOV UR4, 0xf0000000 ;  /* 0xf000000000047882 */ /* 0x000fe20000000000 */
[----:B------:R-:W-:Y:S01]  /*30b0*/  UMOV UR5, 0x380fffff ;  /* 0x380fffff00057882 */ /* 0x000fe20000000000 */
[----:B--2---:R-:W0:Y:S01]  /*30c0*/  F2F.F32.F64 R16, R4 ;  /* 0x0000000400107310 */ /* 0x004e220000301000 */
[----:B------:R-:W-:-:S14]  /*30d0*/  DSETP.GEU.AND P0, PT, |R4|, UR4, PT ;  /* 0x0000000404007e2a */ /* 0x000fdc000bf0e200 */
[----:B0-----:R-:W-:Y:S01]  /*30e0*/  @!P0 FMUL R16, R16, 1.175494350822287508e-38 ;  /* 0x0080000010108820 */ /* 0x001fe20000400000 */
[----:B------:R-:W-:Y:S06]  /*30f0*/  BRA `(.L_x_6131) ;  /* 0x0000000800707947 */ /* 0x000fec0003800000 */
.L_x_6132:
        /* <DEDUP_REMOVED lines=12> */
.L_x_6145:
[----:B------:R-:W2:Y:S01]  /*31c0*/  LDG.E.64 R4, desc[UR36][R4.64] ;  /* 0x0000002404047981 */ /* 0x000ea2000c1e1b00 */
[----:B------:R-:W-:Y:S01]  /*31d0*/  UMOV UR4, 0xf0000000 ;  /* 0xf000000000047882 */ /* 0x000fe20000000000 */
[----:B------:R-:W-:Y:S01]  /*31e0*/  UMOV UR5, 0x380fffff ;  /* 0x380fffff00057882 */ /* 0x000fe20000000000 */
[----:B--2---:R-:W0:Y:S01]  /*31f0*/  F2F.F32.F64 R16, R4 ;  /* 0x0000000400107310 */ /* 0x004e220000301000 */
[----:B------:R-:W-:-:S14]  /*3200*/  DSETP.GEU.AND P0, PT, |R4|, UR4, PT ;  /* 0x0000000404007e2a */ /* 0x000fdc000bf0e200 */
[----:B0-----:R-:W-:Y:S01]  /*3210*/  @!P0 FMUL R16, R16, 1.175494350822287508e-38 ;  /* 0x0080000010108820 */ /* 0x001fe20000400000 */
[----:B------:R-:W-:Y:S06]  /*3220*/  BRA `(.L_x_6131) ;  /* 0x0000000800247947 */ /* 0x000fec0003800000 */
.L_x_6144:
        /* <DEDUP_REMOVED lines=26> */
.L_x_6147:
        /* <DEDUP_REMOVED lines=13> */
.L_x_6146:
[----:B------:R-:W2:Y:S02]  /*34a0*/  LDG.E.U16 R4, desc[UR36][R4.64] ;  /* 0x0000002404047981 */ /* 0x000ea4000c1e1500 */
[----:B--2---:R-:W-:Y:S01]  /*34b0*/  IMAD.U32 R16, R4, 0x10000, RZ ;  /* 0x0001000004107824 */ /* 0x004fe200078e00ff */
[----:B------:R-:W-:Y:S06]  /*34c0*/  BRA `(.L_x_6131) ;  /* 0x00000004007c7947 */ /* 0x000fec0003800000 */
.L_x_6143:
        /* <DEDUP_REMOVED lines=11> */
.L_x_6150:
        /* <DEDUP_REMOVED lines=19> */
.L_x_6152:
[----:B------:R-:W-:Y:S05]  /*36b0*/  BSYNC B0 ;  /* 0x0000000000007941 */ /* 0x000fea0003800000 */
.L_x_6151:
[----:B------:R-:W-:Y:S01]  /*36c0*/  IMAD.SHL.U32 R3, R3, 0x100000, RZ ;  /* 0x0010000003037824 */ /* 0x000fe200078e00ff */
[----:B------:R-:W-:-:S04]  /*36d0*/  LEA R5, R0, 0x3b800000, 0x17 ;  /* 0x3b80000000057811 */ /* 0x000fc800078eb8ff */
[----:B------:R-:W-:Y:S01]  /*36e0*/  LOP3.LUT R16, R5, R3, R16, 0xfe, !PT ;  /* 0x0000000305107212 */ /* 0x000fe200078efe10 */
[----:B------:R-:W-:Y:S06]  /*36f0*/  BRA `(.L_x_6131) ;  /* 0x0000000000f07947 */ /* 0x000fec0003800000 */
.L_x_6149:
        /* <DEDUP_REMOVED lines=19> */
.L_x_6154:
[----:B------:R-:W-:Y:S05]  /*3830*/  BSYNC B0 ;  /* 0x0000000000007941 */ /* 0x000fea0003800000 */
.L_x_6153:
[----:B------:R-:W-:Y:S01]  /*3840*/  IMAD.SHL.U32 R3, R3, 0x200000, RZ ;  /* 0x0020000003037824 */ /* 0x000fe200078e00ff */
[----:B------:R-:W-:-:S04]  /*3850*/  LEA R5, R0, 0x37800000, 0x17 ;  /* 0x3780000000057811 */ /* 0x000fc800078eb8ff */
[----:B------:R-:W-:Y:S01]  /*3860*/  LOP3.LUT R16, R5, R3, R16, 0xfe, !PT ;  /* 0x0000000305107212 */ /* 0x000fe200078efe10 */
[----:B------:R-:W-:Y:S06]  /*3870*/  BRA `(.L_x_6131) ;  /* 0x0000000000907947 */ /* 0x000fec0003800000 */
.L_x_6148:
        /* <DEDUP_REMOVED lines=14> */
.L_x_6136:
        /* <DEDUP_REMOVED lines=16> */
.L_x_6157:
[----:B------:R-:W-:Y:S05]  /*3a60*/  BRA `(.L_x_6131) ;  /* 0x0000000000147947 */ /* 0x000fea0003800000 */
.L_x_6156:
[----:B------:R-:W2:Y:S02]  /*3a70*/  LDG.E.64 R16, desc[UR36][R4.64] ;  /* 0x0000002404107981 */ /* 0x000ea4000c1e1b00 */
[----:B--2---:R0:W2:Y:S01]  /*3a80*/  I2F.U64 R16, R16 ;  /* 0x0000001000107312 */ /* 0x0040a20000301000 */
[----:B------:R-:W-:Y:S05]  /*3a90*/  BRA `(.L_x_6131) ;  /* 0x0000000000087947 */ /* 0x000fea0003800000 */
.L_x_6155:
[----:B------:R-:W2:Y:S02]  /*3aa0*/  LDG.E R4, desc[UR36][R4.64] ;  /* 0x0000002404047981 */ /* 0x000ea4000c1e1900 */
[----:B--2---:R-:W-:-:S07]  /*3ab0*/  I2FP.F32.U32 R16, R4 ;  /* 0x0000000400107245 */ /* 0x004fce0000201000 */
.L_x_6131:
[----:B------:R-:W-:Y:S05]  /*3ac0*/  BSYNC B6 ;  /* 0x0000000000067941 */ /* 0x000fea0003800000 */
.L_x_6130:
[----:B------:R-:W0:Y:S01]  /*3ad0*/  S2R R27, SR_TID.X ;  /* 0x00000000001b7919 */ /* 0x000e220000002100 */
[----:B------:R-:W-:Y:S01]  /*3ae0*/  BSSY B0, `(.L_x_6158) ;  /* 0x000002a000007945 */ /* 0x000fe20003800000 */
[----:B0-----:R-:W-:-:S13]  /*3af0*/  ISETP.GE.AND P0, PT, R27, R26, PT ;  /* 0x0000001a1b00720c */ /* 0x001fda0003f06270 */
[----:B------:R-:W-:Y:S05]  /*3b00*/  @P0 BRA `(.L_x_6159) ;  /* 0x00000000009c0947 */ /* 0x000fea0003800000 */
[----:B--2-4-:R-:W1:Y:S02]  /*3b10*/  LDC.64 R4, c[0x0][0x218] ;  /* 0x00008600ff047b82 */ /* 0x014e640000000a00 */
[----:B-1-3-5:R-:W-:-:S05]  /*3b20*/  FMUL.FTZ R0, R18, R4 ;  /* 0x0000000412007220 */ /* 0x02afca0000410000 */
        /* <DEDUP_REMOVED lines=35> */
.L_x_6161:
[----:B------:R-:W-:Y:S05]  /*3d60*/  BSYNC B1 ;  /* 0x0000000000017941 */ /* 0x000fea0003800000 */
.L_x_6160:
[----:B------:R-:W-:-:S07]  /*3d70*/  FMUL.FTZ R18, R4, R3 ;  /* 0x0000000304127220 */ /* 0x000fce0000410000 */
.L_x_6159:
[----:B------:R-:W-:Y:S05]  /*3d80*/  BSYNC B0 ;  /* 0x0000000000007941 */ /* 0x000fea0003800000 */
.L_x_6158:
[----:B------:R-:W-:Y:S01]  /*3d90*/  VIADD R23, R27, 0x80 ;  /* 0x000000801b177836 */ /* 0x000fe20000000000 */
[----:B------:R-:W-:Y:S04]  /*3da0*/  BSSY B0, `(.L_x_6162) ;  /* 0x000002a000007945 */ /* 0x000fe80003800000 */
[----:B------:R-:W-:-:S13]  /*3db0*/  ISETP.GE.AND P1, PT, R23, R26, PT ;  /* 0x0000001a1700720c */ /* 0x000fda0003f26270 */
[----:B------:R-:W-:Y:S05]  /*3dc0*/  @P1 BRA `(.L_x_6163) ;  /* 0x00000000009c1947 */ /* 0x000fea0003800000 */
[----:B--2-4-:R-:W0:Y:S02]  /*3dd0*/  LDC.64 R4, c[0x0][0x218] ;  /* 0x00008600ff047b82 */ /* 0x014e240000000a00 */
[----:B0----5:R-:W-:-:S05]  /*3de0*/  FMUL.FTZ R0, R22, R4 ;  /* 0x0000000416007220 */ /* 0x021fca0000410000 */
        /* <DEDUP_REMOVED lines=35> */
.L_x_6165:
[----:B------:R-:W-:Y:S05]  /*4020*/  BSYNC B1 ;  /* 0x0000000000017941 */ /* 0x000fea0003800000 */
.L_x_6164:
[----:B------:R-:W-:-:S07]  /*4030*/  FMUL.FTZ R22, R4, R3 ;  /* 0x0000000304167220 */ /* 0x000fce0000410000 */
.L_x_6163:
[----:B------:R-:W-:Y:S05]  /*4040*/  BSYNC B0 ;  /* 0x0000000000007941 */ /* 0x000fea0003800000 */
.L_x_6162:
        /* <DEDUP_REMOVED lines=41> */
.L_x_6169:
[----:B------:R-:W-:Y:S05]  /*42e0*/  BSYNC B1 ;  /* 0x0000000000017941 */ /* 0x000fea0003800000 */
.L_x_6168:
[----:B------:R-:W-:-:S07]  /*42f0*/  FMUL.FTZ R24, R4, R3 ;  /* 0x0000000304187220 */ /* 0x000fce0000410000 */
.L_x_6167:
[----:B------:R-:W-:Y:S05]  /*4300*/  BSYNC B0 ;  /* 0x0000000000007941 */ /* 0x000fea0003800000 */
.L_x_6166:
        /* <DEDUP_REMOVED lines=41> */
.L_x_6173:
[----:B------:R-:W-:Y:S05]  /*45a0*/  BSYNC B1 ;  /* 0x0000000000017941 */ /* 0x000fea0003800000 */
.L_x_6172:
[----:B------:R-:W-:-:S07]  /*45b0*/  FMUL.FTZ R16, R4, R3 ;  /* 0x0000000304107220 */ /* 0x000fce0000410000 */
.L_x_6171:
[----:B------:R-:W-:Y:S05]  /*45c0*/  BSYNC B0 ;  /* 0x0000000000007941 */ /* 0x000fea0003800000 */
.L_x_6170:
[----:B------:R-:W0:Y:S01]  /*45d0*/  LDC.U8 R17, c[0x0][0x244] ;  /* 0x00009100ff117b82 */ /* 0x000e220000000000 */
[----:B------:R-:W-:Y:S04]  /*45e0*/  BSSY B6, `(.L_x_6174) ;  /* 0x0000100000067945 */ /* 0x000fe80003800000 */
[----:B------:R-:W-:Y:S05]  /*45f0*/  @P0 BRA `(.L_x_6175) ;  /* 0x0000000c00f80947 */ /* 0x000fea0003800000 */
[----:B------:R-:W1:Y:S01]  /*4600*/  LDC.64 R8, c[0x0][0x228] ;  /* 0x00008a00ff087b82 */ /* 0x000e620000000a00 */
[----:B0-----:R-:W-:Y:S01]  /*4610*/  PRMT R0, R17, 0x9910, RZ ;  /* 0x0000991011007816 */ /* 0x001fe200000000ff */
[----:B------:R-:W-:Y:S01]  /*4620*/  IMAD R27, R2, 0x200, R27 ;  /* 0x00000200021b7824 */ /* 0x000fe200078e021b */
[----:B------:R-:W-:Y:S02]  /*4630*/  ULDC UR4, c[0x0][0x248] ;  /* 0x0000920000047ab9 */ /* 0x000fe40000000800 */
[----:B------:R-:W-:Y:S01]  /*4640*/  ISETP.GT.AND P0, PT, R0, 0x9, PT ;  /* 0x000000090000780c */ /* 0x000fe20003f04270 */
[----:B------:R-:W-:-:S05]  /*4650*/  IMAD R27, R27, UR4, RZ ;  /* 0x000000041b1b7c24 */ /* 0x000fca000f8e02ff */
[----:B-1----:R-:W-:-:S05]  /*4660*/  IADD3 R8, P1, R27, R8, RZ ;  /* 0x000000081b087210 */ /* 0x002fca0007f3e0ff */
        /* <DEDUP_REMOVED lines=14> */
.L_x_6179:
[----:B---3-5:R-:W0:Y:S01]  /*4750*/  F2I.S64.TRUNC R18, R18 ;  /* 0x0000001200127311 */ /* 0x028e22000020d900 */
[----:B------:R-:W-:Y:S02]  /*4760*/  IMAD.MOV.U32 R27, RZ, RZ, R23 ;  /* 0x000000ffff1b7224 */ /* 0x000fe400078e0017 */
[----:B0-----:R-:W-:-:S05]  /*4770*/  IMAD.MOV.U32 R3, RZ, RZ, R18 ;  /* 0x000000ffff037224 */ /* 0x001fca00078e0012 */
[----:B------:R0:W-:Y:S01]  /*4780*/  STG.E.U8 desc[UR36][R8.64], R3 ;  /* 0x0000000308007986 */ /* 0x0001e2000c101124 */
[----:B------:R-:W-:Y:S05]  /*4790*/  BRA `(.L_x_6175) ;  /* 0x0000000c00907947 */ /* 0x000fea0003800000 */
.L_x_6178:
        /* <DEDUP_REMOVED lines=10> */
.L_x_6182:
[----:B---3-5:R-:W0:Y:S01]  /*4840*/  F2I.FTZ.TRUNC.NTZ R3, R18 ;  /* 0x0000001200037305 */ /* 0x028e22000021f100 */
[----:B------:R-:W-:Y:S01]  /*4850*/  IMAD.MOV.U32 R27, RZ, RZ, R23 ;  /* 0x000000ffff1b7224 */ /* 0x000fe200078e0017 */
[----:B0-----:R0:W-:Y:S01]  /*4860*/  STG.E desc[UR36][R8.64], R3 ;  /* 0x0000000308007986 */ /* 0x0011e2000c101924 */
[----:B------:R-:W-:Y:S05]  /*4870*/  BRA `(.L_x_6175) ;  /* 0x0000000c00587947 */ /* 0x000fea0003800000 */
.L_x_6181:
[----:B---3-5:R-:W0:Y:S01]  /*4880*/  F2I.FTZ.TRUNC.NTZ R3, R18 ;  /* 0x0000001200037305 */ /* 0x028e22000021f100 */
[----:B------:R-:W-:Y:S01]  /*4890*/  IMAD.MOV.U32 R27, RZ, RZ, R23 ;  /* 0x000000ffff1b7224 */ /* 0x000fe200078e0017 */
[----:B0-----:R0:W-:Y:S01]  /*48a0*/  STG.E.U16 desc[UR36][R8.64], R3 ;  /* 0x0000000308007986 */ /* 0x0011e2000c101524 */
[----:B------:R-:W-:Y:S05]  /*48b0*/  BRA `(.L_x_6175) ;  /* 0x0000000c00487947 */ /* 0x000fea0003800000 */
.L_x_6177:
        /* <DEDUP_REMOVED lines=9> */
.L_x_6184:
[----:B---3-5:R-:W-:Y:S01]  /*4950*/  F2FP.F16.F32.PACK_AB R18, RZ, R18 ;  /* 0x00000012ff12723e */ /* 0x028fe200000000ff */
[----:B------:R-:W-:-:S04]  /*4960*/  IMAD.MOV.U32 R27, RZ, RZ, R23 ;  /* 0x000000ffff1b7224 */ /* 0x000fc800078e0017 */
[----:B------:R0:W-:Y:S01]  /*4970*/  STG.E.U16 desc[UR36][R8.64], R18 ;  /* 0x0000001208007986 */ /* 0x0001e2000c101524 */
[----:B------:R-:W-:Y:S05]  /*4980*/  BRA `(.L_x_6175) ;  /* 0x0000000c00147947 */ /* 0x000fea0003800000 */
.L_x_6183:
[----:B------:R-:W-:-:S13]  /*4990*/  ISETP.NE.AND P0, PT, R0, 0x7, PT ;  /* 0x000000070000780c */ /* 0x000fda0003f05270 */
[----:B------:R-:W-:Y:S05]  /*49a0*/  @!P0 BRA `(.L_x_6185) ;  /* 0x0000000000348947 */ /* 0x000fea0003800000 */
[----:B------:R-:W-:-:S13]  /*49b0*/  ISETP.NE.AND P0, PT, R0, 0x8, PT ;  /* 0x000000080000780c */ /* 0x000fda0003f05270 */
[----:B------:R-:W-:Y:S05]  /*49c0*/  @!P0 BRA `(.L_x_6186) ;  /* 0x0000000000188947 */ /* 0x000fea0003800000 */
[----:B------:R-:W-:-:S13]  /*49d0*/  ISETP.NE.AND P0, PT, R0, 0x9, PT ;  /* 0x000000090000780c */ /* 0x000fda0003f05270 */
[----:B------:R-:W-:Y:S05]  /*49e0*/  @P0 BRA `(.L_x_6180) ;  /* 0x0000000800980947 */ /* 0x000fea0003800000 */
[----:B------:R-:W-:Y:S02]  /*49f0*/  IMAD.MOV.U32 R19, RZ, RZ, RZ ;  /* 0x000000ffff137224 */ /* 0x000fe400078e00ff */
[----:B------:R-:W-:-:S03]  /*4a00*/  IMAD.MOV.U32 R27, RZ, RZ, R23 ;  /* 0x000000ffff1b7224 */ /* 0x000fc600078e0017 */
[----:B---3-5:R0:W-:Y:S01]  /*4a10*/  STG.E.64 desc[UR36][R8.64], R18 ;  /* 0x0000001208007986 */ /* 0x0281e2000c101b24 */
[----:B------:R-:W-:Y:S05]  /*4a20*/  BRA `(.L_x_6175) ;  /* 0x0000000800ec7947 */ /* 0x000fea0003800000 */
.L_x_6186:
[----:B---3-5:R-:W-:Y:S01]  /*4a30*/  F2FP.F16.F32.PACK_AB R3, RZ, R18 ;  /* 0x00000012ff03723e */ /* 0x028fe200000000ff */
[----:B------:R-:W-:-:S03]  /*4a40*/  IMAD.MOV.U32 R27, RZ, RZ, R23 ;  /* 0x000000ffff1b7224 */ /* 0x000fc600078e0017 */
[----:B------:R-:W-:-:S05]  /*4a50*/  PRMT R3, R3, 0x5410, RZ ;  /* 0x0000541003037816 */ /* 0x000fca00000000ff */
[----:B------:R0:W-:Y:S01]  /*4a60*/  STG.E desc[UR36][R8.64], R3 ;  /* 0x0000000308007986 */ /* 0x0001e2000c101924 */
[----:B------:R-:W-:Y:S05]  /*4a70*/  BRA `(.L_x_6175) ;  /* 0x0000000800d87947 */ /* 0x000fea0003800000 */
.L_x_6185:
[----:B--2345:R-:W-:Y:S01]  /*4a80*/  FMUL.FTZ R4, R18, 1 ;  /* 0x3f80000012047820 */ /* 0x03cfe20000410000 */
[----:B------:R-:W-:-:S05]  /*4a90*/  IMAD.MOV.U32 R27, RZ, RZ, R23 ;  /* 0x000000ffff1b7224 */ /* 0x000fca00078e0017 */
[----:B------:R-:W0:Y:S02]  /*4aa0*/  F2F.F64.F32 R4, R4 ;  /* 0x0000000400047310 */ /* 0x000e240000201800 */
[----:B0-----:R0:W-:Y:S01]  /*4ab0*/  STG.E.64 desc[UR36][R8.64], R4 ;  /* 0x0000000408007986 */ /* 0x0011e2000c101b24 */
[----:B------:R-:W-:Y:S05]  /*4ac0*/  BRA `(.L_x_6175) ;  /* 0x0000000800c47947 */ /* 0x000fea0003800000 */
.L_x_6176:
        /* <DEDUP_REMOVED lines=13> */
.L_x_6189:
[----:B--2345:R-:W-:Y:S01]  /*4ba0*/  FMUL.FTZ R4, R18, 1 ;  /* 0x3f80000012047820 */ /* 0x03cfe20000410000 */
[----:B------:R-:W-:Y:S01]  /*4bb0*/  CS2R R6, SRZ ;  /* 0x0000000000067805 */ /* 0x000fe2000001ff00 */
[----:B------:R-:W-:-:S04]  /*4bc0*/  IMAD.MOV.U32 R27, RZ, RZ, R23 ;  /* 0x000000ffff1b7224 */ /* 0x000fc800078e0017 */
[----:B------:R-:W0:Y:S02]  /*4bd0*/  F2F.F64.F32 R4, R4 ;  /* 0x0000000400047310 */ /* 0x000e240000201800 */
[----:B0-----:R0:W-:Y:S01]  /*4be0*/  STG.E.128 desc[UR36][R8.64], R4 ;  /* 0x0000000408007986 */ /* 0x0011e2000c101d24 */
[----:B------:R-:W-:Y:S05]  /*4bf0*/  BRA `(.L_x_6175) ;  /* 0x0000000800787947 */ /* 0x000fea0003800000 */
.L_x_6188:
[----:B------:R-:W-:-:S13]  /*4c00*/  ISETP.NE.AND P0, PT, R0, 0xf, PT ;  /* 0x0000000f0000780c */ /* 0x000fda0003f05270 */
[----:B------:R-:W-:Y:S05]  /*4c10*/  @!P0 BRA `(.L_x_6190) ;  /* 0x0000000000b48947 */ /* 0x000fea0003800000 */
[----:B------:R-:W-:-:S13]  /*4c20*/  ISETP.NE.AND P0, PT, R0, 0x17, PT ;  /* 0x000000170000780c */ /* 0x000fda0003f05270 */
[----:B------:R-:W-:Y:S05]  /*4c30*/  @!P0 BRA `(.L_x_6191) ;  /* 0x0000000000548947 */ /* 0x000fea0003800000 */
[----:B------:R-:W-:-:S13]  /*4c40*/  ISETP.NE.AND P0, PT, R0, 0x18, PT ;  /* 0x000000180000780c */ /* 0x000fda0003f05270 */
[----:B------:R-:W-:Y:S05]  /*4c50*/  @P0 BRA `(.L_x_6180) ;  /* 0x0000000400fc0947 */ /* 0x000fea0003800000 */
[C---:B--2345:R-:W-:Y:S01]  /*4c60*/  LOP3.LUT R4, R18.reuse, 0x7fffffff, RZ, 0xc0, !PT ;  /* 0x7fffffff12047812 */ /* 0x07cfe200078ec0ff */
        /* <DEDUP_REMOVED lines=13> */
.L_x_6193:
[----:B------:R-:W-:Y:S05]  /*4d40*/  BSYNC B0 ;  /* 0x0000000000007941 */ /* 0x000fea0003800000 */
.L_x_6192:
[----:B------:R-:W-:Y:S01]  /*4d50*/  LOP3.LUT R5, R0, R5, RZ, 0xfc, !PT ;  /* 0x0000000500057212 */ /* 0x000fe200078efcff */
[----:B------:R-:W-:-:S04]  /*4d60*/  IMAD.MOV.U32 R27, RZ, RZ, R23 ;  /* 0x000000ffff1b7224 */ /* 0x000fc800078e0017 */
[----:B------:R0:W-:Y:S01]  /*4d70*/  STG.E.U8 desc[UR36][R8.64], R5 ;  /* 0x0000000508007986 */ /* 0x0001e2000c101124 */
[----:B------:R-:W-:Y:S05]  /*4d80*/  BRA `(.L_x_6175) ;  /* 0x0000000800147947 */ /* 0x000fea0003800000 */
.L_x_6191:
[----:B--2345:R-:W-:Y:S01]  /*4d90*/  LOP3.LUT R4, R18, 0x7fffffff, RZ, 0xc0, !PT ;  /* 0x7fffffff12047812 */ /* 0x03cfe200078ec0ff */
        /* <DEDUP_REMOVED lines=11> */
.L_x_6195:
[----:B------:R-:W-:Y:S01]  /*4e50*/  IMAD.MOV.U32 R0, RZ, RZ, 0x7f ;  /* 0x0000007fff007424 */ /* 0x000fe200078e00ff */
[----:B------:R-:W-:-:S04]  /*4e60*/  ISETP.GT.U32.AND P0, PT, R4, 0x7f800000, PT ;  /* 0x7f8000000400780c */ /* 0x000fc80003f04070 */
[----:B------:R-:W-:-:S09]  /*4e70*/  SEL R0, R0, 0x7c, P0 ;  /* 0x0000007c00007807 */ /* 0x000fd20000000000 */
.L_x_6196:
[----:B------:R-:W-:Y:S05]  /*4e80*/  BSYNC B0 ;  /* 0x0000000000007941 */ /* 0x000fea0003800000 */
.L_x_6194:
[----:B------:R-:W-:Y:S01]  /*4e90*/  LOP3.LUT R18, R18, 0x80000000, RZ, 0xc0, !PT ;  /* 0x8000000012127812 */ /* 0x000fe200078ec0ff */
[----:B------:R-:W-:-:S03]  /*4ea0*/  IMAD.MOV.U32 R27, RZ, RZ, R23 ;  /* 0x000000ffff1b7224 */ /* 0x000fc600078e0017 */
[----:B------:R-:W-:-:S04]  /*4eb0*/  SHF.R.U32.HI R3, RZ, 0x18, R18 ;  /* 0x00000018ff037819 */ /* 0x000fc80000011612 */
[----:B------:R-:W-:-:S05]  /*4ec0*/  LOP3.LUT R3, R0, R3, RZ, 0xfc, !PT ;  /* 0x0000000300037212 */ /* 0x000fca00078efcff */
[----:B------:R0:W-:Y:S01]  /*4ed0*/  STG.E.U8 desc[UR36][R8.64], R3 ;  /* 0x0000000308007986 */ /* 0x0001e2000c101124 */
[----:B------:R-:W-:Y:S05]  /*4ee0*/  BRA `(.L_x_6175) ;  /* 0x0000000400bc7947 */ /* 0x000fea0003800000 */
.L_x_6190:
[----:B---3-5:R-:W-:Y:S01]  /*4ef0*/  F2FP.BF16.F32.PACK_AB R18, RZ, R18 ;  /* 0x00000012ff12723e */ /* 0x028fe200000010ff */
[----:B------:R-:W-:-:S04]  /*4f00*/  IMAD.MOV.U32 R27, RZ, RZ, R23 ;  /* 0x000000ffff1b7224 */ /* 0x000fc800078e0017 */
[----:B------:R0:W-:Y:S01]  /*4f10*/  STG.E.U16 desc[UR36][R8.64], R18 ;  /* 0x0000001208007986 */ /* 0x0001e2000c101524 */
[----:B------:R-:W-:Y:S05]  /*4f20*/  BRA `(.L_x_6175) ;  /* 0x0000000400ac7947 */ /* 0x000fea0003800000 */
.L_x_6187:
        /* <DEDUP_REMOVED lines=12> */
.L_x_6199:
[----:B---3-5:R-:W-:Y:S01]  /*4ff0*/  LOP3.LUT R3, R18, 0x7fffffff, RZ, 0xc0, !PT ;  /* 0x7fffffff12037812 */ /* 0x028fe200078ec0ff */
[----:B------:R-:W-:Y:S01]  /*5000*/  BSSY B0, `(.L_x_6200) ;  /* 0x0000013000007945 */ /* 0x000fe20003800000 */
[----:B--2-4-:R-:W-:Y:S02]  /*5010*/  IMAD.MOV.U32 R4, RZ, RZ, 0x80 ;  /* 0x00000080ff047424 */ /* 0x014fe400078e00ff */
        /* <DEDUP_REMOVED lines=13> */
.L_x_6202:
[----:B------:R-:W-:-:S04]  /*50f0*/  LOP3.LUT R18, R18, 0x80000000, RZ, 0xc0, !PT ;  /* 0x8000000012127812 */ /* 0x000fc800078ec0ff */
[----:B------:R-:W-:-:S04]  /*5100*/  SHF.R.U32.HI R3, RZ, 0x18, R18 ;  /* 0x00000018ff037819 */ /* 0x000fc80000011612 */
[----:B------:R-:W-:-:S04]  /*5110*/  LOP3.LUT R0, R0, R3, RZ, 0xfc, !PT ;  /* 0x0000000300007212 */ /* 0x000fc800078efcff */
[----:B------:R-:W-:-:S07]  /*5120*/  PRMT R4, R0, 0x7610, R4 ;  /* 0x0000761000047816 */ /* 0x000fce0000000004 */
.L_x_6201:
[----:B------:R-:W-:Y:S05]  /*5130*/  BSYNC B0 ;  /* 0x0000000000007941 */ /* 0x000fea0003800000 */
.L_x_6200:
[----:B------:R0:W-:Y:S01]  /*5140*/  STG.E.U8 desc[UR36][R8.64], R4 ;  /* 0x0000000408007986 */ /* 0x0001e2000c101124 */
[----:B------:R-:W-:Y:S01]  /*5150*/  IMAD.MOV.U32 R27, RZ, RZ, R23 ;  /* 0x000000ffff1b7224 */ /* 0x000fe200078e0017 */
[----:B------:R-:W-:Y:S06]  /*5160*/  BRA `(.L_x_6175) ;  /* 0x00000004001c7947 */ /* 0x000fec0003800000 */
.L_x_6198:
        /* <DEDUP_REMOVED lines=16> */
.L_x_6205:
[----:B------:R-:W-:-:S04]  /*5270*/  LOP3.LUT R18, R18, 0x80000000, RZ, 0xc0, !PT ;  /* 0x8000000012127812 */ /* 0x000fc800078ec0ff */
[----:B------:R-:W-:-:S04]  /*5280*/  SHF.R.U32.HI R3, RZ, 0x18, R18 ;  /* 0x00000018ff037819 */ /* 0x000fc80000011612 */
[----:B------:R-:W-:-:S04]  /*5290*/  LOP3.LUT R0, R0, R3, RZ, 0xfc, !PT ;  /* 0x0000000300007212 */ /* 0x000fc800078efcff */
[----:B------:R-:W-:-:S07]  /*52a0*/  PRMT R4, R0, 0x7610, R4 ;  /* 0x0000761000047816 */ /* 0x000fce0000000004 */
.L_x_6204:
[----:B------:R-:W-:Y:S05]  /*52b0*/  BSYNC B0 ;  /* 0x0000000000007941 */ /* 0x000fea0003800000 */
.L_x_6203:
[----:B------:R0:W-:Y:S01]  /*52c0*/  STG.E.U8 desc[UR36][R8.64], R4 ;  /* 0x0000000408007986 */ /* 0x0001e2000c101124 */
[----:B------:R-:W-:Y:S01]  /*52d0*/  IMAD.MOV.U32 R27, RZ, RZ, R23 ;  /* 0x000000ffff1b7224 */ /* 0x000fe200078e0017 */
[----:B------:R-:W-:Y:S06]  /*52e0*/  BRA `(.L_x_6175) ;  /* 0x0000000000bc7947 */ /* 0x000fec0003800000 */
.L_x_6197:
[----:B------:R-:W-:-:S13]  /*52f0*/  ISETP.NE.AND P0, PT, R0, 0x1c, PT ;  /* 0x0000001c0000780c */ /* 0x000fda0003f05270 */
[----:B------:R-:W-:Y:S05]  /*5300*/  @!P0 BRA `(.L_x_6206) ;  /* 0x0000000000a88947 */ /* 0x000fea0003800000 */
[----:B------:R-:W-:-:S13]  /*5310*/  ISETP.NE.AND P0, PT, R0, 0x1d, PT ;  /* 0x0000001d0000780c */ /* 0x000fda0003f05270 */
[----:B------:R-:W-:Y:S05]  /*5320*/  @!P0 BRA `(.L_x_6207) ;  /* 0x0000000000908947 */ /* 0x000fea0003800000 */
[----:B------:R-:W-:-:S13]  /*5330*/  ISETP.NE.AND P0, PT, R0, 0x2c, PT ;  /* 0x0000002c0000780c */ /* 0x000fda0003f05270 */
[----:B------:R-:W-:Y:S05]  /*5340*/  @P0 BRA `(.L_x_6180) ;  /* 0x0000000000400947 */ /* 0x000fea0003800000 */
[----:B--2345:R-:W-:Y:S01]  /*5350*/  SHF.R.U32.HI R4, RZ, 0x17, R18 ;  /* 0x00000017ff047819 */ /* 0x03cfe20000011612 */
        /* <DEDUP_REMOVED lines=15> */
.L_x_6180:
[----:B------:R-:W-:Y:S01]  /*5450*/  MOV R14, 0x0 ;  /* 0x00000000000e7802 */ /* 0x000fe20000000f00 */
[----:B------:R-:W-:Y:S01]  /*5460*/  ULDC.64 UR4, c[0x4][0x128] ;  /* 0x01004a0000047ab9 */ /* 0x000fe20000000a00 */
[----:B------:R-:W-:Y:S01]  /*5470*/  ULDC.64 UR6, c[0x4][0x130] ;  /* 0x01004c0000067ab9 */ /* 0x000fe20000000a00 */
[----:B--2-4-:R-:W-:Y:S02]  /*5480*/  IMAD.U32 R4, RZ, RZ, UR4 ;  /* 0x00000004ff047e24 */ /* 0x014fe4000f8e00ff */
        /* <DEDUP_REMOVED lines=11> */
[----:B0--3-5:R-:W-:Y:S05]  /*5540*/  CALL.ABS.NOINC R14 ;  /* 0x000000000e007343 */ /* 0x029fea0003c00000 */
.L_x_6208:
[----:B------:R-:W-:Y:S01]  /*5550*/  IMAD.MOV.U32 R27, RZ, RZ, R23 ;  /* 0x000000ffff1b7224 */ /* 0x000fe200078e0017 */
[----:B------:R-:W-:Y:S06]  /*5560*/  BRA `(.L_x_6175) ;  /* 0x00000000001c7947 */ /* 0x000fec0003800000 */
.L_x_6207:
[----:B---3-5:R-:W0:Y:S01]  /*5570*/  F2I.U64.TRUNC R18, R18 ;  /* 0x0000001200127311 */ /* 0x028e22000020d800 */
[----:B------:R-:W-:Y:S01]  /*5580*/  IMAD.MOV.U32 R27, RZ, RZ, R23 ;  /* 0x000000ffff1b7224 */ /* 0x000fe200078e0017 */
[----:B0-----:R0:W-:Y:S01]  /*5590*/  STG.E.64 desc[UR36][R8.64], R18 ;  /* 0x0000001208007986 */ /* 0x0011e2000c101b24 */
[----:B------:R-:W-:Y:S05]  /*55a0*/  BRA `(.L_x_6175) ;  /* 0x00000000000c7947 */ /* 0x000fea0003800000 */
.L_x_6206:
[----:B---3-5:R-:W0:Y:S01]  /*55b0*/  F2I.FTZ.U32.TRUNC.NTZ R3, R18 ;  /* 0x0000001200037305 */ /* 0x028e22000021f000 */
[----:B------:R-:W-:Y:S01]  /*55c0*/  IMAD.MOV.U32 R27, RZ, RZ, R23 ;  /* 0x000000ffff1b7224 */ /* 0x000fe200078e0017 */
[----:B0-----:R0:W-:Y:S06]  /*55d0*/  STG.E desc[UR36][R8.64], R3 ;  /* 0x0000000308007986 */ /* 0x0011ec000c101924 */
.L_x_6175:
[----:B------:R-:W-:Y:S05]  /*55e0*/  BSYNC B6 ;  /* 0x0000000000067941 */ /* 0x000fea0003800000 */
.L_x_6174:
[----:B------:R-:W-:Y:S01]  /*55f0*/  ISETP.GE.AND P0, PT, R27, R26, PT ;  /* 0x0000001a1b00720c */ /* 0x000fe20003f06270 */
[----:B------:R-:W-:-:S12]  /*5600*/  BSSY B6, `(.L_x_6209) ;  /* 0x00001d8000067945 */ /* 0x000fd80003800000 */
[----:B------:R-:W-:Y:S05]  /*5610*/  @P0 BRA `(.L_x_6210) ;  /* 0x0000001c00580947 */ /* 0x000fea0003800000 */
[----:B0-----:R-:W0:Y:S01]  /*5620*/  LDC.64 R8, c[0x0][0x228] ;  /* 0x00008a00ff087b82 */ /* 0x001e220000000a00 */
[----:B------:R-:W-:Y:S01]  /*5630*/  IMAD R0, R2, 0x200, R27 ;  /* 0x0000020002007824 */ /* 0x000fe200078e021b */
[----:B--2-4-:R-:W-:Y:S01]  /*5640*/  PRMT R4, R17, 0x9910, RZ ;  /* 0x0000991011047816 */ /* 0x014fe200000000ff */
        /* <DEDUP_REMOVED lines=18> */
.L_x_6214:
[----:B-----5:R-:W0:Y:S02]  /*5770*/  F2I.S64.TRUNC R22, R22 ;  /* 0x0000001600167311 */ /* 0x020e24000020d900 */
[----:B0-----:R-:W-:-:S05]  /*5780*/  IMAD.MOV.U32 R3, RZ, RZ, R22 ;  /* 0x000000ffff037224 */ /* 0x001fca00078e0016 */
[----:B------:R0:W-:Y:S01]  /*5790*/  STG.E.U8 desc[UR36][R8.64], R3 ;  /* 0x0000000308007986 */ /* 0x0001e2000c101124 */
[----:B------:R-:W-:Y:S05]  /*57a0*/  BRA `(.L_x_6216) ;  /* 0x0000000c00407947 */ /* 0x000fea0003800000 */
.L_x_6213:
        /* <DEDUP_REMOVED lines=9> */
.L_x_6218:
[----:B-----5:R-:W0:Y:S02]  /*5840*/  F2I.FTZ.TRUNC.NTZ R3, R22 ;  /* 0x0000001600037305 */ /* 0x020e24000021f100 */
[----:B0-----:R4:W-:Y:S01]  /*5850*/  STG.E desc[UR36][R8.64], R3 ;  /* 0x0000000308007986 */ /* 0x0019e2000c101924 */
[----:B------:R-:W-:Y:S05]  /*5860*/  BRA `(.L_x_6216) ;  /* 0x0000000c00107947 */ /* 0x000fea0003800000 */
.L_x_6217:
[----:B-----5:R-:W0:Y:S02]  /*5870*/  F2I.FTZ.TRUNC.NTZ R3, R22 ;  /* 0x0000001600037305 */ /* 0x020e24000021f100 */
[----:B0-----:R0:W-:Y:S01]  /*5880*/  STG.E.U16 desc[UR36][R8.64], R3 ;  /* 0x0000000308007986 */ /* 0x0011e2000c101524 */
[----:B------:R-:W-:Y:S05]  /*5890*/  BRA `(.L_x_6216) ;  /* 0x0000000c00047947 */ /* 0x000fea0003800000 */
.L_x_6212:
        /* <DEDUP_REMOVED lines=8> */
.L_x_6220:
[----:B-----5:R-:W-:-:S05]  /*5920*/  F2FP.F16.F32.PACK_AB R22, RZ, R22 ;  /* 0x00000016ff16723e */ /* 0x020fca00000000ff */
[----:B------:R0:W-:Y:S01]  /*5930*/  STG.E.U16 desc[UR36][R8.64], R22 ;  /* 0x0000001608007986 */ /* 0x0001e2000c101524 */
[----:B------:R-:W-:Y:S05]  /*5940*/  BRA `(.L_x_6216) ;  /* 0x0000000800d87947 */ /* 0x000fea0003800000 */
.L_x_6219:
        /* <DEDUP_REMOVED lines=9> */
.L_x_6222:
[----:B-----5:R-:W-:-:S04]  /*59e0*/  F2FP.F16.F32.PACK_AB R3, RZ, R22 ;  /* 0x00000016ff03723e */ /* 0x020fc800000000ff */
[----:B------:R-:W-:-:S05]  /*59f0*/  PRMT R3, R3, 0x5410, RZ ;  /* 0x0000541003037816 */ /* 0x000fca00000000ff */
[----:B------:R0:W-:Y:S01]  /*5a00*/  STG.E desc[UR36][R8.64], R3 ;  /* 0x0000000308007986 */ /* 0x0001e2000c101924 */
[----:B------:R-:W-:Y:S05]  /*5a10*/  BRA `(.L_x_6216) ;  /* 0x0000000800a47947 */ /* 0x000fea0003800000 */
.L_x_6221:
[----:B-----5:R-:W-:-:S06]  /*5a20*/  FMUL.FTZ R4, R22, 1 ;  /* 0x3f80000016047820 */ /* 0x020fcc0000410000 */
[----:B------:R-:W0:Y:S02]  /*5a30*/  F2F.F64.F32 R4, R4 ;  /* 0x0000000400047310 */ /* 0x000e240000201800 */
[----:B0-----:R0:W-:Y:S01]  /*5a40*/  STG.E.64 desc[UR36][R8.64], R4 ;  /* 0x0000000408007986 */ /* 0x0011e2000c101b24 */
[----:B------:R-:W-:Y:S05]  /*5a50*/  BRA `(.L_x_6216) ;  /* 0x0000000800947947 */ /* 0x000fea0003800000 */
.L_x_6211:
        /* <DEDUP_REMOVED lines=12> */
.L_x_6225:
[----:B-----5:R-:W-:Y:S01]  /*5b20*/  FMUL.FTZ R4, R22, 1 ;  /* 0x3f80000016047820 */ /* 0x020fe20000410000 */
[----:B------:R-:W-:-:S05]  /*5b30*/  CS2R R6, SRZ ;  /* 0x0000000000067805 */ /* 0x000fca000001ff00 */
[----:B------:R-:W0:Y:S02]  /*5b40*/  F2F.F64.F32 R4, R4 ;  /* 0x0000000400047310 */ /* 0x000e240000201800 */
[----:B0-----:R0:W-:Y:S01]  /*5b50*/  STG.E.128 desc[UR36][R8.64], R4 ;  /* 0x0000000408007986 */ /* 0x0011e2000c101d24 */
[----:B------:R-:W-:Y:S05]  /*5b60*/  BRA `(.L_x_6216) ;  /* 0x0000000800507947 */ /* 0x000fea0003800000 */
.L_x_6224:
        /* <DEDUP_REMOVED lines=20> */
.L_x_6229:
[----:B------:R-:W-:Y:S05]  /*5cb0*/  BSYNC B0 ;  /* 0x0000000000007941 */ /* 0x000fea0003800000 */
.L_x_6228:
[----:B------:R-:W-:-:S05]  /*5cc0*/  LOP3.LUT R5, R0, R5, RZ, 0xfc, !PT ;  /* 0x0000000500057212 */ /* 0x000fca00078efcff */
[----:B------:R0:W-:Y:S01]  /*5cd0*/  STG.E.U8 desc[UR36][R8.64], R5 ;  /* 0x0000000508007986 */ /* 0x0001e2000c101124 */
[----:B------:R-:W-:Y:S05]  /*5ce0*/  BRA `(.L_x_6216) ;  /* 0x0000000400f07947 */ /* 0x000fea0003800000 */
.L_x_6227:
        /* <DEDUP_REMOVED lines=12> */
.L_x_6231:
[----:B------:R-:W-:Y:S01]  /*5db0*/  IMAD.MOV.U32 R0, RZ, RZ, 0x7f ;  /* 0x0000007fff007424 */ /* 0x000fe200078e00ff */
[----:B------:R-:W-:-:S04]  /*5dc0*/  ISETP.GT.U32.AND P0, PT, R4, 0x7f800000, PT ;  /* 0x7f8000000400780c */ /* 0x000fc80003f04070 */
[----:B------:R-:W-:-:S09]  /*5dd0*/  SEL R0, R0, 0x7c, P0 ;  /* 0x0000007c00007807 */ /* 0x000fd20000000000 */
.L_x_6232:
[----:B------:R-:W-:Y:S05]  /*5de0*/  BSYNC B0 ;  /* 0x0000000000007941 */ /* 0x000fea0003800000 */
.L_x_6230:
[----:B------:R-:W-:-:S04]  /*5df0*/  LOP3.LUT R22, R22, 0x80000000, RZ, 0xc0, !PT ;  /* 0x8000000016167812 */ /* 0x000fc800078ec0ff */
[----:B------:R-:W-:-:S04]  /*5e00*/  SHF.R.U32.HI R3, RZ, 0x18, R22 ;  /* 0x00000018ff037819 */ /* 0x000fc80000011616 */
[----:B------:R-:W-:-:S05]  /*5e10*/  LOP3.LUT R3, R0, R3, RZ, 0xfc, !PT ;  /* 0x0000000300037212 */ /* 0x000fca00078efcff */
[----:B------:R0:W-:Y:S01]  /*5e20*/  STG.E.U8 desc[UR36][R8.64], R3 ;  /* 0x0000000308007986 */ /* 0x0001e2000c101124 */
[----:B------:R-:W-:Y:S05]  /*5e30*/  BRA `(.L_x_6216) ;  /* 0x00000004009c7947 */ /* 0x000fea0003800000 */
.L_x_6226:
[----:B-----5:R-:W-:-:S05]  /*5e40*/  F2FP.BF16.F32.PACK_AB R22, RZ, R22 ;  /* 0x00000016ff16723e */ /* 0x020fca00000010ff */
[----:B------:R0:W-:Y:S01]  /*5e50*/  STG.E.U16 desc[UR36][R8.64], R22 ;  /* 0x0000001608007986 */ /* 0x0001e2000c101524 */
[----:B------:R-:W-:Y:S05]  /*5e60*/  BRA `(.L_x_6216) ;  /* 0x0000000400907947 */ /* 0x000fea0003800000 */
.L_x_6223:
        /* <DEDUP_REMOVED lines=11> */
.L_x_6235:
        /* <DEDUP_REMOVED lines=16> */
.L_x_6238:
[----:B------:R-:W-:-:S04]  /*6020*/  LOP3.LUT R22, R22, 0x80000000, RZ, 0xc0, !PT ;  /* 0x8000000016167812 */ /* 0x000fc800078ec0ff */
[----:B------:R-:W-:-:S04]  /*6030*/  SHF.R.U32.HI R3, RZ, 0x18, R22 ;  /* 0x00000018ff037819 */ /* 0x000fc80000011616 */
[----:B------:R-:W-:-:S04]  /*6040*/  LOP3.LUT R0, R0, R3, RZ, 0xfc, !PT ;  /* 0x0000000300007212 */ /* 0x000fc800078efcff */
[----:B------:R-:W-:-:S07]  /*6050*/  PRMT R4, R0, 0x7610, R4 ;  /* 0x0000761000047816 */ /* 0x000fce0000000004 */
.L_x_6237:
[----:B------:R-:W-:Y:S05]  /*6060*/  BSYNC B0 ;  /* 0x0000000000007941 */ /* 0x000fea0003800000 */
.L_x_6236:
[----:B------:R0:W-:Y:S01]  /*6070*/  STG.E.U8 desc[UR36][R8.64], R4 ;  /* 0x0000000408007986 */ /* 0x0001e2000c101124 */
[----:B------:R-:W-:Y:S05]  /*6080*/  BRA `(.L_x_6216) ;  /* 0x0000000400087947 */ /* 0x000fea0003800000 */
.L_x_6234:
        /* <DEDUP_REMOVED lines=16> */
.L_x_6241:
[----:B------:R-:W-:-:S04]  /*6190*/  LOP3.LUT R22, R22, 0x80000000, RZ, 0xc0, !PT ;  /* 0x8000000016167812 */ /* 0x000fc800078ec0ff */
[----:B------:R-:W-:-:S04]  /*61a0*/  SHF.R.U32.HI R3, RZ, 0x18, R22 ;  /* 0x00000018ff037819 */ /* 0x000fc80000011616 */
[----:B------:R-:W-:-:S04]  /*61b0*/  LOP3.LUT R0, R0, R3, RZ, 0xfc, !PT ;  /* 0x0000000300007212 */ /* 0x000fc800078efcff */
[----:B------:R-:W-:-:S07]  /*61c0*/  PRMT R4, R0, 0x7610, R4 ;  /* 0x0000761000047816 */ /* 0x000fce0000000004 */
.L_x_6240:
[----:B------:R-:W-:Y:S05]  /*61d0*/  BSYNC B0 ;  /* 0x0000000000007941 */ /* 0x000fea0003800000 */
.L_x_6239:
[----:B------:R0:W-:Y:S01]  /*61e0*/  STG.E.U8 desc[UR36][R8.64], R4 ;  /* 0x0000000408007986 */ /* 0x0001e2000c101124 */
[----:B------:R-:W-:Y:S05]  /*61f0*/  BRA `(.L_x_6216) ;  /* 0x0000000000ac7947 */ /* 0x000fea0003800000 */
.L_x_6233:
        /* <DEDUP_REMOVED lines=21> */
.L_x_6215:
        /* <DEDUP_REMOVED lines=16> */
.L_x_6244:
[----:B------:R-:W-:Y:S05]  /*6450*/  BRA `(.L_x_6216) ;  /* 0x0000000000147947 */ /* 0x000fea0003800000 */
.L_x_6243:
[----:B-----5:R-:W0:Y:S02]  /*6460*/  F2I.U64.TRUNC R22, R22 ;  /* 0x0000001600167311 */ /* 0x020e24000020d800 */
[----:B0-----:R0:W-:Y:S01]  /*6470*/  STG.E.64 desc[UR36][R8.64], R22 ;  /* 0x0000001608007986 */ /* 0x0011e2000c101b24 */
[----:B------:R-:W-:Y:S05]  /*6480*/  BRA `(.L_x_6216) ;  /* 0x0000000000087947 */ /* 0x000fea0003800000 */
.L_x_6242:
[----:B-----5:R-:W0:Y:S02]  /*6490*/  F2I.FTZ.U32.TRUNC.NTZ R3, R22 ;  /* 0x0000001600037305 */ /* 0x020e24000021f000 */
[----:B0-----:R0:W-:Y:S02]  /*64a0*/  STG.E desc[UR36][R8.64], R3 ;  /* 0x0000000308007986 */ /* 0x0011e4000c101924 */
.L_x_6216:
        /* <DEDUP_REMOVED lines=24> */
.L_x_6248:
[----:B------:R-:W0:Y:S02]  /*6630*/  F2I.S64.TRUNC R24, R24 ;  /* 0x0000001800187311 */ /* 0x000e24000020d900 */
[----:B0-----:R-:W-:-:S05]  /*6640*/  IMAD.MOV.U32 R3, RZ, RZ, R24 ;  /* 0x000000ffff037224 */ /* 0x001fca00078e0018 */
[----:B------:R0:W-:Y:S01]  /*6650*/  STG.E.U8 desc[UR36][R8.64], R3 ;  /* 0x0000000308007986 */ /* 0x0001e2000c101124 */
[----:B------:R-:W-:Y:S05]  /*6660*/  BRA `(.L_x_6250) ;  /* 0x0000000c00407947 */ /* 0x000fea0003800000 */
.L_x_6247:
        /* <DEDUP_REMOVED lines=9> */
.L_x_6252:
[----:B------:R-:W0:Y:S02]  /*6700*/  F2I.FTZ.TRUNC.NTZ R3, R24 ;  /* 0x0000001800037305 */ /* 0x000e24000021f100 */
[----:B0-----:R0:W-:Y:S01]  /*6710*/  STG.E desc[UR36][R8.64], R3 ;  /* 0x0000000308007986 */ /* 0x0011e2000c101924 */
[----:B------:R-:W-:Y:S05]  /*6720*/  BRA `(.L_x_6250) ;  /* 0x0000000c00107947 */ /* 0x000fea0003800000 */
.L_x_6251:
[----:B------:R-:W0:Y:S02]  /*6730*/  F2I.FTZ.TRUNC.NTZ R3, R24 ;  /* 0x0000001800037305 */ /* 0x000e24000021f100 */
[----:B0-----:R0:W-:Y:S01]  /*6740*/  STG.E.U16 desc[UR36][R8.64], R3 ;  /* 0x0000000308007986 */ /* 0x0011e2000c101524 */
[----:B------:R-:W-:Y:S05]  /*6750*/  BRA `(.L_x_6250) ;  /* 0x0000000c00047947 */ /* 0x000fea0003800000 */
.L_x_6246:
        /* <DEDUP_REMOVED lines=8> */
.L_x_6254:
[----:B------:R-:W-:-:S05]  /*67e0*/  F2FP.F16.F32.PACK_AB R24, RZ, R24 ;  /* 0x00000018ff18723e */ /* 0x000fca00000000ff */
[----:B------:R0:W-:Y:S01]  /*67f0*/  STG.E.U16 desc[UR36][R8.64], R24 ;  /* 0x0000001808007986 */ /* 0x0001e2000c101524 */
[----:B------:R-:W-:Y:S05]  /*6800*/  BRA `(.L_x_6250) ;  /* 0x0000000800d87947 */ /* 0x000fea0003800000 */
.L_x_6253:
        /* <DEDUP_REMOVED lines=9> */
.L_x_6256:
[----:B------:R-:W-:-:S04]  /*68a0*/  F2FP.F16.F32.PACK_AB R3, RZ, R24 ;  /* 0x00000018ff03723e */ /* 0x000fc800000000ff */
[----:B------:R-:W-:-:S05]  /*68b0*/  PRMT R3, R3, 0x5410, RZ ;  /* 0x0000541003037816 */ /* 0x000fca00000000ff */
[----:B------:R0:W-:Y:S01]  /*68c0*/  STG.E desc[UR36][R8.64], R3 ;  /* 0x0000000308007986 */ /* 0x0001e2000c101924 */
[----:B------:R-:W-:Y:S05]  /*68d0*/  BRA `(.L_x_6250) ;  /* 0x0000000800a47947 */ /* 0x000fea0003800000 */
.L_x_6255:
[----:B------:R-:W-:-:S06]  /*68e0*/  FMUL.FTZ R4, R24, 1 ;  /* 0x3f80000018047820 */ /* 0x000fcc0000410000 */
[----:B------:R-:W0:Y:S02]  /*68f0*/  F2F.F64.F32 R4, R4 ;  /* 0x0000000400047310 */ /* 0x000e240000201800 */
[----:B0-----:R0:W-:Y:S01]  /*6900*/  STG.E.64 desc[UR36][R8.64], R4 ;  /* 0x0000000408007986 */ /* 0x0011e2000c101b24 */
[----:B------:R-:W-:Y:S05]  /*6910*/  BRA `(.L_x_6250) ;  /* 0x0000000800947947 */ /* 0x000fea0003800000 */
.L_x_6245:
        /* <DEDUP_REMOVED lines=12> */
.L_x_6259:
[----:B------:R-:W-:Y:S01]  /*69e0*/  FMUL.FTZ R4, R24, 1 ;  /* 0x3f80000018047820 */ /* 0x000fe20000410000 */
[----:B------:R-:W-:-:S05]  /*69f0*/  CS2R R6, SRZ ;  /* 0x0000000000067805 */ /* 0x000fca000001ff00 */
[----:B------:R-:W0:Y:S02]  /*6a00*/  F2F.F64.F32 R4, R4 ;  /* 0x0000000400047310 */ /* 0x000e240000201800 */
[----:B0-----:R0:W-:Y:S01]  /*6a10*/  STG.E.128 desc[UR36][R8.64], R4 ;  /* 0x0000000408007986 */ /* 0x0011e2000c101d24 */
[----:B------:R-:W-:Y:S05]  /*6a20*/  BRA `(.L_x_6250) ;  /* 0x0000000800507947 */ /* 0x000fea0003800000 */
.L_x_6258:
        /* <DEDUP_REMOVED lines=20> */
.L_x_6263:
[----:B------:R-:W-:Y:S05]  /*6b70*/  BSYNC B0 ;  /* 0x0000000000007941 */ /* 0x000fea0003800000 */
.L_x_6262:
[----:B------:R-:W-:-:S05]  /*6b80*/  LOP3.LUT R5, R0, R5, RZ, 0xfc, !PT ;  /* 0x0000000500057212 */ /* 0x000fca00078efcff */
[----:B------:R0:W-:Y:S01]  /*6b90*/  STG.E.U8 desc[UR36][R8.64], R5 ;  /* 0x0000000508007986 */ /* 0x0001e2000c101124 */
[----:B------:R-:W-:Y:S05]  /*6ba0*/  BRA `(.L_x_6250) ;  /* 0x0000000400f07947 */ /* 0x000fea0003800000 */
.L_x_6261:
        /* <DEDUP_REMOVED lines=12> */
.L_x_6265:
[----:B------:R-:W-:Y:S01]  /*6c70*/  IMAD.MOV.U32 R0, RZ, RZ, 0x7f ;  /* 0x0000007fff007424 */ /* 0x000fe200078e00ff */
[----:B------:R-:W-:-:S04]  /*6c80*/  ISETP.GT.U32.AND P0, PT, R4, 0x7f800000, PT ;  /* 0x7f8000000400780c */ /* 0x000fc80003f04070 */
[----:B------:R-:W-:-:S09]  /*6c90*/  SEL R0, R0, 0x7c, P0 ;  /* 0x0000007c00007807 */ /* 0x000fd20000000000 */
.L_x_6266:
[----:B------:R-:W-:Y:S05]  /*6ca0*/  BSYNC B0 ;  /* 0x0000000000007941 */ /* 0x000fea0003800000 */
.L_x_6264:
[----:B------:R-:W-:-:S04]  /*6cb0*/  LOP3.LUT R24, R24, 0x80000000, RZ, 0xc0, !PT ;  /* 0x8000000018187812 */ /* 0x000fc800078ec0ff */
[----:B------:R-:W-:-:S04]  /*6cc0*/  SHF.R.U32.HI R3, RZ, 0x18, R24 ;  /* 0x00000018ff037819 */ /* 0x000fc80000011618 */
[----:B------:R-:W-:-:S05]  /*6cd0*/  LOP3.LUT R3, R0, R3, RZ, 0xfc, !PT ;  /* 0x0000000300037212 */ /* 0x000fca00078efcff */
[----:B------:R0:W-:Y:S01]  /*6ce0*/  STG.E.U8 desc[UR36][R8.64], R3 ;  /* 0x0000000308007986 */ /* 0x0001e2000c101124 */
[----:B------:R-:W-:Y:S05]  /*6cf0*/  BRA `(.L_x_6250) ;  /* 0x00000004009c7947 */ /* 0x000fea0003800000 */
.L_x_6260:
[----:B------:R-:W-:-:S05]  /*6d00*/  F2FP.BF16.F32.PACK_AB R24, RZ, R24 ;  /* 0x00000018ff18723e */ /* 0x000fca00000010ff */
[----:B------:R0:W-:Y:S01]  /*6d10*/  STG.E.U16 desc[UR36][R8.64], R24 ;  /* 0x0000001808007986 */ /* 0x0001e2000c101524 */
[----:B------:R-:W-:Y:S05]  /*6d20*/  BRA `(.L_x_6250) ;  /* 0x0000000400907947 */ /* 0x000fea0003800000 */
.L_x_6257:
        /* <DEDUP_REMOVED lines=11> */
.L_x_6269:
        /* <DEDUP_REMOVED lines=16> */
.L_x_6272:
[----:B------:R-:W-:-:S04]  /*6ee0*/  LOP3.LUT R24, R24, 0x80000000, RZ, 0xc0, !PT ;  /* 0x8000000018187812 */ /* 0x000fc800078ec0ff */
[----:B------:R-:W-:-:S04]  /*6ef0*/  SHF.R.U32.HI R3, RZ, 0x18, R24 ;  /* 0x00000018ff037819 */ /* 0x000fc80000011618 */
[----:B------:R-:W-:-:S04]  /*6f00*/  LOP3.LUT R0, R0, R3, RZ, 0xfc, !PT ;  /* 0x0000000300007212 */ /* 0x000fc800078efcff */
[----:B------:R-:W-:-:S07]  /*6f10*/  PRMT R4, R0, 0x7610, R4 ;  /* 0x0000761000047816 */ /* 0x000fce0000000004 */
.L_x_6271:
[----:B------:R-:W-:Y:S05]  /*6f20*/  BSYNC B0 ;  /* 0x0000000000007941 */ /* 0x000fea0003800000 */
.L_x_6270:
[----:B------:R0:W-:Y:S01]  /*6f30*/  STG.E.U8 desc[UR36][R8.64], R4 ;  /* 0x0000000408007986 */ /* 0x0001e2000c101124 */
[----:B------:R-:W-:Y:S05]  /*6f40*/  BRA `(.L_x_6250) ;  /* 0x0000000400087947 */ /* 0x000fea0003800000 */
.L_x_6268:
        /* <DEDUP_REMOVED lines=16> */
.L_x_6275:
[----:B------:R-:W-:-:S04]  /*7050*/  LOP3.LUT R24, R24, 0x80000000, RZ, 0xc0, !PT ;  /* 0x8000000018187812 */ /* 0x000fc800078ec0ff */
[----:B------:R-:W-:-:S04]  /*7060*/  SHF.R.U32.HI R3, RZ, 0x18, R24 ;  /* 0x00000018ff037819 */ /* 0x000fc80000011618 */
[----:B------:R-:W-:-:S04]  /*7070*/  LOP3.LUT R0, R0, R3, RZ, 0xfc, !PT ;  /* 0x0000000300007212 */ /* 0x000fc800078efcff */
[----:B------:R-:W-:-:S07]  /*7080*/  PRMT R4, R0, 0x7610, R4 ;  /* 0x0000761000047816 */ /* 0x000fce0000000004 */
.L_x_6274:
[----:B------:R-:W-:Y:S05]  /*7090*/  BSYNC B0 ;  /* 0x0000000000007941 */ /* 0x000fea0003800000 */
.L_x_6273:
[----:B------:R0:W-:Y:S01]  /*70a0*/  STG.E.U8 desc[UR36][R8.64], R4 ;  /* 0x0000000408007986 */ /* 0x0001e2000c101124 */
[----:B------:R-:W-:Y:S05]  /*70b0*/  BRA `(.L_x_6250) ;  /* 0x0000000000ac7947 */ /* 0x000fea0003800000 */
.L_x_6267:
        /* <DEDUP_REMOVED lines=21> */
.L_x_6249:
        /* <DEDUP_REMOVED lines=16> */
.L_x_6278:
[----:B------:R-:W-:Y:S05]  /*7310*/  BRA `(.L_x_6250) ;  /* 0x0000000000147947 */ /* 0x000fea0003800000 */
.L_x_6277:
[----:B------:R-:W0:Y:S02]  /*7320*/  F2I.U64.TRUNC R24, R24 ;  /* 0x0000001800187311 */ /* 0x000e24000020d800 */
[----:B0-----:R4:W-:Y:S01]  /*7330*/  STG.E.64 desc[UR36][R8.64], R24 ;  /* 0x0000001808007986 */ /* 0x0019e2000c101b24 */
[----:B------:R-:W-:Y:S05]  /*7340*/  BRA `(.L_x_6250) ;  /* 0x0000000000087947 */ /* 0x000fea0003800000 */
.L_x_6276:
[----:B------:R-:W0:Y:S02]  /*7350*/  F2I.FTZ.U32.TRUNC.NTZ R3, R24 ;  /* 0x0000001800037305 */ /* 0x000e24000021f000 */
[----:B0-----:R0:W-:Y:S02]  /*7360*/  STG.E desc[UR36][R8.64], R3 ;  /* 0x0000000308007986 */ /* 0x0011e4000c101924 */
.L_x_6250:
[----:B------:R-:W-:-:S07]  /*7370*/  VIADD R27, R27, 0x80 ;  /* 0x000000801b1b7836 */ /* 0x000fce0000000000 */
.L_x_6210:
[----:B------:R-:W-:Y:S05]  /*7380*/  BSYNC B6 ;  /* 0x0000000000067941 */ /* 0x000fea0003800000 */
.L_x_6209:
        /* <DEDUP_REMOVED lines=22> */
.L_x_6282:
[----:B-----5:R-:W0:Y:S02]  /*74f0*/  F2I.S64.TRUNC R16, R16 ;  /* 0x0000001000107311 */ /* 0x020e24000020d900 */
[----:B0-----:R-:W-:-:S05]  /*7500*/  IMAD.MOV.U32 R5, RZ, RZ, R16 ;  /* 0x000000ffff057224 */ /* 0x001fca00078e0010 */
[----:B------:R-:W-:Y:S01]  /*7510*/  STG.E.U8 desc[UR36][R2.64], R5 ;  /* 0x0000000502007986 */ /* 0x000fe2000c101124 */
[----:B------:R-:W-:Y:S05]  /*7520*/  EXIT ;  /* 0x000000000000794d */ /* 0x000fea0003800000 */
.L_x_6281:
        /* <DEDUP_REMOVED lines=9> */
.L_x_6285:
[----:B-----5:R-:W0:Y:S02]  /*75c0*/  F2I.FTZ.TRUNC.NTZ R5, R16 ;  /* 0x0000001000057305 */ /* 0x020e24000021f100 */
[----:B0-----:R-:W-:Y:S01]  /*75d0*/  STG.E desc[UR36][R2.64], R5 ;  /* 0x0000000502007986 */ /* 0x001fe2000c101924 */
[----:B------:R-:W-:Y:S05]  /*75e0*/  EXIT ;  /* 0x000000000000794d */ /* 0x000fea0003800000 */
.L_x_6284:
[----:B-----5:R-:W0:Y:S02]  /*75f0*/  F2I.FTZ.TRUNC.NTZ R5, R16 ;  /* 0x0000001000057305 */ /* 0x020e24000021f100 */
[----:B0-----:R-:W-:Y:S01]  /*7600*/  STG.E.U16 desc[UR36][R2.64], R5 ;  /* 0x0000000502007986 */ /* 0x001fe2000c101524 */
[----:B------:R-:W-:Y:S05]  /*7610*/  EXIT ;  /* 0x000000000000794d */ /* 0x000fea0003800000 */
.L_x_6280:
        /* <DEDUP_REMOVED lines=8> */
.L_x_6287:
[----:B-----5:R-:W-:-:S05]  /*76a0*/  F2FP.F16.F32.PACK_AB R16, RZ, R16 ;  /* 0x00000010ff10723e */ /* 0x020fca00000000ff */
[----:B------:R-:W-:Y:S01]  /*76b0*/  STG.E.U16 desc[UR36][R2.64], R16 ;  /* 0x0000001002007986 */ /* 0x000fe2000c101524 */
[----:B------:R-:W-:Y:S05]  /*76c0*/  EXIT ;  /* 0x000000000000794d */ /* 0x000fea0003800000 */
.L_x_6286:
        /* <DEDUP_REMOVED lines=9> */
.L_x_6289:
[----:B-----5:R-:W-:-:S04]  /*7760*/  F2FP.F16.F32.PACK_AB R5, RZ, R16 ;  /* 0x00000010ff05723e */ /* 0x020fc800000000ff */
[----:B------:R-:W-:-:S05]  /*7770*/  PRMT R5, R5, 0x5410, RZ ;  /* 0x0000541005057816 */ /* 0x000fca00000000ff */
[----:B------:R-:W-:Y:S01]  /*7780*/  STG.E desc[UR36][R2.64], R5 ;  /* 0x0000000502007986 */ /* 0x000fe2000c101924 */
[----:B------:R-:W-:Y:S05]  /*7790*/  EXIT ;  /* 0x000000000000794d */ /* 0x000fea0003800000 */
.L_x_6288:
[----:B-----5:R-:W-:-:S06]  /*77a0*/  FMUL.FTZ R4, R16, 1 ;  /* 0x3f80000010047820 */ /* 0x020fcc0000410000 */
[----:B------:R-:W0:Y:S02]  /*77b0*/  F2F.F64.F32 R4, R4 ;  /* 0x0000000400047310 */ /* 0x000e240000201800 */
[----:B0-----:R-:W-:Y:S01]  /*77c0*/  STG.E.64 desc[UR36][R2.64], R4 ;  /* 0x0000000402007986 */ /* 0x001fe2000c101b24 */
[----:B------:R-:W-:Y:S05]  /*77d0*/  EXIT ;  /* 0x000000000000794d */ /* 0x000fea0003800000 */
.L_x_6279:
        /* <DEDUP_REMOVED lines=12> */
.L_x_6292:
[----:B-----5:R-:W-:Y:S01]  /*78a0*/  FMUL.FTZ R4, R16, 1 ;  /* 0x3f80000010047820 */ /* 0x020fe20000410000 */
[----:B------:R-:W-:-:S05]  /*78b0*/  CS2R R6, SRZ ;  /* 0x0000000000067805 */ /* 0x000fca000001ff00 */
[----:B------:R-:W0:Y:S02]  /*78c0*/  F2F.F64.F32 R4, R4 ;  /* 0x0000000400047310 */ /* 0x000e240000201800 */
[----:B0-----:R-:W-:Y:S01]  /*78d0*/  STG.E.128 desc[UR36][R2.64], R4 ;  /* 0x0000000402007986 */ /* 0x001fe2000c101d24 */
[----:B------:R-:W-:Y:S05]  /*78e0*/  EXIT ;  /* 0x000000000000794d */ /* 0x000fea0003800000 */
.L_x_6291:
        /* <DEDUP_REMOVED lines=20> */
.L_x_6296:
[----:B------:R-:W-:Y:S05]  /*7a30*/  BSYNC B0 ;  /* 0x0000000000007941 */ /* 0x000fea0003800000 */
.L_x_6295:
[----:B------:R-:W-:-:S05]  /*7a40*/  LOP3.LUT R7, R0, R7, RZ, 0xfc, !PT ;  /* 0x0000000700077212 */ /* 0x000fca00078efcff */
[----:B------:R-:W-:Y:S01]  /*7a50*/  STG.E.U8 desc[UR36][R2.64], R7 ;  /* 0x0000000702007986 */ /* 0x000fe2000c101124 */
[----:B------:R-:W-:Y:S05]  /*7a60*/  EXIT ;  /* 0x000000000000794d */ /* 0x000fea0003800000 */
.L_x_6294:
        /* <DEDUP_REMOVED lines=12> */
.L_x_6298:
[----:B------:R-:W-:Y:S01]  /*7b30*/  IMAD.MOV.U32 R0, RZ, RZ, 0x7f ;  /* 0x0000007fff007424 */ /* 0x000fe200078e00ff */
[----:B------:R-:W-:-:S04]  /*7b40*/  ISETP.GT.U32.AND P0, PT, R4, 0x7f800000, PT ;  /* 0x7f8000000400780c */ /* 0x000fc80003f04070 */
[----:B------:R-:W-:-:S09]  /*7b50*/  SEL R0, R0, 0x7c, P0 ;  /* 0x0000007c00007807 */ /* 0x000fd20000000000 */
.L_x_6299:
[----:B------:R-:W-:Y:S05]  /*7b60*/  BSYNC B0 ;  /* 0x0000000000007941 */ /* 0x000fea0003800000 */
.L_x_6297:
[----:B------:R-:W-:-:S04]  /*7b70*/  LOP3.LUT R16, R16, 0x80000000, RZ, 0xc0, !PT ;  /* 0x8000000010107812 */ /* 0x000fc800078ec0ff */
[----:B------:R-:W-:-:S04]  /*7b80*/  SHF.R.U32.HI R5, RZ, 0x18, R16 ;  /* 0x00000018ff057819 */ /* 0x000fc80000011610 */
[----:B------:R-:W-:-:S05]  /*7b90*/  LOP3.LUT R5, R0, R5, RZ, 0xfc, !PT ;  /* 0x0000000500057212 */ /* 0x000fca00078efcff */
[----:B------:R-:W-:Y:S01]  /*7ba0*/  STG.E.U8 desc[UR36][R2.64], R5 ;  /* 0x0000000502007986 */ /* 0x000fe2000c101124 */
[----:B------:R-:W-:Y:S05]  /*7bb0*/  EXIT ;  /* 0x000000000000794d */ /* 0x000fea0003800000 */
.L_x_6293:
[----:B-----5:R-:W-:-:S05]  /*7bc0*/  F2FP.BF16.F32.PACK_AB R16, RZ, R16 ;  /* 0x00000010ff10723e */ /* 0x020fca00000010ff */
[----:B------:R-:W-:Y:S01]  /*7bd0*/  STG.E.U16 desc[UR36][R2.64], R16 ;  /* 0x0000001002007986 */ /* 0x000fe2000c101524 */
[----:B------:R-:W-:Y:S05]  /*7be0*/  EXIT ;  /* 0x000000000000794d */ /* 0x000fea0003800000 */
.L_x_6290:
        /* <DEDUP_REMOVED lines=11> */
.L_x_6302:
        /* <DEDUP_REMOVED lines=16> */
.L_x_6305:
[----:B------:R-:W-:-:S04]  /*7da0*/  LOP3.LUT R16, R16, 0x80000000, RZ, 0xc0, !PT ;  /* 0x8000000010107812 */ /* 0x000fc800078ec0ff */
[----:B------:R-:W-:-:S04]  /*7db0*/  SHF.R.U32.HI R5, RZ, 0x18, R16 ;  /* 0x00000018ff057819 */ /* 0x000fc80000011610 */
[----:B------:R-:W-:-:S04]  /*7dc0*/  LOP3.LUT R4, R4, R5, RZ, 0xfc, !PT ;  /* 0x0000000504047212 */ /* 0x000fc800078efcff */
[----:B------:R-:W-:-:S07]  /*7dd0*/  PRMT R0, R4, 0x7610, R0 ;  /* 0x0000761004007816 */ /* 0x000fce0000000000 */
.L_x_6304:
[----:B------:R-:W-:Y:S05]  /*7de0*/  BSYNC B0 ;  /* 0x0000000000007941 */ /* 0x000fea0003800000 */
.L_x_6303:
[----:B------:R-:W-:Y:S01]  /*7df0*/  STG.E.U8 desc[UR36][R2.64], R0 ;  /* 0x0000000002007986 */ /* 0x000fe2000c101124 */
[----:B------:R-:W-:Y:S05]  /*7e00*/  EXIT ;  /* 0x000000000000794d */ /* 0x000fea0003800000 */
.L_x_6301:
        /* <DEDUP_REMOVED lines=16> */
.L_x_6308:
[----:B------:R-:W-:-:S04]  /*7f10*/  LOP3.LUT R16, R16, 0x80000000, RZ, 0xc0, !PT ;  /* 0x8000000010107812 */ /* 0x000fc800078ec0ff */
[----:B------:R-:W-:-:S04]  /*7f20*/  SHF.R.U32.HI R5, RZ, 0x18, R16 ;  /* 0x00000018ff057819 */ /* 0x000fc80000011610 */
[----:B------:R-:W-:-:S04]  /*7f30*/  LOP3.LUT R4, R4, R5, RZ, 0xfc, !PT ;  /* 0x0000000504047212 */ /* 0x000fc800078efcff */
[----:B------:R-:W-:-:S07]  /*7f40*/  PRMT R0, R4, 0x7610, R0 ;  /* 0x0000761004007816 */ /* 0x000fce0000000000 */
.L_x_6307:
[----:B------:R-:W-:Y:S05]  /*7f50*/  BSYNC B0 ;  /* 0x0000000000007941 */ /* 0x000fea0003800000 */
.L_x_6306:
[----:B------:R-:W-:Y:S01]  /*7f60*/  STG.E.U8 desc[UR36][R2.64], R0 ;  /* 0x0000000002007986 */ /* 0x000fe2000c101124 */
[----:B------:R-:W-:Y:S05]  /*7f70*/  EXIT ;  /* 0x000000000000794d */ /* 0x000fea0003800000 */
.L_x_6300:
        /* <DEDUP_REMOVED lines=21> */
.L_x_6283:
        /* <DEDUP_REMOVED lines=16> */
.L_x_6311:
[----:B------:R-:W-:Y:S05]  /*81d0*/  EXIT ;  /* 0x000000000000794d */ /* 0x000fea0003800000 */
.L_x_6310:
[----:B-----5:R-:W0:Y:S02]  /*81e0*/  F2I.U64.TRUNC R16, R16 ;  /* 0x0000001000107311 */ /* 0x020e24000020d800 */
[----:B0-----:R-:W-:Y:S01]  /*81f0*/  STG.E.64 desc[UR36][R2.64], R16 ;  /* 0x0000001002007986 */ /* 0x001fe2000c101b24 */
[----:B------:R-:W-:Y:S05]  /*8200*/  EXIT ;  /* 0x000000000000794d */ /* 0x000fea0003800000 */
.L_x_6309:
[----:B-----5:R-:W0:Y:S02]  /*8210*/  F2I.FTZ.U32.TRUNC.NTZ R5, R16 ;  /* 0x0000001000057305 */ /* 0x020e24000021f000 */
[----:B0-----:R-:W-:Y:S01]  /*8220*/  STG.E desc[UR36][R2.64], R5 ;  /* 0x0000000502007986 */ /* 0x001fe2000c101924 */
[----:B------:R-:W-:Y:S05]  /*8230*/  EXIT ;  /* 0x000000000000794d */ /* 0x000fea0003800000 */
.L_x_6312:
        /* <DEDUP_REMOVED lines=12> */
.L_x_7947:


//--------------------- .text._ZN2at6native18elementwise_kernelILi128ELi2EZNS0_22gpu_kernel_impl_nocastIZZZNS0_65_GLOBAL__N__cd49fe81_27_ActivationSoftplusKernel_cu_f5210f67_354515softplus_kernelERNS_18TensorIteratorBaseERKN3c106ScalarES9_ENKUlvE_clEvENKUlvE0_clEvEUlfE_EEvS5_RKT_EUliE_EEviT1_ --------------------------
	.section	.text._ZN2at6native18elementwise_kernelILi128ELi2EZNS0_22gpu_kernel_impl_nocastIZZZNS0_65_GLOBAL__N__cd49fe81_27_ActivationSoftplusKernel_cu_f5210f67_354515softplus_kernelERNS_18TensorIteratorBaseERKN3c106ScalarES9_ENKUlvE_clEvENKUlvE0_clEvEUlfE_EEvS5_RKT_EUliE_EEviT1_,"ax",@progbits
	.align	128
        .global         _ZN2at6native18elementwise_kernelILi128ELi2EZNS0_22gpu_kernel_impl_nocastIZZZNS0_65_GLOBAL__N__cd49fe81_27_ActivationSoftplusKernel_cu_f5210f67_354515softplus_kernelERNS_18TensorIteratorBaseERKN3c106ScalarES9_ENKUlvE_clEvENKUlvE0_clEvEUlfE_EEvS5_RKT_EUliE_EEviT1_
        .type           _ZN2at6native18elementwise_kernelILi128ELi2EZNS0_22gpu_kernel_impl_nocastIZZZNS0_65_GLOBAL__N__cd49fe81_27_ActivationSoftplusKernel_cu_f5210f67_354515softplus_kernelERNS_18TensorIteratorBaseERKN3c106ScalarES9_ENKUlvE_clEvENKUlvE0_clEvEUlfE_EEvS5_RKT_EUliE_EEviT1_,@function
        .size           _ZN2at6native18elementwise_kernelILi128ELi2EZNS0_22gpu_kernel_impl_nocastIZZZNS0_65_GLOBAL__N__cd49fe81_27_ActivationSoftplusKernel_cu_f5210f67_354515softplus_kernelERNS_18TensorIteratorBaseERKN3c106ScalarES9_ENKUlvE_clEvENKUlvE0_clEvEUlfE_EEvS5_RKT_EUliE_EEviT1_,(.L_x_7948 - _ZN2at6native18elementwise_kernelILi128ELi2EZNS0_22gpu_kernel_impl_nocastIZZZNS0_65_GLOBAL__N__cd49fe81_27_ActivationSoftplusKernel_cu_f5210f67_354515softplus_kernelERNS_18TensorIteratorBaseERKN3c106ScalarES9_ENKUlvE_clEvENKUlvE0_clEvEUlfE_EEvS5_RKT_EUliE_EEviT1_)
        .other          _ZN2at6native18elementwise_kernelILi128ELi2EZNS0_22gpu_kernel_impl_nocastIZZZNS0_65_GLOBAL__N__cd49fe81_27_ActivationSoftplusKernel_cu_f5210f67_354515softplus_kernelERNS_18TensorIteratorBaseERKN3c106ScalarES9_ENKUlvE_clEvENKUlvE0_clEvEUlfE_EEvS5_RKT_EUliE_EEviT1_,@"STO_CUDA_ENTRY STV_DEFAULT"
_ZN2at6native18elementwise_kernelILi128ELi2EZNS0_22gpu_kernel_impl_nocastIZZZNS0_65_GLOBAL__N__cd49fe81_27_ActivationSoftplusKernel_cu_f5210f67_354515softplus_kernelERNS_18TensorIteratorBaseERKN3c106ScalarES9_ENKUlvE_clEvENKUlvE0_clEvEUlfE_EEvS5_RKT_EUliE_EEviT1_:
.text._ZN2at6native18elementwise_kernelILi128ELi2EZNS0_22gpu_kernel_impl_nocastIZZZNS0_65_GLOBAL__N__cd49fe81_27_ActivationSoftplusKernel_cu_f5210f67_354515softplus_kernelERNS_18TensorIteratorBaseERKN3c106ScalarES9_ENKUlvE_clEvENKUlvE0_clEvEUlfE_EEvS5_RKT_EUliE_EEviT1_:
        /* <DEDUP_REMOVED lines=311> */
.L_x_6315:
[----:B------:R-:W-:Y:S01]  /*1370*/  ULDC.64 UR8, c[0x0][0x418] ;  /* 0x0001060000087ab9 */ /* 0x000fe20000000a00 */
[----:B------:R-:W0:Y:S01]  /*1380*/  LDC.64 R6, c[0x0][0x420] ;  /* 0x00010800ff067b82 */ /* 0x000e220000000a00 */
[----:B------:R-:W-:-:S04]  /*1390*/  IADD3 R8, P0, R0, UR8, RZ ;  /* 0x0000000800087c10 */ /* 0x000fc8000ff1e0ff */
[----:B------:R-:W-:Y:S01]  /*13a0*/  IADD3.X R9, RZ, UR9, RZ, P0, !PT ;  /* 0x00000009ff097c10 */ /* 0x000fe200087fe4ff */
[----:B------:R-:W-:-:S05]  /*13b0*/  ULDC.64 UR8, c[0x0][0x410] ;  /* 0x0001040000087ab9 */ /* 0x000fca0000000a00 */
[----:B------:R-:W0:Y:S01]  /*13c0*/  LDG.E R9, desc[UR4][R8.64] ;  /* 0x0000000408097981 */ /* 0x000e22000c1e1900 */
[----:B------:R-:W-:Y:S01]  /*13d0*/  IADD3 R4, P1, R5, UR8, RZ ;  /* 0x0000000805047c10 */ /* 0x000fe2000ff3e0ff */
[----:B------:R-:W-:Y:S03]  /*13e0*/  BSSY B1, `(.L_x_6316) ;  /* 0x0000028000017945 */ /* 0x000fe60003800000 */
[----:B------:R-:W-:Y:S01]  /*13f0*/  IADD3.X R5, RZ, UR9, RZ, P1, !PT ;  /* 0x00000009ff057c10 */ /* 0x000fe20008ffe4ff */
[----:B0-----:R-:W-:-:S05]  /*1400*/  FMUL.FTZ R0, R9, R6 ;  /* 0x0000000609007220 */ /* 0x001fca0000410000 */
[----:B------:R-:W-:-:S13]  /*1410*/  FSETP.GT.FTZ.AND P0, PT, R0, R7, PT ;  /* 0x000000070000720b */ /* 0x000fda0003f14000 */
[----:B------:R-:W-:Y:S05]  /*1420*/  @P0 BRA `(.L_x_6317) ;  /* 0x00000000008c0947 */ /* 0x000fea0003800000 */
[----:B------:R-:W-:Y:S01]  /*1430*/  FMUL.FTZ R0, R0, 1.4426950216293334961 ;  /* 0x3fb8aa3b00007820 */ /* 0x000fe20000410000 */
[----:B------:R-:W-:Y:S01]  /*1440*/  MOV R9, 0x3e800000 ;  /* 0x3e80000000097802 */ /* 0x000fe20000000f00 */
[----:B------:R-:W-:Y:S01]  /*1450*/  HFMA2.MMA R10, -RZ, RZ, 1.3056640625, -1.8671875 ;  /* 0x3d39bf78ff0a7435 */ /* 0x000fe200000001ff */
[----:B------:R-:W-:Y:S01]  /*1460*/  BSSY B2, `(.L_x_6318) ;  /* 0x000001e000027945 */ /* 0x000fe20003800000 */
        /* <DEDUP_REMOVED lines=9> */
[----:B------:R0:W1:Y:S02]  /*1500*/  MUFU.RCP R9, R6 ;  /* 0x0000000600097308 */ /* 0x0000640000001000 */
        /* <DEDUP_REMOVED lines=19> */
.L_x_6319:
[----:B------:R-:W-:Y:S05]  /*1640*/  BSYNC B2 ;  /* 0x0000000000027941 */ /* 0x000fea0003800000 */
.L_x_6318:
[----:B------:R-:W-:-:S07]  /*1650*/  FMUL.FTZ R9, R9, R2 ;  /* 0x0000000209097220 */ /* 0x000fce0000410000 */
.L_x_6317:
[----:B------:R-:W-:Y:S05]  /*1660*/  BSYNC B1 ;  /* 0x0000000000017941 */ /* 0x000fea0003800000 */
.L_x_6316:
[----:B------:R0:W-:Y:S01]  /*1670*/  STG.E desc[UR4][R4.64], R9 ;  /* 0x0000000904007986 */ /* 0x0001e2000c101904 */
[----:B------:R-:W-:-:S07]  /*1680*/  IADD3 R3, R3, 0x80, RZ ;  /* 0x0000008003037810 */ /* 0x000fce0007ffe0ff */
.L_x_6314:
[----:B------:R-:W-:Y:S05]  /*1690*/  BSYNC B0 ;  /* 0x0000000000007941 */ /* 0x000fea0003800000 */
.L_x_6313:
[----:B------:R-:W-:-:S13]  /*16a0*/  ISETP.GE.AND P0, PT, R3, UR6, PT ;  /* 0x0000000603007c0c */ /* 0x000fda000bf06270 */
[----:B------:R-:W-:Y:S05]  /*16b0*/  @P0 EXIT ;  /* 0x000000000000094d */ /* 0x000fea0003800000 */
[----:B0-----:R-:W0:Y:S01]  /*16c0*/  LDC R4, c[0x0][0x218] ;  /* 0x00008600ff047b82 */ /* 0x001e220000000800 */
        /* <DEDUP_REMOVED lines=287> */
[----:B------:R-:W-:Y:S01]  /*28c0*/  @P0 MOV R6, RZ ;  /* 0x000000ff00060202 */ /* 0x000fe20000000f00 */
[----:B------:R-:W-:Y:S01]  /*28d0*/  ULDC.64 UR6, c[0x0][0x400] ;  /* 0x0001000000067ab9 */ /* 0x000fe20000000a00 */
[----:B------:R-:W-:-:S05]  /*28e0*/  IADD3 R9, -R7, RZ, RZ ;  /* 0x000000ff07097210 */ /* 0x000fca0007ffe1ff */
        /* <DEDUP_REMOVED lines=11> */
.L_x_6320:
[----:B------:R-:W-:Y:S01]  /*29a0*/  ULDC.64 UR6, c[0x0][0x418] ;  /* 0x0001060000067ab9 */ /* 0x000fe20000000a00 */
[----:B------:R-:W-:Y:S01]  /*29b0*/  ULDC.64 UR8, c[0x0][0x420] ;  /* 0x0001080000087ab9 */ /* 0x000fe20000000a00 */
[----:B------:R-:W-:-:S04]  /*29c0*/  IADD3 R6, P0, R0, UR6, RZ ;  /* 0x0000000600067c10 */ /* 0x000fc8000ff1e0ff */
[----:B------:R-:W-:Y:S01]  /*29d0*/  IADD3.X R7, RZ, UR7, RZ, P0, !PT ;  /* 0x00000007ff077c10 */ /* 0x000fe200087fe4ff */
[----:B------:R-:W-:-:S05]  /*29e0*/  ULDC.64 UR6, c[0x0][0x410] ;  /* 0x0001040000067ab9 */ /* 0x000fca0000000a00 */
[----:B------:R-:W2:Y:S01]  /*29f0*/  LDG.E R7, desc[UR4][R6.64] ;  /* 0x0000000406077981 */ /* 0x000ea2000c1e1900 */
[----:B------:R-:W-:Y:S01]  /*2a00*/  IADD3 R2, P1, R5, UR6, RZ ;  /* 0x0000000605027c10 */ /* 0x000fe2000ff3e0ff */
[----:B------:R-:W-:Y:S03]  /*2a10*/  BSSY B0, `(.L_x_6321) ;  /* 0x0000028000007945 */ /* 0x000fe60003800000 */
[----:B------:R-:W-:Y:S01]  /*2a20*/  IADD3.X R3, RZ, UR7, RZ, P1, !PT ;  /* 0x00000007ff037c10 */ /* 0x000fe20008ffe4ff */
[----:B--2---:R-:W-:-:S05]  /*2a30*/  FMUL.FTZ R0, R7, UR8 ;  /* 0x0000000807007c20 */ /* 0x004fca0008410000 */
[----:B------:R-:W-:-:S13]  /*2a40*/  FSETP.GT.FTZ.AND P0, PT, R0, UR9, PT ;  /* 0x0000000900007c0b */ /* 0x000fda000bf14000 */
[----:B------:R-:W-:Y:S05]  /*2a50*/  @P0 BRA `(.L_x_6322) ;  /* 0x00000000008c0947 */ /* 0x000fea0003800000 */
[----:B------:R-:W-:Y:S01]  /*2a60*/  FMUL.FTZ R0, R0, 1.4426950216293334961 ;  /* 0x3fb8aa3b00007820 */ /* 0x000fe20000410000 */
[----:B------:R-:W-:Y:S01]  /*2a70*/  HFMA2.MMA R9, -RZ, RZ, 1.625, 0 ;  /* 0x3e800000ff097435 */ /* 0x000fe200000001ff */
[----:B------:R-:W-:Y:S01]  /*2a80*/  MOV R8, 0x3d39bf78 ;  /* 0x3d39bf7800087802 */ /* 0x000fe20000000f00 */
        /* <DEDUP_REMOVED lines=30> */
.L_x_6324:
[----:B------:R-:W-:Y:S05]  /*2c70*/  BSYNC B1 ;  /* 0x0000000000017941 */ /* 0x000fea0003800000 */
.L_x_6323:
[----:B------:R-:W-:-:S07]  /*2c80*/  FMUL.FTZ R7, R9, R4 ;  /* 0x0000000409077220 */ /* 0x000fce0000410000 */
.L_x_6322:
[----:B------:R-:W-:Y:S05]  /*2c90*/  BSYNC B0 ;  /* 0x0000000000007941 */ /* 0x000fea0003800000 */
.L_x_6321:
[----:B------:R-:W-:Y:S01]  /*2ca0*/  STG.E desc[UR4][R2.64], R7 ;  /* 0x0000000702007986 */ /* 0x000fe2000c101904 */
[----:B------:R-:W-:Y:S05]  /*2cb0*/  EXIT ;  /* 0x000000000000794d */ /* 0x000fea0003800000 */
.L_x_6325:
        /* <DEDUP_REMOVED lines=12> */
.L_x_7948:


//--------------------- .text._ZN2at6native27unrolled_elementwise_kernelIZZZNS0_65_GLOBAL__N__cd49fe81_27_ActivationSoftplusKernel_cu_f5210f67_354515softplus_kernelERNS_18TensorIteratorBaseERKN3c106ScalarES8_ENKUlvE_clEvENKUlvE0_clEvEUlfE_St5arrayIPcLm2EELi4E23TrivialOffsetCalculatorILi1EjESG_NS0_6memory15LoadWithoutCastENSH_16StoreWithoutCastEEEviT_T0_T2_T3_T4_T5_ --------------------------
	.section	.text._ZN2at6native27unrolled_elementwise_kernelIZZZNS0_65_GLOBAL__N__cd49fe81_27_ActivationSoftplusKernel_cu_f5210f67_354515softplus_kernelERNS_18TensorIteratorBaseERKN3c106ScalarES8_ENKUlvE_clEvENKUlvE0_clEvEUlfE_St5arrayIPcLm2EELi4E23TrivialOffsetCalculatorILi1EjESG_NS0_6memory15LoadWithoutCastENSH_16StoreWithoutCastEEEviT_T0_T2_T3_T4_T5_,"ax",@progbits
	.align	128
        .global         _ZN2at6native27unrolled_elementwise_kernelIZZZNS0_65_GLOBAL__N__cd49fe81_27_ActivationSoftplusKernel_cu_f5210f67_354515softplus_kernelERNS_18TensorIteratorBaseERKN3c106ScalarES8_ENKUlvE_clEvENKUlvE0_clEvEUlfE_St5arrayIPcLm2EELi4E23TrivialOffsetCalculatorILi1EjESG_NS0_6memory15LoadWithoutCastENSH_16StoreWithoutCastEEEviT_T0_T2_T3_T4_T5_
        .type           _ZN2at6native27unrolled_elementwise_kernelIZZZNS0_65_GLOBAL__N__cd49fe81_27_ActivationSoftplusKernel_cu_f5210f67_354515softplus_kernelERNS_18TensorIteratorBaseERKN3c106ScalarES8_ENKUlvE_clEvENKUlvE0_clEvEUlfE_St5arrayIPcLm2EELi4E23TrivialOffsetCalculatorILi1EjESG_NS0_6memory15LoadWithoutCastENSH_16StoreWithoutCastEEEviT_T0_T2_T3_T4_T5_,@function
        .size           _ZN2at6native27unrolled_elementwise_kernelIZZZNS0_65_GLOBAL__N__cd49fe81_27_ActivationSoftplusKernel_cu_f5210f67_354515softplus_kernelERNS_18TensorIteratorBaseERKN3c106ScalarES8_ENKUlvE_clEvENKUlvE0_clEvEUlfE_St5arrayIPcLm2EELi4E23TrivialOffsetCalculatorILi1EjESG_NS0_6memory15LoadWithoutCastENSH_16StoreWithoutCastEEEviT_T0_T2_T3_T4_T5_,(.L_x_7949 - _ZN2at6native27unrolled_elementwise_kernelIZZZNS0_65_GLOBAL__N__cd49fe81_27_ActivationSoftplusKernel_cu_f5210f67_354515softplus_kernelERNS_18TensorIteratorBaseERKN3c106ScalarES8_ENKUlvE_clEvENKUlvE0_clEvEUlfE_St5arrayIPcLm2EELi4E23TrivialOffsetCalculatorILi1EjESG_NS0_6memory15LoadWithoutCastENSH_16StoreWithoutCastEEEviT_T0_T2_T3_T4_T5_)
        .other          _ZN2at6native27unrolled_elementwise_kernelIZZZNS0_65_GLOBAL__N__cd49fe81_27_ActivationSoftplusKernel_cu_f5210f67_354515softplus_kernelERNS_18TensorIteratorBaseERKN3c106ScalarES8_ENKUlvE_clEvENKUlvE0_clEvEUlfE_St5arrayIPcLm2EELi4E23TrivialOffsetCalculatorILi1EjESG_NS0_6memory15LoadWithoutCastENSH_16StoreWithoutCastEEEviT_T0_T2_T3_T4_T5_,@"STO_CUDA_ENTRY STV_DEFAULT"
_ZN2at6native27unrolled_elementwise_kernelIZZZNS0_65_GLOBAL__N__cd49fe81_27_ActivationSoftplusKernel_cu_f5210f67_354515softplus_kernelERNS_18TensorIteratorBaseERKN3c106ScalarES8_ENKUlvE_clEvENKUlvE0_clEvEUlfE_St5arrayIPcLm2EELi4E23TrivialOffsetCalculatorILi1EjESG_NS0_6memory15LoadWithoutCastENSH_16StoreWithoutCastEEEviT_T0_T2_T3_T4_T5_:
.text._ZN2at6native27unrolled_elementwise_kernelIZZZNS0_65_GLOBAL__N__cd49fe81_27_ActivationSoftplusKernel_cu_f5210f67_354515softplus_kernelERNS_18TensorIteratorBaseERKN3c106ScalarES8_ENKUlvE_clEvENKUlvE0_clEvEUlfE_St5arrayIPcLm2EELi4E23TrivialOffsetCalculatorILi1EjESG_NS0_6memory15LoadWithoutCastENSH_16StoreWithoutCastEEEviT_T0_T2_T3_T4_T5_:
[----:B------:R-:W-:Y:S01]  /*0000*/  LDC R1, c[0x0][0x28] ;  /* 0x00000a00ff017b82 */ /* 0x000fe20000000800 */
[----:B------:R-:W0:Y:S07]  /*0010*/  S2R R0, SR_CTAID.X ;  /* 0x0000000000007919 */ /* 0x000e2e0000002500 */
[----:B------:R-:W0:Y:S01]  /*0020*/  LDC R3, c[0x0][0x210] ;  /* 0x00008400ff037b82 */ /* 0x000e220000000800 */
        /* <DEDUP_REMOVED lines=13> */
[----:B0-----:R-:W-:Y:S01]  /*0100*/  @!P0 IMAD.WIDE.U32 R14, R11, 0x4, R14 ;  /* 0x000000040b0e8825 */ /* 0x001fe200078e000e */
[----:B------:R-:W-:-:S10]  /*0110*/  HFMA2.MMA R11, -RZ, RZ, 0, 0 ;  /* 0x00000000ff0b7435 */ /* 0x000fd400000001ff */
[----:B------:R0:W5:Y:S01]  /*0120*/  @!P0 LDG.E R11, desc[UR4][R14.64] ;  /* 0x000000040e0b8981 */ /* 0x000162000c1e1900 */
[----:B------:R-:W-:Y:S01]  /*0130*/  @!P3 LEA R21, R0, R3, 0x9 ;  /* 0x000000030015b211 */ /* 0x000fe200078e48ff */
[----:B------:R-:W2:Y:S01]  /*0140*/  @!P3 LDC.64 R8, c[0x0][0x230] ;  /* 0x00008c00ff08bb82 */ /* 0x000ea20000000a00 */
[----:B------:R-:W-:-:S04]  /*0150*/  @!P3 IADD3 R3, R3, 0x80, RZ ;  /* 0x000000800303b810 */ /* 0x000fc80007ffe0ff */
[----:B------:R-:W-:Y:S01]  /*0160*/  ISETP.GE.AND P2, PT, R3, R2, PT ;  /* 0x000000020300720c */ /* 0x000fe20003f46270 */
[----:B-1----:R-:W-:-:S12]  /*0170*/  @!P1 IMAD.WIDE.U32 R16, R13, 0x4, R16 ;  /* 0x000000040d109825 */ /* 0x002fd800078e0010 */
[----:B------:R-:W1:Y:S01]  /*0180*/  @!P2 LDC.64 R6, c[0x0][0x230] ;  /* 0x00008c00ff06ab82 */ /* 0x000e620000000a00 */
[----:B------:R-:W-:Y:S02]  /*0190*/  @!P2 LEA R19, R0, R3, 0x9 ;  /* 0x000000030013a211 */ /* 0x000fe400078e48ff */
[----:B------:R-:W-:Y:S01]  /*01a0*/  MOV R3, RZ ;  /* 0x000000ff00037202 */ /* 0x000fe20000000f00 */
[----:B--2---:R-:W-:Y:S01]  /*01b0*/  @!P3 IMAD.WIDE.U32 R20, R21, 0x4, R8 ;  /* 0x000000041514b825 */ /* 0x004fe200078e0008 */
[----:B------:R-:W-:-:S10]  /*01c0*/  HFMA2.MMA R9, -RZ, RZ, 0, 0 ;  /* 0x00000000ff097435 */ /* 0x000fd400000001ff */
[----:B------:R0:W5:Y:S01]  /*01d0*/  @!P3 LDG.E R9, desc[UR4][R20.64] ;  /* 0x000000041409b981 */ /* 0x000162000c1e1900 */
[----:B-1----:R-:W-:Y:S01]  /*01e0*/  @!P2 IMAD.WIDE.U32 R18, R19, 0x4, R6 ;  /* 0x000000041312a825 */ /* 0x002fe200078e0006 */
[----:B------:R-:W-:-:S04]  /*01f0*/  MOV R7, RZ ;  /* 0x000000ff00077202 */ /* 0x000fc80000000f00 */
[----:B------:R0:W5:Y:S04]  /*0200*/  @!P2 LDG.E R3, desc[UR4][R18.64] ;  /* 0x000000041203a981 */ /* 0x000168000c1e1900 */
[----:B------:R0:W5:Y:S01]  /*0210*/  @!P1 LDG.E R7, desc[UR4][R16.64] ;  /* 0x0000000410079981 */ /* 0x000162000c1e1900 */
[----:B------:R-:W-:Y:S01]  /*0220*/  BSSY B0, `(.L_x_6326) ;  /* 0x000002a000007945 */ /* 0x000fe20003800000 */
[----:B------:R-:W-:-:S03]  /*0230*/  MOV R13, R5 ;  /* 0x00000005000d7202 */ /* 0x000fc60000000f00 */
[----:B------:R-:W-:Y:S05]  /*0240*/  @P0 BRA `(.L_x_6327) ;  /* 0x00000000009c0947 */ /* 0x000fea0003800000 */
[----:B0-----:R-:W0:Y:S02]  /*0250*/  LDC.64 R14, c[0x0][0x218] ;  /* 0x00008600ff0e7b82 */ /* 0x001e240000000a00 */
[----:B0----5:R-:W-:-:S05]  /*0260*/  FMUL.FTZ R4, R11, R14 ;  /* 0x0000000e0b047220 */ /* 0x021fca0000410000 */
        /* <DEDUP_REMOVED lines=35> */
.L_x_6329:
[----:B------:R-:W-:Y:S05]  /*04a0*/  BSYNC B1 ;  /* 0x0000000000017941 */ /* 0x000fea0003800000 */
.L_x_6328:
[----:B------:R-:W-:-:S07]  /*04b0*/  FMUL.FTZ R11, R14, R11 ;  /* 0x0000000b0e0b7220 */ /* 0x000fce0000410000 */
.L_x_6327:
[----:B------:R-:W-:Y:S05]  /*04c0*/  BSYNC B0 ;  /* 0x0000000000007941 */ /* 0x000fea0003800000 */
.L_x_6326:
[----:B0-----:R-:W-:Y:S01]  /*04d0*/  IADD3 R15, R13, 0x80, RZ ;  /* 0x000000800d0f7810 */ /* 0x001fe20007ffe0ff */
[----:B------:R-:W-:Y:S03]  /*04e0*/  BSSY B0, `(.L_x_6330) ;  /* 0x000002a000007945 */ /* 0x000fe60003800000 */
[----:B------:R-:W-:-:S13]  /*04f0*/  ISETP.GE.AND P1, PT, R15, R2, PT ;  /* 0x000000020f00720c */ /* 0x000fda0003f26270 */
[----:B------:R-:W-:Y:S05]  /*0500*/  @P1 BRA `(.L_x_6331) ;  /* 0x00000000009c1947 */ /* 0x000fea0003800000 */
[----:B------:R-:W0:Y:S02]  /*0510*/  LDC.64 R14, c[0x0][0x218] ;  /* 0x00008600ff0e7b82 */ /* 0x000e240000000a00 */
        /* <DEDUP_REMOVED lines=36> */
.L_x_6333:
[----:B------:R-:W-:Y:S05]  /*0760*/  BSYNC B1 ;  /* 0x0000000000017941 */ /* 0x000fea0003800000 */
.L_x_6332:
[----:B------:R-:W-:-:S07]  /*0770*/  FMUL.FTZ R7, R14, R7 ;  /* 0x000000070e077220 */ /* 0x000fce0000410000 */
.L_x_6331:
[----:B------:R-:W-:Y:S05]  /*0780*/  BSYNC B0 ;  /* 0x0000000000007941 */ /* 0x000fea0003800000 */
.L_x_6330:
[----:B------:R-:W-:Y:S01]  /*0790*/  IADD3 R15, R13, 0x100, RZ ;  /* 0x000001000d0f7810 */ /* 0x000fe20007ffe0ff */
        /* <DEDUP_REMOVED lines=40> */
.L_x_6337:
[----:B------:R-:W-:Y:S05]  /*0a20*/  BSYNC B1 ;  /* 0x0000000000017941 */ /* 0x000fea0003800000 */
.L_x_6336:
[----:B------:R-:W-:-:S07]  /*0a30*/  FMUL.FTZ R9, R14, R9 ;  /* 0x000000090e097220 */ /* 0x000fce0000410000 */
.L_x_6335:
[----:B------:R-:W-:Y:S05]  /*0a40*/  BSYNC B0 ;  /* 0x0000000000007941 */ /* 0x000fea0003800000 */
.L_x_6334:
        /* <DEDUP_REMOVED lines=41> */
.L_x_6341:
[----:B------:R-:W-:Y:S05]  /*0ce0*/  BSYNC B1 ;  /* 0x0000000000017941 */ /* 0x000fea0003800000 */
.L_x_6340:
[----:B------:R-:W-:-:S07]  /*0cf0*/  FMUL.FTZ R3, R17, R4 ;  /* 0x0000000411037220 */ /* 0x000fce0000410000 */
.L_x_6339:
[----:B------:R-:W-:Y:S05]  /*0d00*/  BSYNC B0 ;  /* 0x0000000000007941 */ /* 0x000fea0003800000 */
.L_x_6338:
[----:B------:R-:W0:Y:S01]  /*0d10*/  @!P0 LDC.64 R14, c[0x0][0x228] ;  /* 0x00008a00ff0e8b82 */ /* 0x000e220000000a00 */
[----:B------:R-:W-:Y:S01]  /*0d20*/  @!P0 IADD3 R13, R5, 0x80, RZ ;  /* 0x00000080050d8810 */ /* 0x000fe20007ffe0ff */
[----:B------:R-:W-:Y:S01]  /*0d30*/  BSSY B0, `(.L_x_6342) ;  /* 0x0000010000007945 */ /* 0x000fe20003800000 */
[----:B------:R-:W-:Y:S02]  /*0d40*/  @!P0 LEA R5, R0, R5, 0x9 ;  /* 0x0000000500058211 */ /* 0x000fe400078e48ff */
[----:B------:R-:W-:-:S03]  /*0d50*/  ISETP.GE.AND P1, PT, R13, R2, PT ;  /* 0x000000020d00720c */ /* 0x000fc60003f26270 */
[----:B0-----:R-:W-:-:S05]  /*0d60*/  @!P0 IMAD.WIDE.U32 R4, R5, 0x4, R14 ;  /* 0x0000000405048825 */ /* 0x001fca00078e000e */
[----:B-----5:R0:W-:Y:S05]  /*0d70*/  @!P0 STG.E desc[UR4][R4.64], R11 ;  /* 0x0000000b04008986 */ /* 0x0201ea000c101904 */
        /* <DEDUP_REMOVED lines=9> */
[----:B------:R1:W-:Y:S04]  /*0e10*/  STG.E desc[UR4][R4.64], R7 ;  /* 0x0000000704007986 */ /* 0x0003e8000c101904 */
[----:B------:R1:W-:Y:S02]  /*0e20*/  @!P0 STG.E desc[UR4][R10.64], R9 ;  /* 0x000000090a008986 */ /* 0x0003e4000c101904 */
.L_x_6343:
[----:B------:R-:W-:Y:S05]  /*0e30*/  BSYNC B0 ;  /* 0x0000000000007941 */ /* 0x000fea0003800000 */
.L_x_6342:
[----:B------:R-:W-:-:S13]  /*0e40*/  ISETP.GE.AND P0, PT, R13, R2, PT ;  /* 0x000000020d00720c */ /* 0x000fda0003f06270 */
[----:B------:R-:W-:Y:S05]  /*0e50*/  @P0 EXIT ;  /* 0x000000000000094d */ /* 0x000fea0003800000 */
[----:B01----:R-:W0:Y:S01]  /*0e60*/  LDC.64 R4, c[0x0][0x228] ;  /* 0x00008a00ff047b82 */ /* 0x003e220000000a00 */
[----:B------:R-:W-:-:S05]  /*0e70*/  LEA R13, R0, R13, 0x9 ;  /* 0x0000000d000d7211 */ /* 0x000fca00078e48ff */
[----:B0-----:R-:W-:-:S05]  /*0e80*/  IMAD.WIDE.U32 R4, R13, 0x4, R4 ;  /* 0x000000040d047825 */ /* 0x001fca00078e0004 */
[----:B------:R-:W-:Y:S01]  /*0e90*/  STG.E desc[UR4][R4.64], R3 ;  /* 0x0000000304007986 */ /* 0x000fe2000c101904 */
[----:B------:R-:W-:Y:S05]  /*0ea0*/  EXIT ;  /* 0x000000000000794d */ /* 0x000fea0003800000 */
.L_x_6344:
        /* <DEDUP_REMOVED lines=13> */
.L_x_7949:


//--------------------- .text._ZN2at6native29vectorized_elementwise_kernelILi2EZZZNS0_65_GLOBAL__N__cd49fe81_27_ActivationSoftplusKernel_cu_f5210f67_354515softplus_kernelERNS_18TensorIteratorBaseERKN3c106ScalarES8_ENKUlvE_clEvENKUlvE0_clEvEUlfE_St5arrayIPcLm2EEEEviT0_T1_ --------------------------
	.section	.text._ZN2at6native29vectorized_elementwise_kernelILi2EZZZNS0_65_GLOBAL__N__cd49fe81_27_ActivationSoftplusKernel_cu_f5210f67_354515softplus_kernelERNS_18TensorIteratorBaseERKN3c106ScalarES8_ENKUlvE_clEvENKUlvE0_clEvEUlfE_St5arrayIPcLm2EEEEviT0_T1_,"ax",@progbits
	.align	128
        .global         _ZN2at6native29vectorized_elementwise_kernelILi2EZZZNS0_65_GLOBAL__N__cd49fe81_27_ActivationSoftplusKernel_cu_f5210f67_354515softplus_kernelERNS_18TensorIteratorBaseERKN3c106ScalarES8_ENKUlvE_clEvENKUlvE0_clEvEUlfE_St5arrayIPcLm2EEEEviT0_T1_
        .type           _ZN2at6native29vectorized_elementwise_kernelILi2EZZZNS0_65_GLOBAL__N__cd49fe81_27_ActivationSoftplusKernel_cu_f5210f67_354515softplus_kernelERNS_18TensorIteratorBaseERKN3c106ScalarES8_ENKUlvE_clEvENKUlvE0_clEvEUlfE_St5arrayIPcLm2EEEEviT0_T1_,@function
        .size           _ZN2at6native29vectorized_elementwise_kernelILi2EZZZNS0_65_GLOBAL__N__cd49fe81_27_ActivationSoftplusKernel_cu_f5210f67_354515softplus_kernelERNS_18TensorIteratorBaseERKN3c106ScalarES8_ENKUlvE_clEvENKUlvE0_clEvEUlfE_St5arrayIPcLm2EEEEviT0_T1_,(.L_x_7950 - _ZN2at6native29vectorized_elementwise_kernelILi2EZZZNS0_65_GLOBAL__N__cd49fe81_27_ActivationSoftplusKernel_cu_f5210f67_354515softplus_kernelERNS_18TensorIteratorBaseERKN3c106ScalarES8_ENKUlvE_clEvENKUlvE0_clEvEUlfE_St5arrayIPcLm2EEEEviT0_T1_)
        .other          _ZN2at6native29vectorized_elementwise_kernelILi2EZZZNS0_65_GLOBAL__N__cd49fe81_27_ActivationSoftplusKernel_cu_f5210f67_354515softplus_kernelERNS_18TensorIteratorBaseERKN3c106ScalarES8_ENKUlvE_clEvENKUlvE0_clEvEUlfE_St5arrayIPcLm2EEEEviT0_T1_,@"STO_CUDA_ENTRY STV_DEFAULT"
_ZN2at6native29vectorized_elementwise_kernelILi2EZZZNS0_65_GLOBAL__N__cd49fe81_27_ActivationSoftplusKernel_cu_f5210f67_354515softplus_kernelERNS_18TensorIteratorBaseERKN3c106ScalarES8_ENKUlvE_clEvENKUlvE0_clEvEUlfE_St5arrayIPcLm2EEEEviT0_T1_:
.text._ZN2at6native29vectorized_elementwise_kernelILi2EZZZNS0_65_GLOBAL__N__cd49fe81_27_ActivationSoftplusKernel_cu_f5210f67_354515softplus_kernelERNS_18TensorIteratorBaseERKN3c106ScalarES8_ENKUlvE_clEvENKUlvE0_clEvEUlfE_St5arrayIPcLm2EEEEviT0_T1_:
        /* <DEDUP_REMOVED lines=14> */
[----:B------:R0:W5:Y:S04]  /*00e0*/  LDG.E.64 R4, desc[UR4][R12.64+0x400] ;  /* 0x000400040c047981 */ /* 0x000168000c1e1b00 */
[----:B------:R0:W5:Y:S04]  /*00f0*/  LDG.E.64 R2, desc[UR4][R12.64+0x800] ;  /* 0x000800040c027981 */ /* 0x000168000c1e1b00 */
[----:B------:R0:W5:Y:S01]  /*0100*/  LDG.E.64 R8, desc[UR4][R12.64+0xc00] ;  /* 0x000c00040c087981 */ /* 0x000162000c1e1b00 */
[----:B------:R-:W-:Y:S01]  /*0110*/  BSSY B0, `(.L_x_6346) ;  /* 0x0000027000007945 */ /* 0x000fe20003800000 */
[----:B--2---:R-:W-:-:S05]  /*0120*/  FMUL.FTZ R11, R6, UR6 ;  /* 0x00000006060b7c20 */ /* 0x004fca0008410000 */
        /* <DEDUP_REMOVED lines=35> */
.L_x_6349:
[----:B------:R-:W-:Y:S05]  /*0360*/  BSYNC B1 ;  /* 0x0000000000017941 */ /* 0x000fea0003800000 */
.L_x_6348:
[----:B------:R-:W-:-:S07]  /*0370*/  FMUL.FTZ R6, R14, R11 ;  /* 0x0000000b0e067220 */ /* 0x000fce0000410000 */
.L_x_6347:
[----:B------:R-:W-:Y:S05]  /*0380*/  BSYNC B0 ;  /* 0x0000000000007941 */ /* 0x000fea0003800000 */
.L_x_6346:
[----:B------:R-:W-:Y:S01]  /*0390*/  FMUL.FTZ R11, R7, UR6 ;  /* 0x00000006070b7c20 */ /* 0x000fe20008410000 */
[----:B------:R-:W-:Y:S04]  /*03a0*/  BSSY B0, `(.L_x_6350) ;  /* 0x0000026000007945 */ /* 0x000fe80003800000 */
        /* <DEDUP_REMOVED lines=35> */
.L_x_6353:
[----:B------:R-:W-:Y:S05]  /*05e0*/  BSYNC B1 ;  /* 0x0000000000017941 */ /* 0x000fea0003800000 */
.L_x_6352:
[----:B------:R-:W-:-:S07]  /*05f0*/  FMUL.FTZ R7, R16, R11 ;  /* 0x0000000b10077220 */ /* 0x000fce0000410000 */
.L_x_6351:
[----:B------:R-:W-:Y:S05]  /*0600*/  BSYNC B0 ;  /* 0x0000000000007941 */ /* 0x000fea0003800000 */
.L_x_6350:
[----:B-----5:R-:W-:Y:S01]  /*0610*/  FMUL.FTZ R11, R4, UR6 ;  /* 0x00000006040b7c20 */ /* 0x020fe20008410000 */
        /* <DEDUP_REMOVED lines=36> */
.L_x_6357:
[----:B------:R-:W-:Y:S05]  /*0860*/  BSYNC B1 ;  /* 0x0000000000017941 */ /* 0x000fea0003800000 */
.L_x_6356:
[----:B------:R-:W-:-:S07]  /*0870*/  FMUL.FTZ R4, R14, R11 ;  /* 0x0000000b0e047220 */ /* 0x000fce0000410000 */
.L_x_6355:
[----:B------:R-:W-:Y:S05]  /*0880*/  BSYNC B0 ;  /* 0x0000000000007941 */ /* 0x000fea0003800000 */
.L_x_6354:
        /* <DEDUP_REMOVED lines=37> */
.L_x_6361:
[----:B------:R-:W-:Y:S05]  /*0ae0*/  BSYNC B1 ;  /* 0x0000000000017941 */ /* 0x000fea0003800000 */
.L_x_6360:
[----:B------:R-:W-:-:S07]  /*0af0*/  FMUL.FTZ R5, R16, R11 ;  /* 0x0000000b10057220 */ /* 0x000fce0000410000 */
.L_x_6359:
[----:B------:R-:W-:Y:S05]  /*0b00*/  BSYNC B0 ;  /* 0x0000000000007941 */ /* 0x000fea0003800000 */
.L_x_6358:
        /* <DEDUP_REMOVED lines=37> */
.L_x_6365:
[----:B------:R-:W-:Y:S05]  /*0d60*/  BSYNC B1 ;  /* 0x0000000000017941 */ /* 0x000fea0003800000 */
.L_x_6364:
[----:B------:R-:W-:-:S07]  /*0d70*/  FMUL.FTZ R2, R14, R11 ;  /* 0x0000000b0e027220 */ /* 0x000fce0000410000 */
.L_x_6363:
[----:B------:R-:W-:Y:S05]  /*0d80*/  BSYNC B0 ;  /* 0x0000000000007941 */ /* 0x000fea0003800000 */
.L_x_6362:
        /* <DEDUP_REMOVED lines=37> */
.L_x_6369:
[----:B------:R-:W-:Y:S05]  /*0fe0*/  BSYNC B1 ;  /* 0x0000000000017941 */ /* 0x000fea0003800000 */
.L_x_6368:
[----:B------:R-:W-:-:S07]  /*0ff0*/  FMUL.FTZ R3, R16, R11 ;  /* 0x0000000b10037220 */ /* 0x000fce0000410000 */
.L_x_6367:
[----:B------:R-:W-:Y:S05]  /*1000*/  BSYNC B0 ;  /* 0x0000000000007941 */ /* 0x000fea0003800000 */
.L_x_6366:
        /* <DEDUP_REMOVED lines=37> */
.L_x_6373:
[----:B------:R-:W-:Y:S05]  /*1260*/  BSYNC B1 ;  /* 0x0000000000017941 */ /* 0x000fea0003800000 */
.L_x_6372:
[----:B------:R-:W-:-:S07]  /*1270*/  FMUL.FTZ R8, R14, R11 ;  /* 0x0000000b0e087220 */ /* 0x000fce0000410000 */
.L_x_6371:
[----:B------:R-:W-:Y:S05]  /*1280*/  BSYNC B0 ;  /* 0x0000000000007941 */ /* 0x000fea0003800000 */
.L_x_6370:
        /* <DEDUP_REMOVED lines=37> */
.L_x_6377:
[----:B------:R-:W-:Y:S05]  /*14e0*/  BSYNC B1 ;  /* 0x0000000000017941 */ /* 0x000fea0003800000 */
.L_x_6376:
[----:B------:R-:W-:-:S07]  /*14f0*/  FMUL.FTZ R9, R16, R11 ;  /* 0x0000000b10097220 */ /* 0x000fce0000410000 */
.L_x_6375:
[----:B------:R-:W-:Y:S05]  /*1500*/  BSYNC B0 ;  /* 0x0000000000007941 */ /* 0x000fea0003800000 */
.L_x_6374:
[----:B------:R-:W0:Y:S02]  /*1510*/  LDC.64 R12, c[0x0][0x228] ;  /* 0x00008a00ff0c7b82 */ /* 0x000e240000000a00 */
[----:B0-----:R-:W-:-:S04]  /*1520*/  IMAD.WIDE.U32 R12, R0, 0x4, R12 ;  /* 0x00000004000c7825 */ /* 0x001fc800078e000c */
[----:B------:R-:W-:-:S05]  /*1530*/  IMAD.WIDE R12, R10, 0x8, R12 ;  /* 0x000000080a0c7825 */ /* 0x000fca00078e020c */
[----:B------:R-:W-:Y:S04]  /*1540*/  STG.E.64 desc[UR4][R12.64], R6 ;  /* 0x000000060c007986 */ /* 0x000fe8000c101b04 */
[----:B------:R-:W-:Y:S04]  /*1550*/  STG.E.64 desc[UR4][R12.64+0x400], R4 ;  /* 0x000400040c007986 */ /* 0x000fe8000c101b04 */
[----:B------:R-:W-:Y:S04]  /*1560*/  STG.E.64 desc[UR4][R12.64+0x800], R2 ;  /* 0x000800020c007986 */ /* 0x000fe8000c101b04 */
[----:B------:R-:W-:Y:S01]  /*1570*/  STG.E.64 desc[UR4][R12.64+0xc00], R8 ;  /* 0x000c00080c007986 */ /* 0x000fe2000c101b04 */
[----:B------:R-:W-:Y:S05]  /*1580*/  EXIT ;  /* 0x000000000000794d */ /* 0x000fea0003800000 */
.L_x_6345:
[----:B------:R-:W0:Y:S01]  /*1590*/  S2R R11, SR_TID.X ;  /* 0x00000000000b7919 */ /* 0x000e220000002100 */
[----:B------:R-:W-:Y:S01]  /*15a0*/  BSSY B0, `(.L_x_6378) ;  /* 0x0000016000007945 */ /* 0x000fe20003800000 */
[----:B------:R-:W-:Y:S01]  /*15b0*/  HFMA2.MMA R13, -RZ, RZ, 0, 0 ;  /* 0x00000000ff0d7435 */ /* 0x000fe200000001ff */
[----:B------:R-:W-:Y:S02]  /*15c0*/  MOV R15, RZ ;  /* 0x000000ff000f7202 */ /* 0x000fe40000000f00 */
[----:B0-----:R-:W-:Y:S02]  /*15d0*/  ISETP.GE.AND P0, PT, R11, R10, PT ;  /* 0x0000000a0b00720c */ /* 0x001fe40003f06270 */
[----:B------:R-:W-:-:S11]  /*15e0*/  MOV R3, R11 ;  /* 0x0000000b00037202 */ /* 0x000fd60000000f00 */
[----:B------:R-:W-:Y:S02]  /*15f0*/  @!P0 IADD3 R2, R0, R3, RZ ;  /* 0x0000000300028210 */ /* 0x000fe40007ffe0ff */
[----:B------:R-:W-:-:S04]  /*1600*/  @!P0 IADD3 R3, R3, 0x80, RZ ;  /* 0x0000008003038810 */ /* 0x000fc80007ffe0ff */
[----:B------:R-:W-:-:S13]  /*1610*/  ISETP.GE.AND P1, PT, R3, R10, PT ;  /* 0x0000000a0300720c */ /* 0x000fda0003f26270 */
[----:B------:R-:W-:Y:S02]  /*1620*/  @!P1 IADD3 R21, R0, R3, RZ ;  /* 0x0000000300159210 */ /* 0x000fe40007ffe0ff */
[----:B------:R-:W-:-:S04]  /*1630*/  @!P1 IADD3 R3, R3, 0x80, RZ ;  /* 0x0000008003039810 */ /* 0x000fc80007ffe0ff */
[----:B------:R-:W-:-:S13]  /*1640*/  ISETP.GE.AND P2, PT, R3, R10, PT ;  /* 0x0000000a0300720c */ /* 0x000fda0003f46270 */
[----:B------:R-:W-:Y:S05]  /*1650*/  @P2 BRA `(.L_x_6379) ;  /* 0x0000000000282947 */ /* 0x000fea0003800000 */
[----:B------:R-:W0:Y:S01]  /*1660*/  LDC.64 R4, c[0x0][0x230] ;  /* 0x00008c00ff047b82 */ /* 0x000e220000000a00 */
[----:B------:R-:W-:Y:S02]  /*1670*/  IADD3 R7, R0, R3, RZ ;  /* 0x0000000300077210 */ /* 0x000fe40007ffe0ff */
[----:B------:R-:W-:-:S04]  /*1680*/  IADD3 R3, R3, 0x80, RZ ;  /* 0x0000008003037810 */ /* 0x000fc80007ffe0ff */
[----:B------:R-:W-:-:S13]  /*1690*/  ISETP.GE.AND P2, PT, R3, R10, PT ;  /* 0x0000000a0300720c */ /* 0x000fda0003f46270 */
[----:B------:R-:W-:Y:S01]  /*16a0*/  @!P2 IADD3 R9, R0, R3, RZ ;  /* 0x000000030009a210 */ /* 0x000fe20007ffe0ff */
[----:B0-----:R-:W-:-:S04]  /*16b0*/  IMAD.WIDE.U32 R6, R7, 0x4, R4 ;  /* 0x0000000407067825 */ /* 0x001fc800078e0004 */
[----:B------:R-:W-:Y:S01]  /*16c0*/  @!P2 IMAD.WIDE.U32 R4, R9, 0x4, R4 ;  /* 0x000000040904a825 */ /* 0x000fe200078e0004 */
[----:B------:R0:W5:Y:S04]  /*16d0*/  LDG.E R15, desc[UR4][R6.64] ;  /* 0x00000004060f7981 */ /* 0x000168000c1e1900 */
[----:B------:R0:W5:Y:S01]  /*16e0*/  @!P2 LDG.E R13, desc[UR4][R4.64] ;  /* 0x00000004040da981 */ /* 0x000162000c1e1900 */
[----:B------:R-:W-:-:S07]  /*16f0*/  @!P2 IADD3 R3, R3, 0x80, RZ ;  /* 0x000000800303a810 */ /* 0x000fce0007ffe0ff */
.L_x_6379:
[----:B------:R-:W-:Y:S05]  /*1700*/  BSYNC B0 ;  /* 0x0000000000007941 */ /* 0x000fea0003800000 */
.L_x_6378:
[----:B------:R-:W-:Y:S01]  /*1710*/  ISETP.GE.AND P2, PT, R3, R10, PT ;  /* 0x0000000a0300720c */ /* 0x000fe20003f46270 */
[----:B------:R-:W-:Y:S01]  /*1720*/  BSSY B0, `(.L_x_6380) ;  /* 0x000000e000007945 */ /* 0x000fe20003800000 */
[----:B------:R-:W-:Y:S01]  /*1730*/  HFMA2.MMA R17, -RZ, RZ, 0, 0 ;  /* 0x00000000ff117435 */ /* 0x000fe200000001ff */
[----:B------:R-:W-:-:S10]  /*1740*/  MOV R19, RZ ;  /* 0x000000ff00137202 */ /* 0x000fd40000000f00 */
[----:B------:R-:W-:Y:S05]  /*1750*/  @P2 BRA `(.L_x_6381) ;  /* 0x0000000000282947 */ /* 0x000fea0003800000 */
[----:B0-----:R-:W0:Y:S01]  /*1760*/  LDC.64 R4, c[0x0][0x230] ;  /* 0x00008c00ff047b82 */ /* 0x001e220000000a00 */
        /* <DEDUP_REMOVED lines=9> */
.L_x_6381:
[----:B------:R-:W-:Y:S05]  /*1800*/  BSYNC B0 ;  /* 0x0000000000007941 */ /* 0x000fea0003800000 */
.L_x_6380:
[----:B------:R-:W-:Y:S01]  /*1810*/  ISETP.GE.AND P3, PT, R3, R10, PT ;  /* 0x0000000a0300720c */ /* 0x000fe20003f66270 */
[----:B01----:R-:W0:Y:S08]  /*1820*/  @!P1 LDC.64 R4, c[0x0][0x230] ;  /* 0x00008c00ff049b82 */ /* 0x003e300000000a00 */
[----:B------:R-:W1:Y:S04]  /*1830*/  @!P0 LDC.64 R22, c[0x0][0x230] ;  /* 0x00008c00ff168b82 */ /* 0x000e680000000a00 */
[----:B------:R-:W-:-:S02]  /*1840*/  @!P3 IADD3 R27, R0, R3, RZ ;  /* 0x00000003001bb210 */ /* 0x000fc40007ffe0ff */
[----:B------:R-:W-:Y:S02]  /*1850*/  @!P3 IADD3 R3, R3, 0x80, RZ ;  /* 0x000000800303b810 */ /* 0x000fe40007ffe0ff */
[----:B------:R-:W2:Y:S02]  /*1860*/  @!P3 LDC.64 R6, c[0x0][0x230] ;  /* 0x00008c00ff06bb82 */ /* 0x000ea40000000a00 */
[----:B------:R-:W-:Y:S01]  /*1870*/  ISETP.GE.AND P2, PT, R3, R10, PT ;  /* 0x0000000a0300720c */ /* 0x000fe20003f46270 */
[----:B0-----:R-:W-:Y:S01]  /*1880*/  @!P1 IMAD.WIDE.U32 R4, R21, 0x4, R4 ;  /* 0x0000000415049825 */ /* 0x001fe200078e0004 */
[----:B------:R-:W-:-:S11]  /*1890*/  HFMA2.MMA R21, -RZ, RZ, 0, 0 ;  /* 0x00000000ff157435 */ /* 0x000fd600000001ff */
[----:B------:R-:W0:Y:S01]  /*18a0*/  @!P2 LDC.64 R8, c[0x0][0x230] ;  /* 0x00008c00ff08ab82 */ /* 0x000e220000000a00 */
[----:B------:R-:W-:Y:S01]  /*18b0*/  @!P2 IADD3 R25, R0, R3, RZ ;  /* 0x000000030019a210 */ /* 0x000fe20007ffe0ff */
[----:B-1----:R-:W-:Y:S01]  /*18c0*/  @!P0 IMAD.WIDE.U32 R2, R2, 0x4, R22 ;  /* 0x0000000402028825 */ /* 0x002fe200078e0016 */
[----:B------:R-:W-:-:S03]  /*18d0*/  MOV R23, RZ ;  /* 0x000000ff00177202 */ /* 0x000fc60000000f00 */
[----:B--2---:R-:W-:Y:S01]  /*18e0*/  @!P3 IMAD.WIDE.U32 R6, R27, 0x4, R6 ;  /* 0x000000041b06b825 */ /* 0x004fe200078e0006 */
[----:B------:R-:W-:-:S04]  /*18f0*/  HFMA2.MMA R27, -RZ, RZ, 0, 0 ;  /* 0x00000000ff1b7435 */ /* 0x000fc800000001ff */
[----:B------:R1:W5:Y:S06]  /*1900*/  @!P3 LDG.E R21, desc[UR4][R6.64] ;  /* 0x000000040615b981 */ /* 0x00036c000c1e1900 */
[----:B------:R1:W5:Y:S01]  /*1910*/  @!P0 LDG.E R27, desc[UR4][R2.64] ;  /* 0x00000004021b8981 */ /* 0x000362000c1e1900 */
[----:B0-----:R-:W-:Y:S01]  /*1920*/  @!P2 IMAD.WIDE.U32 R8, R25, 0x4, R8 ;  /* 0x000000041908a825 */ /* 0x001fe200078e0008 */
[----:B------:R-:W-:-:S04]  /*1930*/  MOV R25, RZ ;  /* 0x000000ff00197202 */ /* 0x000fc80000000f00 */
[----:B------:R1:W5:Y:S04]  /*1940*/  @!P2 LDG.E R23, desc[UR4][R8.64] ;  /* 0x000000040817a981 */ /* 0x000368000c1e1900 */
[----:B------:R1:W5:Y:S01]  /*1950*/  @!P1 LDG.E R25, desc[UR4][R4.64] ;  /* 0x0000000404199981 */ /* 0x000362000c1e1900 */
[----:B------:R-:W-:Y:S04]  /*1960*/  BSSY B0, `(.L_x_6382) ;  /* 0x0000029000007945 */ /* 0x000fe80003800000 */
[----:B------:R-:W-:Y:S05]  /*1970*/  @P0 BRA `(.L_x_6383) ;  /* 0x00000000009c0947 */ /* 0x000fea0003800000 */
[----:B-1----:R-:W0:Y:S02]  /*1980*/  LDC.64 R2, c[0x0][0x218] ;  /* 0x00008600ff027b82 */ /* 0x002e240000000a00 */
        /* <DEDUP_REMOVED lines=36> */
.L_x_6385:
[----:B------:R-:W-:Y:S05]  /*1bd0*/  BSYNC B1 ;  /* 0x0000000000017941 */ /* 0x000fea0003800000 */
.L_x_6384:
[----:B------:R-:W-:-:S07]  /*1be0*/  FMUL.FTZ R27, R27, R4 ;  /* 0x000000041b1b7220 */ /* 0x000fce0000410000 */
.L_x_6383:
[----:B------:R-:W-:Y:S05]  /*1bf0*/  BSYNC B0 ;  /* 0x0000000000007941 */ /* 0x000fea0003800000 */
.L_x_6382:
[----:B-1----:R-:W-:Y:S01]  /*1c00*/  IADD3 R3, R11, 0x80, RZ ;  /* 0x000000800b037810 */ /* 0x002fe20007ffe0ff */
        /* <DEDUP_REMOVED lines=40> */
.L_x_6389:
[----:B------:R-:W-:Y:S05]  /*1e90*/  BSYNC B1 ;  /* 0x0000000000017941 */ /* 0x000fea0003800000 */
.L_x_6388:
[----:B------:R-:W-:-:S07]  /*1ea0*/  FMUL.FTZ R25, R25, R4 ;  /* 0x0000000419197220 */ /* 0x000fce0000410000 */
.L_x_6387:
[----:B------:R-:W-:Y:S05]  /*1eb0*/  BSYNC B0 ;  /* 0x0000000000007941 */ /* 0x000fea0003800000 */
.L_x_6386:
        /* <DEDUP_REMOVED lines=41> */
.L_x_6393:
[----:B------:R-:W-:Y:S05]  /*2150*/  BSYNC B1 ;  /* 0x0000000000017941 */ /* 0x000fea0003800000 */
.L_x_6392:
[----:B------:R-:W-:-:S07]  /*2160*/  FMUL.FTZ R15, R15, R4 ;  /* 0x000000040f0f7220 */ /* 0x000fce0000410000 */
.L_x_6391:
[----:B------:R-:W-:Y:S05]  /*2170*/  BSYNC B0 ;  /* 0x0000000000007941 */ /* 0x000fea0003800000 */
.L_x_6390:
        /* <DEDUP_REMOVED lines=41> */
.L_x_6397:
[----:B------:R-:W-:Y:S05]  /*2410*/  BSYNC B1 ;  /* 0x0000000000017941 */ /* 0x000fea0003800000 */
.L_x_6396:
[----:B------:R-:W-:-:S07]  /*2420*/  FMUL.FTZ R13, R13, R4 ;  /* 0x000000040d0d7220 */ /* 0x000fce0000410000 */
.L_x_6395:
[----:B------:R-:W-:Y:S05]  /*2430*/  BSYNC B0 ;  /* 0x0000000000007941 */ /* 0x000fea0003800000 */
.L_x_6394:
        /* <DEDUP_REMOVED lines=41> */
.L_x_6401:
[----:B------:R-:W-:Y:S05]  /*26d0*/  BSYNC B1 ;  /* 0x0000000000017941 */ /* 0x000fea0003800000 */
.L_x_6400:
[----:B------:R-:W-:-:S07]  /*26e0*/  FMUL.FTZ R19, R19, R4 ;  /* 0x0000000413137220 */ /* 0x000fce0000410000 */
.L_x_6399:
[----:B------:R-:W-:Y:S05]  /*26f0*/  BSYNC B0 ;  /* 0x0000000000007941 */ /* 0x000fea0003800000 */
.L_x_6398:
        /* <DEDUP_REMOVED lines=41> */
.L_x_6405:
[----:B------:R-:W-:Y:S05]  /*2990*/  BSYNC B1 ;  /* 0x0000000000017941 */ /* 0x000fea0003800000 */
.L_x_6404:
[----:B------:R-:W-:-:S07]  /*29a0*/  FMUL.FTZ R17, R17, R4 ;  /* 0x0000000411117220 */ /* 0x000fce0000410000 */
.L_x_6403:
[----:B------:R-:W-:Y:S05]  /*29b0*/  BSYNC B0 ;  /* 0x0000000000007941 */ /* 0x000fea0003800000 */
.L_x_6402:
        /* <DEDUP_REMOVED lines=41> */
.L_x_6409:
[----:B------:R-:W-:Y:S05]  /*2c50*/  BSYNC B1 ;  /* 0x0000000000017941 */ /* 0x000fea0003800000 */
.L_x_6408:
[----:B------:R-:W-:-:S07]  /*2c60*/  FMUL.FTZ R21, R21, R4 ;  /* 0x0000000415157220 */ /* 0x000fce0000410000 */
.L_x_6407:
[----:B------:R-:W-:Y:S05]  /*2c70*/  BSYNC B0 ;  /* 0x0000000000007941 */ /* 0x000fea0003800000 */
.L_x_6406:
        /* <DEDUP_REMOVED lines=41> */
.L_x_6413:
[----:B------:R-:W-:Y:S05]  /*2f10*/  BSYNC B1 ;  /* 0x0000000000017941 */ /* 0x000fea0003800000 */
.L_x_6412:
[----:B------:R-:W-:-:S07]  /*2f20*/  FMUL.FTZ R23, R23, R4 ;  /* 0x0000000417177220 */ /* 0x000fce0000410000 */
.L_x_6411:
[----:B------:R-:W-:Y:S05]  /*2f30*/  BSYNC B0 ;  /* 0x0000000000007941 */ /* 0x000fea0003800000 */
.L_x_6410:
[----:B------:R-:W0:Y:S01]  /*2f40*/  @!P0 LDC.64 R2, c[0x0][0x228] ;  /* 0x00008a00ff028b82 */ /* 0x000e220000000a00 */
[----:B------:R-:W-:Y:S01]  /*2f50*/  @!P0 IADD3 R5, R0, R11, RZ ;  /* 0x0000000b00058210 */ /* 0x000fe20007ffe0ff */
[----:B------:R-:W-:Y:S01]  /*2f60*/  BSSY B0, `(.L_x_6414) ;  /* 0x0000030000007945 */ /* 0x000fe20003800000 */
[----:B------:R-:W-:-:S03]  /*2f70*/  @!P0 IADD3 R11, R11, 0x80, RZ ;  /* 0x000000800b0b8810 */ /* 0x000fc60007ffe0ff */
[----:B------:R-:W-:Y:S01]  /*2f80*/  BSSY B1, `(.L_x_6415) ;  /* 0x0000027000017945 */ /* 0x000fe20003800000 */
[----:B0-----:R-:W-:-:S05]  /*2f90*/  @!P0 IMAD.WIDE.U32 R2, R5, 0x4, R2 ;  /* 0x0000000405028825 */ /* 0x001fca00078e0002 */
[----:B-----5:R0:W-:Y:S01]  /*2fa0*/  @!P0 STG.E desc[UR4][R2.64], R27 ;  /* 0x0000001b02008986 */ /* 0x0201e2000c101904 */
        /* <DEDUP_REMOVED lines=14> */
.L_x_6416:
[----:B------:R-:W-:-:S13]  /*3090*/  ISETP.GE.AND P0, PT, R11, R10, PT ;  /* 0x0000000a0b00720c */ /* 0x000fda0003f06270 */
[----:B------:R-:W-:Y:S05]  /*30a0*/  @P0 BRA `(.L_x_6418) ;  /* 0x0000000000300947 */ /* 0x000fea0003800000 */
[----:B0-----:R-:W0:Y:S01]  /*30b0*/  LDC.64 R2, c[0x0][0x228] ;  /* 0x00008a00ff027b82 */ /* 0x001e220000000a00 */
[----:B------:R-:W-:Y:S02]  /*30c0*/  IADD3 R5, R0, R11, RZ ;  /* 0x0000000b00057210 */ /* 0x000fe40007ffe0ff */
[----:B------:R-:W-:-:S03]  /*30d0*/  IADD3 R11, R11, 0x80, RZ ;  /* 0x000000800b0b7810 */ /* 0x000fc60007ffe0ff */
[----:B0-----:R-:W-:-:S05]  /*30e0*/  IMAD.WIDE.U32 R2, R5, 0x4, R2 ;  /* 0x0000000405027825 */ /* 0x001fca00078e0002 */
[----:B------:R1:W-:Y:S02]  /*30f0*/  STG.E desc[UR4][R2.64], R13 ;  /* 0x0000000d02007986 */ /* 0x0003e4000c101904 */
.L_x_6417:
[----:B------:R-:W-:-:S13]  /*3100*/  ISETP.GE.AND P0, PT, R11, R10, PT ;  /* 0x0000000a0b00720c */ /* 0x000fda0003f06270 */
[----:B------:R-:W-:Y:S05]  /*3110*/  @P0 BRA `(.L_x_6419) ;  /* 0x0000000000340947 */ /* 0x000fea0003800000 */
[----:B01----:R-:W0:Y:S01]  /*3120*/  LDC.64 R2, c[0x0][0x228] ;  /* 0x00008a00ff027b82 */ /* 0x003e220000000a00 */
[----:B------:R-:W-:Y:S02]  /*3130*/  IADD3 R5, R0, R11, RZ ;  /* 0x0000000b00057210 */ /* 0x000fe40007ffe0ff */
[----:B------:R-:W-:-:S03]  /*3140*/  IADD3 R11, R11, 0x80, RZ ;  /* 0x000000800b0b7810 */ /* 0x000fc60007ffe0ff */
[----:B0-----:R-:W-:-:S05]  /*3150*/  IMAD.WIDE.U32 R2, R5, 0x4, R2 ;  /* 0x0000000405027825 */ /* 0x001fca00078e0002 */
[----:B------:R1:W-:Y:S02]  /*3160*/  STG.E desc[UR4][R2.64], R19 ;  /* 0x0000001302007986 */ /* 0x0003e4000c101904 */
.L_x_6418:
        /* <DEDUP_REMOVED lines=8> */
.L_x_6419:
[----:B------:R-:W-:Y:S05]  /*31f0*/  BSYNC B1 ;  /* 0x0000000000017941 */ /* 0x000fea0003800000 */
.L_x_6415:
[----:B------:R-:W-:-:S13]  /*3200*/  ISETP.GE.AND P0, PT, R11, R10, PT ;  /* 0x0000000a0b00720c */ /* 0x000fda0003f06270 */
[----:B012---:R-:W0:Y:S01]  /*3210*/  @!P0 LDC.64 R2, c[0x0][0x228] ;  /* 0x00008a00ff028b82 */ /* 0x007e220000000a00 */
[----:B------:R-:W-:Y:S02]  /*3220*/  @!P0 IADD3 R5, R0, R11, RZ ;  /* 0x0000000b00058210 */ /* 0x000fe40007ffe0ff */
[----:B------:R-:W-:-:S03]  /*3230*/  @!P0 IADD3 R11, R11, 0x80, RZ ;  /* 0x000000800b0b8810 */ /* 0x000fc60007ffe0ff */
[----:B0-----:R-:W-:-:S05]  /*3240*/  @!P0 IMAD.WIDE.U32 R2, R5, 0x4, R2 ;  /* 0x0000000405028825 */ /* 0x001fca00078e0002 */
[----:B------:R2:W-:Y:S02]  /*3250*/  @!P0 STG.E desc[UR4][R2.64], R21 ;  /* 0x0000001502008986 */ /* 0x0005e4000c101904 */
.L_x_6420:
[----:B------:R-:W-:Y:S05]  /*3260*/  BSYNC B0 ;  /* 0x0000000000007941 */ /* 0x000fea0003800000 */
.L_x_6414:
        /* <DEDUP_REMOVED lines=8> */
.L_x_6421:
        /* <DEDUP_REMOVED lines=9> */
.L_x_7950:


//--------------------- .text._ZN2at6native29vectorized_elementwise_kernelILi4EZZZNS0_65_GLOBAL__N__cd49fe81_27_ActivationSoftplusKernel_cu_f5210f67_354515softplus_kernelERNS_18TensorIteratorBaseERKN3c106ScalarES8_ENKUlvE_clEvENKUlvE0_clEvEUlfE_St5arrayIPcLm2EEEEviT0_T1_ --------------------------
	.section	.text._ZN2at6native29vectorized_elementwise_kernelILi4EZZZNS0_65_GLOBAL__N__cd49fe81_27_ActivationSoftplusKernel_cu_f5210f67_354515softplus_kernelERNS_18TensorIteratorBaseERKN3c106ScalarES8_ENKUlvE_clEvENKUlvE0_clEvEUlfE_St5arrayIPcLm2EEEEviT0_T1_,"ax",@progbits
	.align	128
        .global         _ZN2at6native29vectorized_elementwise_kernelILi4EZZZNS0_65_GLOBAL__N__cd49fe81_27_ActivationSoftplusKernel_cu_f5210f67_354515softplus_kernelERNS_18TensorIteratorBaseERKN3c106ScalarES8_ENKUlvE_clEvENKUlvE0_clEvEUlfE_St5arrayIPcLm2EEEEviT0_T1_
        .type           _ZN2at6native29vectorized_elementwise_kernelILi4EZZZNS0_65_GLOBAL__N__cd49fe81_27_ActivationSoftplusKernel_cu_f5210f67_354515softplus_kernelERNS_18TensorIteratorBaseERKN3c106ScalarES8_ENKUlvE_clEvENKUlvE0_clEvEUlfE_St5arrayIPcLm2EEEEviT0_T1_,@function
        .size           _ZN2at6native29vectorized_elementwise_kernelILi4EZZZNS0_65_GLOBAL__N__cd49fe81_27_ActivationSoftplusKernel_cu_f5210f67_354515softplus_kernelERNS_18TensorIteratorBaseERKN3c106ScalarES8_ENKUlvE_clEvENKUlvE0_clEvEUlfE_St5arrayIPcLm2EEEEviT0_T1_,(.L_x_7951 - _ZN2at6native29vectorized_elementwise_kernelILi4EZZZNS0_65_GLOBAL__N__cd49fe81_27_ActivationSoftplusKernel_cu_f5210f67_354515softplus_kernelERNS_18TensorIteratorBaseERKN3c106ScalarES8_ENKUlvE_clEvENKUlvE0_clEvEUlfE_St5arrayIPcLm2EEEEviT0_T1_)
        .other          _ZN2at6native29vectorized_elementwise_kernelILi4EZZZNS0_65_GLOBAL__N__cd49fe81_27_ActivationSoftplusKernel_cu_f5210f67_354515softplus_kernelERNS_18TensorIteratorBaseERKN3c106ScalarES8_ENKUlvE_clEvENKUlvE0_clEvEUlfE_St5arrayIPcLm2EEEEviT0_T1_,@"STO_CUDA_ENTRY STV_DEFAULT"
_ZN2at6native29vectorized_elementwise_kernelILi4EZZZNS0_65_GLOBAL__N__cd49fe81_27_ActivationSoftplusKernel_cu_f5210f67_354515softplus_kernelERNS_18TensorIteratorBaseERKN3c106ScalarES8_ENKUlvE_clEvENKUlvE0_clEvEUlfE_St5arrayIPcLm2EEEEviT0_T1_:
.text._ZN2at6native29vectorized_elementwise_kernelILi4EZZZNS0_65_GLOBAL__N__cd49fe81_27_ActivationSoftplusKernel_cu_f5210f67_354515softplus_kernelERNS_18TensorIteratorBaseERKN3c106ScalarES8_ENKUlvE_clEvENKUlvE0_clEvEUlfE_St5arrayIPcLm2EEEEviT0_T1_:
        /* <DEDUP_REMOVED lines=13> */
[----:B------:R-:W2:Y:S04]  /*00d0*/  LDG.E.128 R8, desc[UR4][R12.64] ;  /* 0x000000040c087981 */ /* 0x000ea8000c1e1d00 */
[----:B------:R0:W5:Y:S01]  /*00e0*/  LDG.E.128 R4, desc[UR4][R12.64+0x800] ;  /* 0x000800040c047981 */ /* 0x000162000c1e1d00 */
        /* <DEDUP_REMOVED lines=37> */
.L_x_6426:
[----:B------:R-:W-:Y:S05]  /*0340*/  BSYNC B1 ;  /* 0x0000000000017941 */ /* 0x000fea0003800000 */
.L_x_6425:
[----:B------:R-:W-:-:S07]  /*0350*/  FMUL.FTZ R8, R15, R8 ;  /* 0x000000080f087220 */ /* 0x000fce0000410000 */
.L_x_6424:
[----:B------:R-:W-:Y:S05]  /*0360*/  BSYNC B0 ;  /* 0x0000000000007941 */ /* 0x000fea0003800000 */
.L_x_6423:
        /* <DEDUP_REMOVED lines=37> */
.L_x_6430:
[----:B------:R-:W-:Y:S05]  /*05c0*/  BSYNC B1 ;  /* 0x0000000000017941 */ /* 0x000fea0003800000 */
.L_x_6429:
[----:B------:R-:W-:-:S07]  /*05d0*/  FMUL.FTZ R9, R16, R9 ;  /* 0x0000000910097220 */ /* 0x000fce0000410000 */
.L_x_6428:
[----:B------:R-:W-:Y:S05]  /*05e0*/  BSYNC B0 ;  /* 0x0000000000007941 */ /* 0x000fea0003800000 */
.L_x_6427:
        /* <DEDUP_REMOVED lines=37> */
.L_x_6434:
[----:B------:R-:W-:Y:S05]  /*0840*/  BSYNC B1 ;  /* 0x0000000000017941 */ /* 0x000fea0003800000 */
.L_x_6433:
[----:B------:R-:W-:-:S07]  /*0850*/  FMUL.FTZ R10, R15, R10 ;  /* 0x0000000a0f0a7220 */ /* 0x000fce0000410000 */
.L_x_6432:
[----:B------:R-:W-:Y:S05]  /*0860*/  BSYNC B0 ;  /* 0x0000000000007941 */ /* 0x000fea0003800000 */
.L_x_6431:
        /* <DEDUP_REMOVED lines=37> */
.L_x_6438:
[----:B------:R-:W-:Y:S05]  /*0ac0*/  BSYNC B1 ;  /* 0x0000000000017941 */ /* 0x000fea0003800000 */
.L_x_6437:
[----:B------:R-:W-:-:S07]  /*0ad0*/  FMUL.FTZ R11, R16, R11 ;  /* 0x0000000b100b7220 */ /* 0x000fce0000410000 */
.L_x_6436:
[----:B------:R-:W-:Y:S05]  /*0ae0*/  BSYNC B0 ;  /* 0x0000000000007941 */ /* 0x000fea0003800000 */
.L_x_6435:
        /* <DEDUP_REMOVED lines=37> */
.L_x_6442:
[----:B------:R-:W-:Y:S05]  /*0d40*/  BSYNC B1 ;  /* 0x0000000000017941 */ /* 0x000fea0003800000 */
.L_x_6441:
[----:B------:R-:W-:-:S07]  /*0d50*/  FMUL.FTZ R4, R15, R4 ;  /* 0x000000040f047220 */ /* 0x000fce0000410000 */
.L_x_6440:
[----:B------:R-:W-:Y:S05]  /*0d60*/  BSYNC B0 ;  /* 0x0000000000007941 */ /* 0x000fea0003800000 */
.L_x_6439:
        /* <DEDUP_REMOVED lines=37> */
.L_x_6446:
[----:B------:R-:W-:Y:S05]  /*0fc0*/  BSYNC B1 ;  /* 0x0000000000017941 */ /* 0x000fea0003800000 */
.L_x_6445:
[----:B------:R-:W-:-:S07]  /*0fd0*/  FMUL.FTZ R5, R16, R5 ;  /* 0x0000000510057220 */ /* 0x000fce0000410000 */
.L_x_6444:
[----:B------:R-:W-:Y:S05]  /*0fe0*/  BSYNC B0 ;  /* 0x0000000000007941 */ /* 0x000fea0003800000 */
.L_x_6443:
        /* <DEDUP_REMOVED lines=37> */
.L_x_6450:
[----:B------:R-:W-:Y:S05]  /*1240*/  BSYNC B1 ;  /* 0x0000000000017941 */ /* 0x000fea0003800000 */
.L_x_6449:
[----:B------:R-:W-:-:S07]  /*1250*/  FMUL.FTZ R6, R15, R6 ;  /* 0x000000060f067220 */ /* 0x000fce0000410000 */
.L_x_6448:
[----:B------:R-:W-:Y:S05]  /*1260*/  BSYNC B0 ;  /* 0x0000000000007941 */ /* 0x000fea0003800000 */
.L_x_6447:
        /* <DEDUP_REMOVED lines=37> */
.L_x_6454:
[----:B------:R-:W-:Y:S05]  /*14c0*/  BSYNC B1 ;  /* 0x0000000000017941 */ /* 0x000fea0003800000 */
.L_x_6453:
[----:B------:R-:W-:-:S07]  /*14d0*/  FMUL.FTZ R7, R16, R7 ;  /* 0x0000000710077220 */ /* 0x000fce0000410000 */
.L_x_6452:
[----:B------:R-:W-:Y:S05]  /*14e0*/  BSYNC B0 ;  /* 0x0000000000007941 */ /* 0x000fea0003800000 */
.L_x_6451:
[----:B------:R-:W0:Y:S02]  /*14f0*/  LDC.64 R12, c[0x0][0x228] ;  /* 0x00008a00ff0c7b82 */ /* 0x000e240000000a00 */
[----:B0-----:R-:W-:-:S04]  /*1500*/  IMAD.WIDE.U32 R12, R0, 0x4, R12 ;  /* 0x00000004000c7825 */ /* 0x001fc800078e000c */
[----:B------:R-:W-:-:S05]  /*1510*/  IMAD.WIDE R12, R2, 0x10, R12 ;  /* 0x00000010020c7825 */ /* 0x000fca00078e020c */
[----:B------:R-:W-:Y:S04]  /*1520*/  STG.E.128 desc[UR4][R12.64], R8 ;  /* 0x000000080c007986 */ /* 0x000fe8000c101d04 */
[----:B------:R-:W-:Y:S01]  /*1530*/  STG.E.128 desc[UR4][R12.64+0x800], R4 ;  /* 0x000800040c007986 */ /* 0x000fe2000c101d04 */
[----:B------:R-:W-:Y:S05]  /*1540*/  EXIT ;  /* 0x000000000000794d */ /* 0x000fea0003800000 */
.L_x_6422:
        /* <DEDUP_REMOVED lines=23> */
.L_x_6456:
[----:B------:R-:W-:Y:S05]  /*16c0*/  BSYNC B0 ;  /* 0x0000000000007941 */ /* 0x000fea0003800000 */
.L_x_6455:
        /* <DEDUP_REMOVED lines=15> */
.L_x_6458:
[----:B------:R-:W-:Y:S05]  /*17c0*/  BSYNC B0 ;  /* 0x0000000000007941 */ /* 0x000fea0003800000 */
.L_x_6457:
        /* <DEDUP_REMOVED lines=60> */
.L_x_6462:
[----:B------:R-:W-:Y:S05]  /*1b90*/  BSYNC B1 ;  /* 0x0000000000017941 */ /* 0x000fea0003800000 */
.L_x_6461:
[----:B------:R-:W-:-:S07]  /*1ba0*/  FMUL.FTZ R27, R27, R4 ;  /* 0x000000041b1b7220 */ /* 0x000fce0000410000 */
.L_x_6460:
[----:B------:R-:W-:Y:S05]  /*1bb0*/  BSYNC B0 ;  /* 0x0000000000007941 */ /* 0x000fea0003800000 */
.L_x_6459:
        /* <DEDUP_REMOVED lines=41> */
.L_x_6466:
[----:B------:R-:W-:Y:S05]  /*1e50*/  BSYNC B1 ;  /* 0x0000000000017941 */ /* 0x000fea0003800000 */
.L_x_6465:
[----:B------:R-:W-:-:S07]  /*1e60*/  FMUL.FTZ R25, R25, R4 ;  /* 0x0000000419197220 */ /* 0x000fce0000410000 */
.L_x_6464:
[----:B------:R-:W-:Y:S05]  /*1e70*/  BSYNC B0 ;  /* 0x0000000000007941 */ /* 0x000fea0003800000 */
.L_x_6463:
        /* <DEDUP_REMOVED lines=41> */
.L_x_6470:
[----:B------:R-:W-:Y:S05]  /*2110*/  BSYNC B1 ;  /* 0x0000000000017941 */ /* 0x000fea0003800000 */
.L_x_6469:
[----:B------:R-:W-:-:S07]  /*2120*/  FMUL.FTZ R15, R15, R4 ;  /* 0x000000040f0f7220 */ /* 0x000fce0000410000 */
.L_x_6468:
[----:B------:R-:W-:Y:S05]  /*2130*/  BSYNC B0 ;  /* 0x0000000000007941 */ /* 0x000fea0003800000 */
.L_x_6467:
        /* <DEDUP_REMOVED lines=41> */
.L_x_6474:
[----:B------:R-:W-:Y:S05]  /*23d0*/  BSYNC B1 ;  /* 0x0000000000017941 */ /* 0x000fea0003800000 */
.L_x_6473:
[----:B------:R-:W-:-:S07]  /*23e0*/  FMUL.FTZ R13, R13, R4 ;  /* 0x000000040d0d7220 */ /* 0x000fce0000410000 */
.L_x_6472:
[----:B------:R-:W-:Y:S05]  /*23f0*/  BSYNC B0 ;  /* 0x0000000000007941 */ /* 0x000fea0003800000 */
.L_x_6471:
        /* <DEDUP_REMOVED lines=41> */
.L_x_6478:
[----:B------:R-:W-:Y:S05]  /*2690*/  BSYNC B1 ;  /* 0x0000000000017941 */ /* 0x000fea0003800000 */
.L_x_6477:
[----:B------:R-:W-:-:S07]  /*26a0*/  FMUL.FTZ R19, R19, R4 ;  /* 0x0000000413137220 */ /* 0x000fce0000410000 */
.L_x_6476:
[----:B------:R-:W-:Y:S05]  /*26b0*/  BSYNC B0 ;  /* 0x0000000000007941 */ /* 0x000fea0003800000 */
.L_x_6475:
        /* <DEDUP_REMOVED lines=41> */
.L_x_6482:
[----:B------:R-:W-:Y:S05]  /*2950*/  BSYNC B1 ;  /* 0x0000000000017941 */ /* 0x000fea0003800000 */
.L_x_6481:
[----:B------:R-:W-:-:S07]  /*2960*/  FMUL.FTZ R17, R17, R4 ;  /* 0x0000000411117220 */ /* 0x000fce0000410000 */
.L_x_6480:
[----:B------:R-:W-:Y:S05]  /*2970*/  BSYNC B0 ;  /* 0x0000000000007941 */ /* 0x000fea0003800000 */
.L_x_6479:
        /* <DEDUP_REMOVED lines=41> */
.L_x_6486:
[----:B------:R-:W-:Y:S05]  /*2c10*/  BSYNC B1 ;  /* 0x0000000000017941 */ /* 0x000fea0003800000 */
.L_x_6485:
[----:B------:R-:W-:-:S07]  /*2c20*/  FMUL.FTZ R21, R21, R4 ;  /* 0x0000000415157220 */ /* 0x000fce0000410000 */
.L_x_6484:
[----:B------:R-:W-:Y:S05]  /*2c30*/  BSYNC B0 ;  /* 0x0000000000007941 */ /* 0x000fea0003800000 */
.L_x_6483:
        /* <DEDUP_REMOVED lines=41> */
.L_x_6490:
[----:B------:R-:W-:Y:S05]  /*2ed0*/  BSYNC B1 ;  /* 0x0000000000017941 */ /* 0x000fea0003800000 */
.L_x_6489:
[----:B------:R-:W-:-:S07]  /*2ee0*/  FMUL.FTZ R23, R23, R4 ;  /* 0x0000000417177220 */ /* 0x000fce0000410000 */
.L_x_6488:
[----:B------:R-:W-:Y:S05]  /*2ef0*/  BSYNC B0 ;  /* 0x0000000000007941 */ /* 0x000fea0003800000 */
.L_x_6487:
        /* <DEDUP_REMOVED lines=21> */
.L_x_6493:
[----:B------:R-:W-:-:S13]  /*3050*/  ISETP.GE.AND P0, PT, R11, R10, PT ;  /* 0x0000000a0b00720c */ /* 0x000fda0003f06270 */
[----:B------:R-:W-:Y:S05]  /*3060*/  @P0 BRA `(.L_x_6495) ;  /* 0x0000000000300947 */ /* 0x000fea0003800000 */
[----:B0-----:R-:W0:Y:S01]  /*3070*/  LDC.64 R2, c[0x0][0x228] ;  /* 0x00008a00ff027b82 */ /* 0x001e220000000a00 */
[----:B------:R-:W-:Y:S02]  /*3080*/  IADD3 R5, R0, R11, RZ ;  /* 0x0000000b00057210 */ /* 0x000fe40007ffe0ff */
[----:B------:R-:W-:-:S03]  /*3090*/  IADD3 R11, R11, 0x80, RZ ;  /* 0x000000800b0b7810 */ /* 0x000fc60007ffe0ff */
[----:B0-----:R-:W-:-:S05]  /*30a0*/  IMAD.WIDE.U32 R2, R5, 0x4, R2 ;  /* 0x0000000405027825 */ /* 0x001fca00078e0002 */
[----:B------:R1:W-:Y:S02]  /*30b0*/  STG.E desc[UR4][R2.64], R13 ;  /* 0x0000000d02007986 */ /* 0x0003e4000c101904 */
.L_x_6494:
[----:B------:R-:W-:-:S13]  /*30c0*/  ISETP.GE.AND P0, PT, R11, R10, PT ;  /* 0x0000000a0b00720c */ /* 0x000fda0003f06270 */
[----:B------:R-:W-:Y:S05]  /*30d0*/  @P0 BRA `(.L_x_6496) ;  /* 0x0000000000340947 */ /* 0x000fea0003800000 */
[----:B01----:R-:W0:Y:S01]  /*30e0*/  LDC.64 R2, c[0x0][0x228] ;  /* 0x00008a00ff027b82 */ /* 0x003e220000000a00 */
[----:B------:R-:W-:Y:S02]  /*30f0*/  IADD3 R5, R0, R11, RZ ;  /* 0x0000000b00057210 */ /* 0x000fe40007ffe0ff */
[----:B------:R-:W-:-:S03]  /*3100*/  IADD3 R11, R11, 0x80, RZ ;  /* 0x000000800b0b7810 */ /* 0x000fc60007ffe0ff */
[----:B0-----:R-:W-:-:S05]  /*3110*/  IMAD.WIDE.U32 R2, R5, 0x4, R2 ;  /* 0x0000000405027825 */ /* 0x001fca00078e0002 */
[----:B------:R1:W-:Y:S02]  /*3120*/  STG.E desc[UR4][R2.64], R19 ;  /* 0x0000001302007986 */ /* 0x0003e4000c101904 */
.L_x_6495:
        /* <DEDUP_REMOVED lines=8> */
.L_x_6496:
[----:B------:R-:W-:Y:S05]  /*31b0*/  BSYNC B1 ;  /* 0x0000000000017941 */ /* 0x000fea0003800000 */
.L_x_6492:
[----:B------:R-:W-:-:S13]  /*31c0*/  ISETP.GE.AND P0, PT, R11, R10, PT ;  /* 0x0000000a0b00720c */ /* 0x000fda0003f06270 */
[----:B012---:R-:W0:Y:S01]  /*31d0*/  @!P0 LDC.64 R2, c[0x0][0x228] ;  /* 0x00008a00ff028b82 */ /* 0x007e220000000a00 */
[----:B------:R-:W-:Y:S02]  /*31e0*/  @!P0 IADD3 R5, R0, R11, RZ ;  /* 0x0000000b00058210 */ /* 0x000fe40007ffe0ff */
[----:B------:R-:W-:-:S03]  /*31f0*/  @!P0 IADD3 R11, R11, 0x80, RZ ;  /* 0x000000800b0b8810 */ /* 0x000fc60007ffe0ff */
[----:B0-----:R-:W-:-:S05]  /*3200*/  @!P0 IMAD.WIDE.U32 R2, R5, 0x4, R2 ;  /* 0x0000000405028825 */ /* 0x001fca00078e0002 */
[----:B------:R2:W-:Y:S02]  /*3210*/  @!P0 STG.E desc[UR4][R2.64], R21 ;  /* 0x0000001502008986 */ /* 0x0005e4000c101904 */
.L_x_6497:
[----:B------:R-:W-:Y:S05]  /*3220*/  BSYNC B0 ;  /* 0x0000000000007941 */ /* 0x000fea0003800000 */
.L_x_6491:
        /* <DEDUP_REMOVED lines=8> */
.L_x_6498:
        /* <DEDUP_REMOVED lines=13> */
.L_x_7951:


//--------------------- .text._ZN2at6native29vectorized_elementwise_kernelILi8EZZZNS0_65_GLOBAL__N__cd49fe81_27_ActivationSoftplusKernel_cu_f5210f67_354515softplus_kernelERNS_18TensorIteratorBaseERKN3c106ScalarES8_ENKUlvE_clEvENKUlvE0_clEvEUlfE_St5arrayIPcLm2EEEEviT0_T1_ --------------------------
	.section	.text._ZN2at6native29vectorized_elementwise_kernelILi8EZZZNS0_65_GLOBAL__N__cd49fe81_27_ActivationSoftplusKernel_cu_f5210f67_354515softplus_kernelERNS_18TensorIteratorBaseERKN3c106ScalarES8_ENKUlvE_clEvENKUlvE0_clEvEUlfE_St5arrayIPcLm2EEEEviT0_T1_,"ax",@progbits
	.align	128
        .global         _ZN2at6native29vectorized_elementwise_kernelILi8EZZZNS0_65_GLOBAL__N__cd49fe81_27_ActivationSoftplusKernel_cu_f5210f67_354515softplus_kernelERNS_18TensorIteratorBaseERKN3c106ScalarES8_ENKUlvE_clEvENKUlvE0_clEvEUlfE_St5arrayIPcLm2EEEEviT0_T1_
        .type           _ZN2at6native29vectorized_elementwise_kernelILi8EZZZNS0_65_GLOBAL__N__cd49fe81_27_ActivationSoftplusKernel_cu_f5210f67_354515softplus_kernelERNS_18TensorIteratorBaseERKN3c106ScalarES8_ENKUlvE_clEvENKUlvE0_clEvEUlfE_St5arrayIPcLm2EEEEviT0_T1_,@function
        .size           _ZN2at6native29vectorized_elementwise_kernelILi8EZZZNS0_65_GLOBAL__N__cd49fe81_27_ActivationSoftplusKernel_cu_f5210f67_354515softplus_kernelERNS_18TensorIteratorBaseERKN3c106ScalarES8_ENKUlvE_clEvENKUlvE0_clEvEUlfE_St5arrayIPcLm2EEEEviT0_T1_,(.L_x_7952 - _ZN2at6native29vectorized_elementwise_kernelILi8EZZZNS0_65_GLOBAL__N__cd49fe81_27_ActivationSoftplusKernel_cu_f5210f67_354515softplus_kernelERNS_18TensorIteratorBaseERKN3c106ScalarES8_ENKUlvE_clEvENKUlvE0_clEvEUlfE_St5arrayIPcLm2EEEEviT0_T1_)
        .other          _ZN2at6native29vectorized_elementwise_kernelILi8EZZZNS0_65_GLOBAL__N__cd49fe81_27_ActivationSoftplusKernel_cu_f5210f67_354515softplus_kernelERNS_18TensorIteratorBaseERKN3c106ScalarES8_ENKUlvE_clEvENKUlvE0_clEvEUlfE_St5arrayIPcLm2EEEEviT0_T1_,@"STO_CUDA_ENTRY STV_DEFAULT"
_ZN2at6native29vectorized_elementwise_kernelILi8EZZZNS0_65_GLOBAL__N__cd49fe81_27_ActivationSoftplusKernel_cu_f5210f67_354515softplus_kernelERNS_18TensorIteratorBaseERKN3c106ScalarES8_ENKUlvE_clEvENKUlvE0_clEvEUlfE_St5arrayIPcLm2EEEEviT0_T1_:
.text._ZN2at6native29vectorized_elementwise_kernelILi8EZZZNS0_65_GLOBAL__N__cd49fe81_27_ActivationSoftplusKernel_cu_f5210f67_354515softplus_kernelERNS_18TensorIteratorBaseERKN3c106ScalarES8_ENKUlvE_clEvENKUlvE0_clEvEUlfE_St5arrayIPcLm2EEEEviT0_T1_:
        /* <DEDUP_REMOVED lines=52> */
.L_x_6503:
[----:B------:R-:W-:Y:S05]  /*0340*/  BSYNC B1 ;  /* 0x0000000000017941 */ /* 0x000fea0003800000 */
.L_x_6502:
[----:B------:R-:W-:-:S07]  /*0350*/  FMUL.FTZ R8, R15, R8 ;  /* 0x000000080f087220 */ /* 0x000fce0000410000 */
.L_x_6501:
[----:B------:R-:W-:Y:S05]  /*0360*/  BSYNC B0 ;  /* 0x0000000000007941 */ /* 0x000fea0003800000 */
.L_x_6500:
        /* <DEDUP_REMOVED lines=37> */
.L_x_6507:
[----:B------:R-:W-:Y:S05]  /*05c0*/  BSYNC B1 ;  /* 0x0000000000017941 */ /* 0x000fea0003800000 */
.L_x_6506:
[----:B------:R-:W-:-:S07]  /*05d0*/  FMUL.FTZ R9, R16, R9 ;  /* 0x0000000910097220 */ /* 0x000fce0000410000 */
.L_x_6505:
[----:B------:R-:W-:Y:S05]  /*05e0*/  BSYNC B0 ;  /* 0x0000000000007941 */ /* 0x000fea0003800000 */
.L_x_6504:
        /* <DEDUP_REMOVED lines=37> */
.L_x_6511:
[----:B------:R-:W-:Y:S05]  /*0840*/  BSYNC B1 ;  /* 0x0000000000017941 */ /* 0x000fea0003800000 */
.L_x_6510:
[----:B------:R-:W-:-:S07]  /*0850*/  FMUL.FTZ R10, R15, R10 ;  /* 0x0000000a0f0a7220 */ /* 0x000fce0000410000 */
.L_x_6509:
[----:B------:R-:W-:Y:S05]  /*0860*/  BSYNC B0 ;  /* 0x0000000000007941 */ /* 0x000fea0003800000 */
.L_x_6508:
        /* <DEDUP_REMOVED lines=37> */
.L_x_6515:
[----:B------:R-:W-:Y:S05]  /*0ac0*/  BSYNC B1 ;  /* 0x0000000000017941 */ /* 0x000fea0003800000 */
.L_x_6514:
[----:B------:R-:W-:-:S07]  /*0ad0*/  FMUL.FTZ R11, R16, R11 ;  /* 0x0000000b100b7220 */ /* 0x000fce0000410000 */
.L_x_6513:
[----:B------:R-:W-:Y:S05]  /*0ae0*/  BSYNC B0 ;  /* 0x0000000000007941 */ /* 0x000fea0003800000 */
.L_x_6512:
        /* <DEDUP_REMOVED lines=37> */
.L_x_6519:
[----:B------:R-:W-:Y:S05]  /*0d40*/  BSYNC B1 ;  /* 0x0000000000017941 */ /* 0x000fea0003800000 */
.L_x_6518:
[----:B------:R-:W-:-:S07]  /*0d50*/  FMUL.FTZ R4, R15, R4 ;  /* 0x000000040f047220 */ /* 0x000fce0000410000 */
.L_x_6517:
[----:B------:R-:W-:Y:S05]  /*0d60*/  BSYNC B0 ;  /* 0x0000000000007941 */ /* 0x000fea0003800000 */
.L_x_6516:
        /* <DEDUP_REMOVED lines=37> */
.L_x_6523:
[----:B------:R-:W-:Y:S05]  /*0fc0*/  BSYNC B1 ;  /* 0x0000000000017941 */ /* 0x000fea0003800000 */
.L_x_6522:
[----:B------:R-:W-:-:S07]  /*0fd0*/  FMUL.FTZ R5, R16, R5 ;  /* 0x0000000510057220 */ /* 0x000fce0000410000 */
.L_x_6521:
[----:B------:R-:W-:Y:S05]  /*0fe0*/  BSYNC B0 ;  /* 0x0000000000007941 */ /* 0x000fea0003800000 */
.L_x_6520:
        /* <DEDUP_REMOVED lines=37> */
.L_x_6527:
[----:B------:R-:W-:Y:S05]  /*1240*/  BSYNC B1 ;  /* 0x0000000000017941 */ /* 0x000fea0003800000 */
.L_x_6526:
[----:B------:R-:W-:-:S07]  /*1250*/  FMUL.FTZ R6, R15, R6 ;  /* 0x000000060f067220 */ /* 0x000fce0000410000 */
.L_x_6525:
[----:B------:R-:W-:Y:S05]  /*1260*/  BSYNC B0 ;  /* 0x0000000000007941 */ /* 0x000fea0003800000 */
.L_x_6524:
        /* <DEDUP_REMOVED lines=37> */
.L_x_6531:
[----:B------:R-:W-:Y:S05]  /*14c0*/  BSYNC B1 ;  /* 0x0000000000017941 */ /* 0x000fea0003800000 */
.L_x_6530:
[----:B------:R-:W-:-:S07]  /*14d0*/  FMUL.FTZ R7, R16, R7 ;  /* 0x0000000710077220 */ /* 0x000fce0000410000 */
.L_x_6529:
[----:B------:R-:W-:Y:S05]  /*14e0*/  BSYNC B0 ;  /* 0x0000000000007941 */ /* 0x000fea0003800000 */
.L_x_6528:
[----:B------:R-:W0:Y:S02]  /*14f0*/  LDC.64 R12, c[0x0][0x228] ;  /* 0x00008a00ff0c7b82 */ /* 0x000e240000000a00 */
[----:B0-----:R-:W-:-:S04]  /*1500*/  IMAD.WIDE.U32 R12, R0, 0x4, R12 ;  /* 0x00000004000c7825 */ /* 0x001fc800078e000c */
[----:B------:R-:W-:-:S05]  /*1510*/  IMAD.WIDE R12, R2, 0x20, R12 ;  /* 0x00000020020c7825 */ /* 0x000fca00078e020c */
[----:B------:R-:W-:Y:S04]  /*1520*/  STG.E.128 desc[UR4][R12.64], R8 ;  /* 0x000000080c007986 */ /* 0x000fe8000c101d04 */
[----:B------:R-:W-:Y:S01]  /*1530*/  STG.E.128 desc[UR4][R12.64+0x10], R4 ;  /* 0x000010040c007986 */ /* 0x000fe2000c101d04 */
[----:B------:R-:W-:Y:S05]  /*1540*/  EXIT ;  /* 0x000000000000794d */ /* 0x000fea0003800000 */
.L_x_6499:
        /* <DEDUP_REMOVED lines=23> */
.L_x_6533:
[----:B------:R-:W-:Y:S05]  /*16c0*/  BSYNC B0 ;  /* 0x0000000000007941 */ /* 0x000fea0003800000 */
.L_x_6532:
        /* <DEDUP_REMOVED lines=15> */
.L_x_6535:
[----:B------:R-:W-:Y:S05]  /*17c0*/  BSYNC B0 ;  /* 0x0000000000007941 */ /* 0x000fea0003800000 */
.L_x_6534:
        /* <DEDUP_REMOVED lines=60> */
.L_x_6539:
[----:B------:R-:W-:Y:S05]  /*1b90*/  BSYNC B1 ;  /* 0x0000000000017941 */ /* 0x000fea0003800000 */
.L_x_6538:
[----:B------:R-:W-:-:S07]  /*1ba0*/  FMUL.FTZ R27, R27, R4 ;  /* 0x000000041b1b7220 */ /* 0x000fce0000410000 */
.L_x_6537:
[----:B------:R-:W-:Y:S05]  /*1bb0*/  BSYNC B0 ;  /* 0x0000000000007941 */ /* 0x000fea0003800000 */
.L_x_6536:
        /* <DEDUP_REMOVED lines=41> */
.L_x_6543:
[----:B------:R-:W-:Y:S05]  /*1e50*/  BSYNC B1 ;  /* 0x0000000000017941 */ /* 0x000fea0003800000 */
.L_x_6542:
[----:B------:R-:W-:-:S07]  /*1e60*/  FMUL.FTZ R25, R25, R4 ;  /* 0x0000000419197220 */ /* 0x000fce0000410000 */
.L_x_6541:
[----:B------:R-:W-:Y:S05]  /*1e70*/  BSYNC B0 ;  /* 0x0000000000007941 */ /* 0x000fea0003800000 */
.L_x_6540:
        /* <DEDUP_REMOVED lines=41> */
.L_x_6547:
[----:B------:R-:W-:Y:S05]  /*2110*/  BSYNC B1 ;  /* 0x0000000000017941 */ /* 0x000fea0003800000 */
.L_x_6546:
[----:B------:R-:W-:-:S07]  /*2120*/  FMUL.FTZ R15, R15, R4 ;  /* 0x000000040f0f7220 */ /* 0x000fce0000410000 */
.L_x_6545:
[----:B------:R-:W-:Y:S05]  /*2130*/  BSYNC B0 ;  /* 0x0000000000007941 */ /* 0x000fea0003800000 */
.L_x_6544:
        /* <DEDUP_REMOVED lines=41> */
.L_x_6551:
[----:B------:R-:W-:Y:S05]  /*23d0*/  BSYNC B1 ;  /* 0x0000000000017941 */ /* 0x000fea0003800000 */
.L_x_6550:
[----:B------:R-:W-:-:S07]  /*23e0*/  FMUL.FTZ R13, R13, R4 ;  /* 0x000000040d0d7220 */ /* 0x000fce0000410000 */
.L_x_6549:
[----:B------:R-:W-:Y:S05]  /*23f0*/  BSYNC B0 ;  /* 0x0000000000007941 */ /* 0x000fea0003800000 */
.L_x_6548:
        /* <DEDUP_REMOVED lines=41> */
.L_x_6555:
[----:B------:R-:W-:Y:S05]  /*2690*/  BSYNC B1 ;  /* 0x0000000000017941 */ /* 0x000fea0003800000 */
.L_x_6554:
[----:B------:R-:W-:-:S07]  /*26a0*/  FMUL.FTZ R19, R19, R4 ;  /* 0x0000000413137220 */ /* 0x000fce0000410000 */
.L_x_6553:
[----:B------:R-:W-:Y:S05]  /*26b0*/  BSYNC B0 ;  /* 0x0000000000007941 */ /* 0x000fea0003800000 */
.L_x_6552:
        /* <DEDUP_REMOVED lines=41> */
.L_x_6559:
[----:B------:R-:W-:Y:S05]  /*2950*/  BSYNC B1 ;  /* 0x0000000000017941 */ /* 0x000fea0003800000 */
.L_x_6558:
[----:B------:R-:W-:-:S07]  /*2960*/  FMUL.FTZ R17, R17, R4 ;  /* 0x0000000411117220 */ /* 0x000fce0000410000 */
.L_x_6557:
[----:B------:R-:W-:Y:S05]  /*2970*/  BSYNC B0 ;  /* 0x0000000000007941 */ /* 0x000fea0003800000 */
.L_x_6556:
        /* <DEDUP_REMOVED lines=41> */
.L_x_6563:
[----:B------:R-:W-:Y:S05]  /*2c10*/  BSYNC B1 ;  /* 0x0000000000017941 */ /* 0x000fea0003800000 */
.L_x_6562:
[----:B------:R-:W-:-:S07]  /*2c20*/  FMUL.FTZ R21, R21, R4 ;  /* 0x0000000415157220 */ /* 0x000fce0000410000 */
.L_x_6561:
[----:B------:R-:W-:Y:S05]  /*2c30*/  BSYNC B0 ;  /* 0x0000000000007941 */ /* 0x000fea0003800000 */
.L_x_6560:
        /* <DEDUP_REMOVED lines=41> */
.L_x_6567:
[----:B------:R-:W-:Y:S05]  /*2ed0*/  BSYNC B1 ;  /* 0x0000000000017941 */ /* 0x000fea0003800000 */
.L_x_6566:
[----:B------:R-:W-:-:S07]  /*2ee0*/  FMUL.FTZ R23, R23, R4 ;  /* 0x0000000417177220 */ /* 0x000fce0000410000 */
.L_x_6565:
[----:B------:R-:W-:Y:S05]  /*2ef0*/  BSYNC B0 ;  /* 0x0000000000007941 */ /* 0x000fea0003800000 */
.L_x_6564:
        /* <DEDUP_REMOVED lines=21> */
.L_x_6570:
[----:B------:R-:W-:-:S13]  /*3050*/  ISETP.GE.AND P0, PT, R11, R10, PT ;  /* 0x0000000a0b00720c */ /* 0x000fda0003f06270 */
[----:B------:R-:W-:Y:S05]  /*3060*/  @P0 BRA `(.L_x_6572) ;  /* 0x0000000000300947 */ /* 0x000fea0003800000 */
[----:B0-----:R-:W0:Y:S01]  /*3070*/  LDC.64 R2, c[0x0][0x228] ;  /* 0x00008a00ff027b82 */ /* 0x001e220000000a00 */
[----:B------:R-:W-:Y:S02]  /*3080*/  IADD3 R5, R0, R11, RZ ;  /* 0x0000000b00057210 */ /* 0x000fe40007ffe0ff */
[----:B------:R-:W-:-:S03]  /*3090*/  IADD3 R11, R11, 0x80, RZ ;  /* 0x000000800b0b7810 */ /* 0x000fc60007ffe0ff */
[----:B0-----:R-:W-:-:S05]  /*30a0*/  IMAD.WIDE.U32 R2, R5, 0x4, R2 ;  /* 0x0000000405027825 */ /* 0x001fca00078e0002 */
[----:B------:R1:W-:Y:S02]  /*30b0*/  STG.E desc[UR4][R2.64], R13 ;  /* 0x0000000d02007986 */ /* 0x0003e4000c101904 */
.L_x_6571:
[----:B------:R-:W-:-:S13]  /*30c0*/  ISETP.GE.AND P0, PT, R11, R10, PT ;  /* 0x0000000a0b00720c */ /* 0x000fda0003f06270 */
[----:B------:R-:W-:Y:S05]  /*30d0*/  @P0 BRA `(.L_x_6573) ;  /* 0x0000000000340947 */ /* 0x000fea0003800000 */
[----:B01----:R-:W0:Y:S01]  /*30e0*/  LDC.64 R2, c[0x0][0x228] ;  /* 0x00008a00ff027b82 */ /* 0x003e220000000a00 */
[----:B------:R-:W-:Y:S02]  /*30f0*/  IADD3 R5, R0, R11, RZ ;  /* 0x0000000b00057210 */ /* 0x000fe40007ffe0ff */
[----:B------:R-:W-:-:S03]  /*3100*/  IADD3 R11, R11, 0x80, RZ ;  /* 0x000000800b0b7810 */ /* 0x000fc60007ffe0ff */
[----:B0-----:R-:W-:-:S05]  /*3110*/  IMAD.WIDE.U32 R2, R5, 0x4, R2 ;  /* 0x0000000405027825 */ /* 0x001fca00078e0002 */
[----:B------:R1:W-:Y:S02]  /*3120*/  STG.E desc[UR4][R2.64], R19 ;  /* 0x0000001302007986 */ /* 0x0003e4000c101904 */
.L_x_6572:
        /* <DEDUP_REMOVED lines=8> */
.L_x_6573:
[----:B------:R-:W-:Y:S05]  /*31b0*/  BSYNC B1 ;  /* 0x0000000000017941 */ /* 0x000fea0003800000 */
.L_x_6569:
[----:B------:R-:W-:-:S13]  /*31c0*/  ISETP.GE.AND P0, PT, R11, R10, PT ;  /* 0x0000000a0b00720c */ /* 0x000fda0003f06270 */
[----:B012---:R-:W0:Y:S01]  /*31d0*/  @!P0 LDC.64 R2, c[0x0][0x228] ;  /* 0x00008a00ff028b82 */ /* 0x007e220000000a00 */
[----:B------:R-:W-:Y:S02]  /*31e0*/  @!P0 IADD3 R5, R0, R11, RZ ;  /* 0x0000000b00058210 */ /* 0x000fe40007ffe0ff */
[----:B------:R-:W-:-:S03]  /*31f0*/  @!P0 IADD3 R11, R11, 0x80, RZ ;  /* 0x000000800b0b8810 */ /* 0x000fc60007ffe0ff */
[----:B0-----:R-:W-:-:S05]  /*3200*/  @!P0 IMAD.WIDE.U32 R2, R5, 0x4, R2 ;  /* 0x0000000405028825 */ /* 0x001fca00078e0002 */
[----:B------:R2:W-:Y:S02]  /*3210*/  @!P0 STG.E desc[UR4][R2.64], R21 ;  /* 0x0000001502008986 */ /* 0x0005e4000c101904 */
.L_x_6574:
[----:B------:R-:W-:Y:S05]  /*3220*/  BSYNC B0 ;  /* 0x0000000000007941 */ /* 0x000fea0003800000 */
.L_x_6568:
        /* <DEDUP_REMOVED lines=8> */
.L_x_6575:
        /* <DEDUP_REMOVED lines=13> */
.L_x_7952:


//--------------------- .text._ZN2at6native18elementwise_kernelILi128ELi4EZNS0_15gpu_kernel_implIZZZNS0_65_GLOBAL__N__cd49fe81_27_ActivationSoftplusKernel_cu_f5210f67_354515softplus_kernelERNS_18TensorIteratorBaseERKN3c106ScalarES9_ENKUlvE_clEvENKUlvE_clEvEUldE_EEvS5_RKT_EUliE_EEviT1_ --------------------------
	.section	.text._ZN2at6native18elementwise_kernelILi128ELi4EZNS0_15gpu_kernel_implIZZZNS0_65_GLOBAL__N__cd49fe81_27_ActivationSoftplusKernel_cu_f5210f67_354515softplus_kernelERNS_18TensorIteratorBaseERKN3c106ScalarES9_ENKUlvE_clEvENKUlvE_clEvEUldE_EEvS5_RKT_EUliE_EEviT1_,"ax",@progbits
	.align	128
        .global         _ZN2at6native18elementwise_kernelILi128ELi4EZNS0_15gpu_kernel_implIZZZNS0_65_GLOBAL__N__cd49fe81_27_ActivationSoftplusKernel_cu_f5210f67_354515softplus_kernelERNS_18TensorIteratorBaseERKN3c106ScalarES9_ENKUlvE_clEvENKUlvE_clEvEUldE_EEvS5_RKT_EUliE_EEviT1_
        .type           _ZN2at6native18elementwise_kernelILi128ELi4EZNS0_15gpu_kernel_implIZZZNS0_65_GLOBAL__N__cd49fe81_27_ActivationSoftplusKernel_cu_f5210f67_354515softplus_kernelERNS_18TensorIteratorBaseERKN3c106ScalarES9_ENKUlvE_clEvENKUlvE_clEvEUldE_EEvS5_RKT_EUliE_EEviT1_,@function
        .size           _ZN2at6native18elementwise_kernelILi128ELi4EZNS0_15gpu_kernel_implIZZZNS0_65_GLOBAL__N__cd49fe81_27_ActivationSoftplusKernel_cu_f5210f67_354515softplus_kernelERNS_18TensorIteratorBaseERKN3c106ScalarES9_ENKUlvE_clEvENKUlvE_clEvEUldE_EEvS5_RKT_EUliE_EEviT1_,(.L_x_7897 - _ZN2at6native18elementwise_kernelILi128ELi4EZNS0_15gpu_kernel_implIZZZNS0_65_GLOBAL__N__cd49fe81_27_ActivationSoftplusKernel_cu_f5210f67_354515softplus_kernelERNS_18TensorIteratorBaseERKN3c106ScalarES9_ENKUlvE_clEvENKUlvE_clEvEUldE_EEvS5_RKT_EUliE_EEviT1_)
        .other          _ZN2at6native18elementwise_kernelILi128ELi4EZNS0_15gpu_kernel_implIZZZNS0_65_GLOBAL__N__cd49fe81_27_ActivationSoftplusKernel_cu_f5210f67_354515softplus_kernelERNS_18TensorIteratorBaseERKN3c106ScalarES9_ENKUlvE_clEvENKUlvE_clEvEUldE_EEvS5_RKT_EUliE_EEviT1_,@"STO_CUDA_ENTRY STV_DEFAULT"
_ZN2at6native18elementwise_kernelILi128ELi4EZNS0_15gpu_kernel_implIZZZNS0_65_GLOBAL__N__cd49fe81_27_ActivationSoftplusKernel_cu_f5210f67_354515softplus_kernelERNS_18TensorIteratorBaseERKN3c106ScalarES9_ENKUlvE_clEvENKUlvE_clEvEUldE_EEvS5_RKT_EUliE_EEviT1_:
.text._ZN2at6native18elementwise_kernelILi128ELi4EZNS0_15gpu_kernel_implIZZZNS0_65_GLOBAL__N__cd49fe81_27_ActivationSoftplusKernel_cu_f5210f67_354515softplus_kernelERNS_18TensorIteratorBaseERKN3c106ScalarES9_ENKUlvE_clEvENKUlvE_clEvEUldE_EEvS5_RKT_EUliE_EEviT1_:
        /* <DEDUP_REMOVED lines=314> */
.L_x_6578:
[----:B------:R-:W0:Y:S01]  /*13a0*/  LDC.U8 R6, c[0x0][0x439] ;  /* 0x00010e40ff067b82 */ /* 0x000e220000000000 */
[----:B------:R-:W-:Y:S01]  /*13b0*/  ULDC.64 UR4, c[0x0][0x410] ;  /* 0x0001040000047ab9 */ /* 0x000fe20000000a00 */
[----:B------:R-:W-:Y:S01]  /*13c0*/  ULDC.64 UR6, c[0x0][0x418] ;  /* 0x0001060000067ab9 */ /* 0x000fe20000000a00 */
[----:B------:R-:W-:Y:S02]  /*13d0*/  IADD3 R16, P1, R16, UR4, RZ ;  /* 0x0000000410107c10 */ /* 0x000fe4000ff3e0ff */
[----:B------:R-:W-:-:S03]  /*13e0*/  IADD3 R4, P2, R0, UR6, RZ ;  /* 0x0000000600047c10 */ /* 0x000fc6000ff5e0ff */
[----:B------:R-:W-:Y:S01]  /*13f0*/  IMAD.X R17, RZ, RZ, UR5, P1 ;  /* 0x00000005ff117e24 */ /* 0x000fe200088e06ff */
[----:B------:R-:W-:Y:S02]  /*1400*/  IADD3.X R5, RZ, UR7, RZ, P2, !PT ;  /* 0x00000007ff057c10 */ /* 0x000fe400097fe4ff */
        /* <DEDUP_REMOVED lines=14> */
.L_x_6582:
[----:B------:R-:W2:Y:S02]  /*14f0*/  LDG.E.U8 R4, desc[UR36][R4.64] ;  /* 0x0000002404047981 */ /* 0x000ea4000c1e1100 */
[----:B--2---:R0:W1:Y:S01]  /*1500*/  I2F.F64.U16 R8, R4 ;  /* 0x0000000400087312 */ /* 0x0040620000101800 */
[----:B------:R-:W-:Y:S05]  /*1510*/  BRA `(.L_x_6584) ;  /* 0x0000000c00707947 */ /* 0x000fea0003800000 */
.L_x_6581:
        /* <DEDUP_REMOVED lines=9> */
.L_x_6586:
[----:B------:R-:W2:Y:S02]  /*15b0*/  LDG.E R4, desc[UR36][R4.64] ;  /* 0x0000002404047981 */ /* 0x000ea4000c1e1900 */
[----:B--2---:R0:W1:Y:S01]  /*15c0*/  I2F.F64 R8, R4 ;  /* 0x0000000400087312 */ /* 0x0040620000201c00 */
[----:B------:R-:W-:Y:S05]  /*15d0*/  BRA `(.L_x_6584) ;  /* 0x0000000c00407947 */ /* 0x000fea0003800000 */
.L_x_6585:
[----:B------:R-:W2:Y:S02]  /*15e0*/  LDG.E.U16 R4, desc[UR36][R4.64] ;  /* 0x0000002404047981 */ /* 0x000ea4000c1e1500 */
[----:B--2---:R0:W1:Y:S01]  /*15f0*/  I2F.F64.S16 R8, R4 ;  /* 0x0000000400087312 */ /* 0x0040620000101c00 */
[----:B------:R-:W-:Y:S05]  /*1600*/  BRA `(.L_x_6584) ;  /* 0x0000000c00347947 */ /* 0x000fea0003800000 */
.L_x_6580:
        /* <DEDUP_REMOVED lines=10> */
.L_x_6588:
[----:B------:R-:W2:Y:S02]  /*16b0*/  LDG.E.U16 R0, desc[UR36][R4.64] ;  /* 0x0000002404007981 */ /* 0x000ea4000c1e1500 */
[----:B--2---:R-:W-:-:S05]  /*16c0*/  HADD2.F32 R0, -RZ, R0.H0_H0 ;  /* 0x20000000ff007230 */ /* 0x004fca0000004100 */
[----:B------:R-:W-:-:S04]  /*16d0*/  FMUL.FTZ R0, R0, 1 ;  /* 0x3f80000000007820 */ /* 0x000fc80000410000 */
[----:B------:R0:W1:Y:S01]  /*16e0*/  F2F.F64.F32 R8, R0 ;  /* 0x0000000000087310 */ /* 0x0000620000201800 */
[----:B------:R-:W-:Y:S05]  /*16f0*/  BRA `(.L_x_6584) ;  /* 0x0000000800f87947 */ /* 0x000fea0003800000 */
.L_x_6587:
        /* <DEDUP_REMOVED lines=10> */
.L_x_6590:
[----:B------:R-:W2:Y:S02]  /*17a0*/  LDG.E.U16 R4, desc[UR36][R4.64] ;  /* 0x0000002404047981 */ /* 0x000ea4000c1e1500 */
[----:B--2---:R-:W-:-:S05]  /*17b0*/  HADD2.F32 R0, -RZ, R4.H0_H0 ;  /* 0x20000004ff007230 */ /* 0x004fca0000004100 */
[----:B------:R-:W-:-:S04]  /*17c0*/  FMUL.FTZ R0, R0, 1 ;  /* 0x3f80000000007820 */ /* 0x000fc80000410000 */
[----:B------:R0:W1:Y:S01]  /*17d0*/  F2F.F64.F32 R8, R0 ;  /* 0x0000000000087310 */ /* 0x0000620000201800 */
[----:B------:R-:W-:Y:S05]  /*17e0*/  BRA `(.L_x_6584) ;  /* 0x0000000800bc7947 */ /* 0x000fea0003800000 */
.L_x_6589:
[----:B------:R0:W5:Y:S01]  /*17f0*/  LDG.E.64 R8, desc[UR36][R4.64] ;  /* 0x0000002404087981 */ /* 0x000162000c1e1b00 */
[----:B------:R-:W-:Y:S05]  /*1800*/  BRA `(.L_x_6584) ;  /* 0x0000000800b47947 */ /* 0x000fea0003800000 */
.L_x_6579:
        /* <DEDUP_REMOVED lines=13> */
.L_x_6593:
[----:B------:R0:W5:Y:S01]  /*18e0*/  LDG.E.64 R8, desc[UR36][R4.64] ;  /* 0x0000002404087981 */ /* 0x000162000c1e1b00 */
[----:B------:R-:W-:Y:S05]  /*18f0*/  BRA `(.L_x_6584) ;  /* 0x0000000800787947 */ /* 0x000fea0003800000 */
.L_x_6592:
        /* <DEDUP_REMOVED lines=28> */
.L_x_6595:
        /* <DEDUP_REMOVED lines=15> */
.L_x_6594:
[----:B------:R-:W2:Y:S02]  /*1bb0*/  LDG.E.U16 R0, desc[UR36][R4.64] ;  /* 0x0000002404007981 */ /* 0x000ea4000c1e1500 */
[----:B--2---:R-:W-:-:S05]  /*1bc0*/  SHF.L.U32 R0, R0, 0x10, RZ ;  /* 0x0000001000007819 */ /* 0x004fca00000006ff */
[----:B------:R-:W-:-:S04]  /*1bd0*/  FMUL.FTZ R0, R0, 1 ;  /* 0x3f80000000007820 */ /* 0x000fc80000410000 */
[----:B------:R0:W1:Y:S01]  /*1be0*/  F2F.F64.F32 R8, R0 ;  /* 0x0000000000087310 */ /* 0x0000620000201800 */
[----:B------:R-:W-:Y:S05]  /*1bf0*/  BRA `(.L_x_6584) ;  /* 0x0000000400b87947 */ /* 0x000fea0003800000 */
.L_x_6591:
        /* <DEDUP_REMOVED lines=11> */
.L_x_6598:
        /* <DEDUP_REMOVED lines=21> */
.L_x_6602:
[----:B------:R-:W-:Y:S05]  /*1e00*/  BSYNC B1 ;  /* 0x0000000000017941 */ /* 0x000fea0003800000 */
.L_x_6601:
[----:B------:R-:W-:Y:S01]  /*1e10*/  LEA R5, R0, 0x3b800000, 0x17 ;  /* 0x3b80000000057811 */ /* 0x000fe200078eb8ff */
[----:B------:R-:W-:-:S05]  /*1e20*/  IMAD.SHL.U32 R0, R3, 0x100000, RZ ;  /* 0x0010000003007824 */ /* 0x000fca00078e00ff */
[----:B------:R-:W-:-:S07]  /*1e30*/  LOP3.LUT R0, R5, R0, R6, 0xfe, !PT ;  /* 0x0000000005007212 */ /* 0x000fce00078efe06 */
.L_x_6600:
[----:B------:R-:W-:Y:S05]  /*1e40*/  BSYNC B0 ;  /* 0x0000000000007941 */ /* 0x000fea0003800000 */
.L_x_6599:
[----:B------:R-:W-:-:S04]  /*1e50*/  FMUL.FTZ R0, R0, 1 ;  /* 0x3f80000000007820 */ /* 0x000fc80000410000 */
[----:B------:R2:W3:Y:S01]  /*1e60*/  F2F.F64.F32 R8, R0 ;  /* 0x0000000000087310 */ /* 0x0004e20000201800 */
[----:B------:R-:W-:Y:S05]  /*1e70*/  BRA `(.L_x_6584) ;  /* 0x0000000400187947 */ /* 0x000fea0003800000 */
.L_x_6597:
        /* <DEDUP_REMOVED lines=21> */
.L_x_6606:
[----:B------:R-:W-:Y:S05]  /*1fd0*/  BSYNC B1 ;  /* 0x0000000000017941 */ /* 0x000fea0003800000 */
.L_x_6605:
[----:B------:R-:W-:Y:S01]  /*1fe0*/  LEA R5, R0, 0x37800000, 0x17 ;  /* 0x3780000000057811 */ /* 0x000fe200078eb8ff */
[----:B------:R-:W-:-:S05]  /*1ff0*/  IMAD.SHL.U32 R0, R3, 0x200000, RZ ;  /* 0x0020000003007824 */ /* 0x000fca00078e00ff */
[----:B------:R-:W-:-:S07]  /*2000*/  LOP3.LUT R0, R5, R0, R6, 0xfe, !PT ;  /* 0x0000000005007212 */ /* 0x000fce00078efe06 */
.L_x_6604:
[----:B------:R-:W-:Y:S05]  /*2010*/  BSYNC B0 ;  /* 0x0000000000007941 */ /* 0x000fea0003800000 */
.L_x_6603:
[----:B------:R-:W-:-:S04]  /*2020*/  FMUL.FTZ R0, R0, 1 ;  /* 0x3f80000000007820 */ /* 0x000fc80000410000 */
[----:B------:R4:W0:Y:S01]  /*2030*/  F2F.F64.F32 R8, R0 ;  /* 0x0000000000087310 */ /* 0x0008220000201800 */
[----:B------:R-:W-:Y:S05]  /*2040*/  BRA `(.L_x_6584) ;  /* 0x0000000000a47947 */ /* 0x000fea0003800000 */
.L_x_6596:
        /* <DEDUP_REMOVED lines=8> */
[----:B------:R-:W-:Y:S01]  /*20d0*/  HFMA2.MMA R0, -RZ, RZ, 3.814697265625e-06, 0 ;  /* 0x00400000ff007435 */ /* 0x000fe200000001ff */
[----:B--2---:R-:W-:-:S13]  /*20e0*/  ISETP.NE.AND P0, PT, R4, RZ, PT ;  /* 0x000000ff0400720c */ /* 0x004fda0003f05270 */
[----:B------:R-:W-:Y:S05]  /*20f0*/  @!P0 BRA `(.L_x_6610) ;  /* 0x00000000000c8947 */ /* 0x000fea0003800000 */
[----:B------:R-:W-:-:S13]  /*2100*/  ISETP.NE.AND P0, PT, R4, 0xff, PT ;  /* 0x000000ff0400780c */ /* 0x000fda0003f05270 */
[----:B------:R-:W-:Y:S02]  /*2110*/  @!P0 IMAD.MOV.U32 R0, RZ, RZ, 0x7f800001 ;  /* 0x7f800001ff008424 */ /* 0x000fe400078e00ff */
[----:B------:R-:W-:-:S07]  /*2120*/  @P0 IMAD.SHL.U32 R0, R4, 0x800000, RZ ;  /* 0x0080000004000824 */ /* 0x000fce00078e00ff */
.L_x_6610:
[----:B------:R-:W-:Y:S05]  /*2130*/  BSYNC B0 ;  /* 0x0000000000007941 */ /* 0x000fea0003800000 */
.L_x_6609:
[----:B------:R-:W-:-:S04]  /*2140*/  FMUL.FTZ R0, R0, 1 ;  /* 0x3f80000000007820 */ /* 0x000fc80000410000 */
[----:B------:R0:W1:Y:S01]  /*2150*/  F2F.F64.F32 R8, R0 ;  /* 0x0000000000087310 */ /* 0x0000620000201800 */
[----:B------:R-:W-:Y:S05]  /*2160*/  BRA `(.L_x_6584) ;  /* 0x00000000005c7947 */ /* 0x000fea0003800000 */
.L_x_6583:
[----:B------:R-:W-:Y:S01]  /*2170*/  MOV R14, 0x0 ;  /* 0x00000000000e7802 */ /* 0x000fe20000000f00 */
[----:B------:R-:W-:Y:S01]  /*2180*/  ULDC.64 UR4, c[0x4][0x128] ;  /* 0x01004a0000047ab9 */ /* 0x000fe20000000a00 */
[----:B------:R-:W-:Y:S01]  /*2190*/  ULDC.64 UR6, c[0x4][0x8] ;  /* 0x0100020000067ab9 */ /* 0x000fe20000000a00 */
[----:B------:R-:W-:Y:S01]  /*21a0*/  IMAD.U32 R4, RZ, RZ, UR4 ;  /* 0x00000004ff047e24 */ /* 0x000fe2000f8e00ff */
[----:B------:R-:W-:Y:S01]  /*21b0*/  HFMA2.MMA R13, -RZ, RZ, 0, 0 ;  /* 0x00000000ff0d7435 */ /* 0x000fe200000001ff */
        /* <DEDUP_REMOVED lines=8> */
[----:B------:R-:W-:-:S07]  /*2240*/  IMAD.MOV.U32 R12, RZ, RZ, 0x1 ;  /* 0x00000001ff0c7424 */ /* 0x000fce00078e00ff */
[----:B------:R-:W-:-:S07]  /*2250*/  LEPC R20, `(.L_x_6611) ;  /* 0x000000001014794e */ /* 0x000fce0000000000 */
[----:B0-----:R-:W-:Y:S05]  /*2260*/  CALL.ABS.NOINC R14 ;  /* 0x000000000e007343 */ /* 0x001fea0003c00000 */
.L_x_6611:
[----:B------:R-:W-:Y:S01]  /*2270*/  CS2R R8, SRZ ;  /* 0x0000000000087805 */ /* 0x000fe2000001ff00 */
[----:B------:R-:W-:Y:S06]  /*2280*/  BRA `(.L_x_6584) ;  /* 0x0000000000147947 */ /* 0x000fec0003800000 */
.L_x_6608:
[----:B------:R-:W2:Y:S02]  /*2290*/  LDG.E.64 R8, desc[UR36][R4.64] ;  /* 0x0000002404087981 */ /* 0x000ea4000c1e1b00 */
[----:B--2---:R-:W0:Y:S01]  /*22a0*/  I2F.F64.U64 R8, R8 ;  /* 0x0000000800087312 */ /* 0x004e220000301800 */
[----:B------:R-:W-:Y:S05]  /*22b0*/  BRA `(.L_x_6584) ;  /* 0x0000000000087947 */ /* 0x000fea0003800000 */
.L_x_6607:
[----:B------:R-:W2:Y:S02]  /*22c0*/  LDG.E R4, desc[UR36][R4.64] ;  /* 0x0000002404047981 */ /* 0x000ea4000c1e1900 */
[----:B--2---:R0:W1:Y:S02]  /*22d0*/  I2F.F64.U32 R8, R4 ;  /* 0x0000000400087312 */ /* 0x0040640000201800 */
.L_x_6584:
[----:B------:R-:W-:Y:S01]  /*22e0*/  ULDC.64 UR4, c[0x0][0x420] ;  /* 0x0001080000047ab9 */ /* 0x000fe20000000a00 */
[----:B------:R-:W-:Y:S01]  /*22f0*/  BSSY B1, `(.L_x_6612) ;  /* 0x00000e7000017945 */ /* 0x000fe20003800000 */
[----:B01-3-5:R-:W-:Y:S01]  /*2300*/  DMUL R4, R8, UR4 ;  /* 0x0000000408047c28 */ /* 0x02bfe20008000000 */
[----:B------:R-:W-:-:S07]  /*2310*/  ULDC.64 UR4, c[0x0][0x428] ;  /* 0x00010a0000047ab9 */ /* 0x000fce0000000a00 */
[----:B------:R-:W-:-:S14]  /*2320*/  DSETP.GT.AND P0, PT, R4, UR4, PT ;  /* 0x0000000404007e2a */ /* 0x000fdc000bf04000 */
[----:B------:R-:W-:Y:S05]  /*2330*/  @P0 BRA `(.L_x_6613) ;  /* 0x0000000c00880947 */ /* 0x000fea0003800000 */
[----:B------:R-:W-:Y:S01]  /*2340*/  IMAD.MOV.U32 R6, RZ, RZ, 0x652b82fe ;  /* 0x652b82feff067424 */ /* 0x000fe200078e00ff */
[----:B------:R-:W-:Y:S01]  /*2350*/  UMOV UR4, 0xfefa39ef ;  /* 0xfefa39ef00047882 */ /* 0x000fe20000000000 */
[----:B------:R-:W-:Y:S01]  /*2360*/  IMAD.MOV.U32 R7, RZ, RZ, 0x3ff71547 ;  /* 0x3ff71547ff077424 */ /* 0x000fe200078e00ff */
[----:B------:R-:W-:Y:S01]  /*2370*/  UMOV UR5, 0x3fe62e42 ;  /* 0x3fe62e4200057882 */ /* 0x000fe20000000000 */
[----:B------:R-:W-:Y:S01]  /*2380*/  FSETP.GEU.FTZ.AND P0, PT, |R5|, 4.1917929649353027344, PT ;  /* 0x4086232b0500780b */ /* 0x000fe20003f1e200 */
[----:B------:R-:W-:Y:S03]  /*2390*/  BSSY B0, `(.L_x_6614) ;  /* 0x0000036000007945 */ /* 0x000fe60003800000 */
[----:B------:R-:W-:-:S08]  /*23a0*/  DFMA R6, R4, R6, 6.75539944105574400000e+15 ;  /* 0x433800000406742b */ /* 0x000fd00000000006 */
        /* <DEDUP_REMOVED lines=43> */
[----:B--2-4-:R-:W-:Y:S01]  /*2660*/  @!P0 LEA.HI R0, R6, R6, RZ, 0x1 ;  /* 0x0000000606008211 */ /* 0x014fe200078f08ff */
[----:B------:R-:W-:Y:S01]  /*2670*/  @!P0 IMAD.MOV.U32 R4, RZ, RZ, R10 ;  /* 0x000000ffff048224 */ /* 0x000fe200078e000a */
[----:B------:R-:W-:Y:S02]  /*2680*/  FSEL R29, R9, RZ, P1 ;  /* 0x000000ff091d7208 */ /* 0x000fe40000800000 */
[----:B------:R-:W-:-:S05]  /*2690*/  @!P0 SHF.R.S32.HI R5, RZ, 0x1, R0 ;  /* 0x00000001ff058819 */ /* 0x000fca0000011400 */
[----:B------:R-:W-:Y:S02]  /*26a0*/  @!P0 IMAD.IADD R6, R6, 0x1, -R5 ;  /* 0x0000000106068824 */ /* 0x000fe400078e0a05 */
[----:B------:R-:W-:-:S03]  /*26b0*/  @!P0 IMAD R5, R5, 0x100000, R11 ;  /* 0x0010000005058824 */ /* 0x000fc600078e020b */
[----:B------:R-:W-:Y:S01]  /*26c0*/  @!P0 LEA R7, R6, 0x3ff00000, 0x14 ;  /* 0x3ff0000006078811 */ /* 0x000fe200078ea0ff */
[----:B------:R-:W-:-:S06]  /*26d0*/  @!P0 IMAD.MOV.U32 R6, RZ, RZ, RZ ;  /* 0x000000ffff068224 */ /* 0x000fcc00078e00ff */
[----:B------:R-:W-:-:S11]  /*26e0*/  @!P0 DMUL R28, R4, R6 ;  /* 0x00000006041c8228 */ /* 0x000fd60000000000 */
.L_x_6615:
[----:B------:R-:W-:Y:S05]  /*26f0*/  BSYNC B0 ;  /* 0x0000000000007941 */ /* 0x000fea0003800000 */
.L_x_6614:
[C---:B------:R-:W-:Y:S01]  /*2700*/  FSETP.GEU.FTZ.AND P1, PT, R29.reuse, 1.7916666269302368164, PT ;  /* 0x3fe555551d00780b */ /* 0x040fe20003f3e000 */
[----:B------:R-:W-:Y:S01]  /*2710*/  BSSY B2, `(.L_x_6616) ;  /* 0x000008a000027945 */ /* 0x000fe20003800000 */
[----:B------:R-:W-:-:S13]  /*2720*/  FSETP.GT.FTZ.AND P0, PT, R29, -1.6999999284744262695, PT ;  /* 0xbfd999991d00780b */ /* 0x000fda0003f14000 */
[----:B------:R-:W-:Y:S05]  /*2730*/  @P0 BRA !P1, `(.L_x_6617) ;  /* 0x0000000400480947 */ /* 0x000fea0004800000 */
[----:B------:R-:W-:-:S10]  /*2740*/  DADD R28, R28, 1 ;  /* 0x3ff000001c1c7429 */ /* 0x000fd40000000000 */
[----:B------:R-:W-:Y:S01]  /*2750*/  ISETP.GT.AND P0, PT, R29, 0xfffff, PT ;  /* 0x000fffff1d00780c */ /* 0x000fe20003f04270 */
[--C-:B------:R-:W-:Y:S01]  /*2760*/  IMAD.MOV.U32 R5, RZ, RZ, R29.reuse ;  /* 0x000000ffff057224 */ /* 0x100fe200078e001d */
[----:B------:R-:W-:Y:S01]  /*2770*/  MOV R4, R28 ;  /* 0x0000001c00047202 */ /* 0x000fe20000000f00 */
[----:B------:R-:W-:-:S10]  /*2780*/  IMAD.MOV.U32 R3, RZ, RZ, R29 ;  /* 0x000000ffff037224 */ /* 0x000fd400078e001d */
[----:B------:R-:W-:-:S10]  /*2790*/  @!P0 DMUL R4, R4, 1.80143985094819840000e+16 ;  /* 0x4350000004048828 */ /* 0x000fd40000000000 */
[----:B------:R-:W-:Y:S02]  /*27a0*/  @!P0 IMAD.MOV.U32 R3, RZ, RZ, R5 ;  /* 0x000000ffff038224 */ /* 0x000fe400078e0005 */
[----:B------:R-:W-:Y:S02]  /*27b0*/  @!P0 IMAD.MOV.U32 R28, RZ, RZ, R4 ;  /* 0x000000ffff1c8224 */ /* 0x000fe400078e0004 */
[----:B--2-4-:R-:W-:-:S05]  /*27c0*/  VIADD R0, R3, 0xffffffff ;  /* 0xffffffff03007836 */ /* 0x014fca0000000000 */
[----:B------:R-:W-:Y:S01]  /*27d0*/  ISETP.GE.U32.AND P1, PT, R0, 0x7fefffff, PT ;  /* 0x7fefffff0000780c */ /* 0x000fe20003f26070 */
[----:B------:R-:W-:Y:S02]  /*27e0*/  IMAD.MOV.U32 R0, RZ, RZ, -0x3ff ;  /* 0xfffffc01ff007424 */ /* 0x000fe400078e00ff */
[----:B------:R-:W-:-:S10]  /*27f0*/  @!P0 IMAD.MOV.U32 R0, RZ, RZ, -0x435 ;  /* 0xfffffbcbff008424 */ /* 0x000fd400078e00ff */
[----:B------:R-:W-:Y:S01]  /*2800*/  @P1 IMAD.MOV.U32 R6, RZ, RZ, 0x0 ;  /* 0x00000000ff061424 */ /* 0x000fe200078e00ff */
[----:B------:R-:W-:Y:S01]  /*2810*/  @P1 FSETP.NEU.FTZ.AND P2, PT, R5, RZ, PT ;  /* 0x000000ff0500120b */ /* 0x000fe20003f5d000 */
[----:B------:R-:W-:-:S06]  /*2820*/  @P1 IMAD.MOV.U32 R7, RZ, RZ, 0x7ff00000 ;  /* 0x7ff00000ff071424 */ /* 0x000fcc00078e00ff */
[----:B------:R-:W-:-:S10]  /*2830*/  @P1 DFMA R6, R4, R6, +INF ;  /* 0x7ff000000406142b */ /* 0x000fd40000000006 */
[----:B------:R-:W-:Y:S02]  /*2840*/  @P1 FSEL R6, R6, RZ, P2 ;  /* 0x000000ff06061208 */ /* 0x000fe40001000000 */
[----:B------:R-:W-:Y:S01]  /*2850*/  @P1 FSEL R7, R7, -QNAN , P2 ;  /* 0xfff0000007071808 */ /* 0x000fe20001000000 */
[----:B------:R-:W-:Y:S06]  /*2860*/  @P1 BRA `(.L_x_6618) ;  /* 0x0000000400d01947 */ /* 0x000fec0003800000 */
[----:B------:R-:W-:Y:S01]  /*2870*/  LOP3.LUT R4, R3, 0x800fffff, RZ, 0xc0, !PT ;  /* 0x800fffff03047812 */ /* 0x000fe200078ec0ff */
[----:B------:R-:W-:Y:S01]  /*2880*/  IMAD.MOV.U32 R6, RZ, RZ, RZ ;  /* 0x000000ffff067224 */ /* 0x000fe200078e00ff */
[----:B------:R-:W-:Y:S01]  /*2890*/  UMOV UR4, 0x3ae80f1e ;  /* 0x3ae80f1e00047882 */ /* 0x000fe20000000000 */
[----:B------:R-:W-:Y:S01]  /*28a0*/  IMAD.MOV.U32 R14, RZ, RZ, -0x748574fc ;  /* 0x8b7a8b04ff0e7424 */ /* 0x000fe200078e00ff */
[----:B------:R-:W-:Y:S01]  /*28b0*/  LOP3.LUT R5, R4, 0x3ff00000, RZ, 0xfc, !PT ;  /* 0x3ff0000004057812 */ /* 0x000fe200078efcff */
[----:B------:R-:W-:Y:S01]  /*28c0*/  IMAD.MOV.U32 R4, RZ, RZ, R28 ;  /* 0x000000ffff047224 */ /* 0x000fe200078e001c */
[----:B------:R-:W-:Y:S01]  /*28d0*/  UMOV UR5, 0x3eb1380b ;  /* 0x3eb1380b00057882 */ /* 0x000fe20000000000 */
[----:B------:R-:W-:Y:S01]  /*28e0*/  IMAD.MOV.U32 R15, RZ, RZ, 0x3ed0ee25 ;  /* 0x3ed0ee25ff0f7424 */ /* 0x000fe200078e00ff */
[----:B------:R-:W-:Y:S01]  /*28f0*/  ISETP.GE.AND P0, PT, R5, 0x3ff6a09f, PT ;  /* 0x3ff6a09f0500780c */ /* 0x000fe20003f06270 */
[----:B------:R-:W-:Y:S01]  /*2900*/  IMAD.MOV.U32 R21, RZ, RZ, 0x43300000 ;  /* 0x43300000ff157424 */ /* 0x000fe200078e00ff */
[----:B------:R-:W-:Y:S01]  /*2910*/  LEA.HI R0, R3, R0, RZ, 0xc ;  /* 0x0000000003007211 */ /* 0x000fe200078f60ff */
[----:B------:R-:W-:Y:S01]  /*2920*/  UMOV UR6, 0x80000000 ;  /* 0x8000000000067882 */ /* 0x000fe20000000000 */
[----:B------:R-:W-:-:S09]  /*2930*/  UMOV UR7, 0x43300000 ;  /* 0x4330000000077882 */ /* 0x000fd20000000000 */
[----:B------:R-:W-:Y:S01]  /*2940*/  @P0 IADD3 R7, R5, -0x100000, RZ ;  /* 0xfff0000005070810 */ /* 0x000fe20007ffe0ff */
[----:B------:R-:W-:-:S04]  /*2950*/  @P0 VIADD R0, R0, 0x1 ;  /* 0x0000000100000836 */ /* 0x000fc80000000000 */
[----:B------:R-:W-:Y:S01]  /*2960*/  @P0 IMAD.MOV.U32 R5, RZ, RZ, R7 ;  /* 0x000000ffff050224 */ /* 0x000fe200078e0007 */
[----:B------:R-:W-:-:S05]  /*2970*/  LOP3.LUT R20, R0, 0x80000000, RZ, 0x3c, !PT ;  /* 0x8000000000147812 */ /* 0x000fca00078e3cff */
[C---:B------:R-:W-:Y:S02]  /*2980*/  DADD R12, R4.reuse, 1 ;  /* 0x3ff00000040c7429 */ /* 0x040fe40000000000 */
[----:B------:R-:W-:-:S04]  /*2990*/  DADD R4, R4, -1 ;  /* 0xbff0000004047429 */ /* 0x000fc80000000000 */
[----:B------:R-:W0:Y:S02]  /*29a0*/  MUFU.RCP64H R7, R13 ;  /* 0x0000000d00077308 */ /* 0x000e240000001800 */
[----:B0-----:R-:W-:-:S08]  /*29b0*/  DFMA R8, -R12, R6, 1 ;  /* 0x3ff000000c08742b */ /* 0x001fd00000000106 */
[----:B------:R-:W-:-:S08]  /*29c0*/  DFMA R8, R8, R8, R8 ;  /* 0x000000080808722b */ /* 0x000fd00000000008 */
[----:B------:R-:W-:-:S08]  /*29d0*/  DFMA R6, R6, R8, R6 ;  /* 0x000000080606722b */ /* 0x000fd00000000006 */
[----:B------:R-:W-:-:S08]  /*29e0*/  DMUL R8, R6, R4 ;  /* 0x0000000406087228 */ /* 0x000fd00000000000 */
[----:B------:R-:W-:-:S08]  /*29f0*/  DFMA R8, R6, R4, R8 ;  /* 0x000000040608722b */ /* 0x000fd00000000008 */
[----:B------:R-:W-:Y:S02]  /*2a00*/  DMUL R10, R8, R8 ;  /* 0x00000008080a7228 */ /* 0x000fe40000000000 */
[----:B------:R-:W-:-:S06]  /*2a10*/  DADD R18, R4, -R8 ;  /* 0x0000000004127229 */ /* 0x000fcc0000000808 */
[----:B------:R-:W-:Y:S01]  /*2a20*/  DFMA R12, R10, UR4, R14 ;  /* 0x000000040a0c7c2b */ /* 0x000fe2000800000e */
[----:B------:R-:W-:Y:S01]  /*2a30*/  UMOV UR4, 0x9f02676f ;  /* 0x9f02676f00047882 */ /* 0x000fe20000000000 */
[----:B------:R-:W-:Y:S01]  /*2a40*/  UMOV UR5, 0x3ef3b266 ;  /* 0x3ef3b26600057882 */ /* 0x000fe20000000000 */
[----:B------:R-:W-:-:S05]  /*2a50*/  DADD R18, R18, R18 ;  /* 0x0000000012127229 */ /* 0x000fca0000000012 */
[----:B------:R-:W-:Y:S01]  /*2a60*/  DFMA R12, R10, R12, UR4 ;  /* 0x000000040a0c7e2b */ /* 0x000fe2000800000c */
[----:B------:R-:W-:Y:S01]  /*2a70*/  UMOV UR4, 0xa9ab0956 ;  /* 0xa9ab095600047882 */ /* 0x000fe20000000000 */
[----:B------:R-:W-:Y:S01]  /*2a80*/  UMOV UR5, 0x3f1745cb ;  /* 0x3f1745cb00057882 */ /* 0x000fe20000000000 */
[----:B------:R-:W-:-:S05]  /*2a90*/  DFMA R18, R4, -R8, R18 ;  /* 0x800000080412722b */ /* 0x000fca0000000012 */
[----:B------:R-:W-:Y:S01]  /*2aa0*/  DFMA R12, R10, R12, UR4 ;  /* 0x000000040a0c7e2b */ /* 0x000fe2000800000c */
[----:B------:R-:W-:Y:S01]  /*2ab0*/  UMOV UR4, 0x2d1b5154 ;  /* 0x2d1b515400047882 */ /* 0x000fe20000000000 */
[----:B------:R-:W-:Y:S01]  /*2ac0*/  UMOV UR5, 0x3f3c71c7 ;  /* 0x3f3c71c700057882 */ /* 0x000fe20000000000 */
[----:B------:R-:W-:-:S05]  /*2ad0*/  DMUL R18, R6, R18 ;  /* 0x0000001206127228 */ /* 0x000fca0000000000 */
[----:B------:R-:W-:Y:S01]  /*2ae0*/  DFMA R12, R10, R12, UR4 ;  /* 0x000000040a0c7e2b */ /* 0x000fe2000800000c */
[----:B------:R-:W-:Y:S01]  /*2af0*/  UMOV UR4, 0x923be72d ;  /* 0x923be72d00047882 */ /* 0x000fe20000000000 */
[----:B------:R-:W-:-:S06]  /*2b00*/  UMOV UR5, 0x3f624924 ;  /* 0x3f62492400057882 */ /* 0x000fcc0000000000 */
[----:B------:R-:W-:Y:S01]  /*2b10*/  DFMA R14, R10, R12, UR4 ;  /* 0x000000040a0e7e2b */ /* 0x000fe2000800000c */
[----:B------:R-:W-:Y:S01]  /*2b20*/  UMOV UR4, 0x9999a3c4 ;  /* 0x9999a3c400047882 */ /* 0x000fe20000000000 */
[----:B------:R-:W-:Y:S01]  /*2b30*/  UMOV UR5, 0x3f899999 ;  /* 0x3f89999900057882 */ /* 0x000fe20000000000 */
[----:B------:R-:W-:Y:S01]  /*2b40*/  DADD R12, R20, -UR6 ;  /* 0x80000006140c7e29 */ /* 0x000fe20008000000 */
[----:B------:R-:W-:Y:S01]  /*2b50*/  UMOV UR6, 0xfefa39ef ;  /* 0xfefa39ef00067882 */ /* 0x000fe20000000000 */
[----:B------:R-:W-:-:S03]  /*2b60*/  UMOV UR7, 0x3fe62e42 ;  /* 0x3fe62e4200077882 */ /* 0x000fc60000000000 */
[----:B------:R-:W-:Y:S01]  /*2b70*/  DFMA R14, R10, R14, UR4 ;  /* 0x000000040a0e7e2b */ /* 0x000fe2000800000e */
[----:B------:R-:W-:Y:S01]  /*2b80*/  UMOV UR4, 0x55555554 ;  /* 0x5555555400047882 */ /* 0x000fe20000000000 */
[----:B------:R-:W-:Y:S01]  /*2b90*/  UMOV UR5, 0x3fb55555 ;  /* 0x3fb5555500057882 */ /* 0x000fe20000000000 */
[----:B------:R-:W-:-:S05]  /*2ba0*/  DFMA R4, R12, UR6, R8 ;  /* 0x000000060c047c2b */ /* 0x000fca0008000008 */
[----:B------:R-:W-:Y:S01]  /*2bb0*/  DFMA R14, R10, R14, UR4 ;  /* 0x000000040a0e7e2b */ /* 0x000fe2000800000e */
[----:B------:R-:W-:Y:S01]  /*2bc0*/  UMOV UR4, 0x3b39803f ;  /* 0x3b39803f00047882 */ /* 0x000fe20000000000 */
[----:B------:R-:W-:Y:S01]  /*2bd0*/  UMOV UR5, 0x3c7abc9e ;  /* 0x3c7abc9e00057882 */ /* 0x000fe20000000000 */
[----:B------:R-:W-:-:S05]  /*2be0*/  DFMA R20, -R12, UR6, R4 ;  /* 0x000000060c147c2b */ /* 0x000fca0008000104 */
[----:B------:R-:W-:-:S03]  /*2bf0*/  DMUL R14, R10, R14 ;  /* 0x0000000e0a0e7228 */ /* 0x000fc60000000000 */
[----:B------:R-:W-:-:S05]  /*2c00*/  DADD R20, -R8, R20 ;  /* 0x0000000008147229 */ /* 0x000fca0000000114 */
[----:B------:R-:W-:-:S08]  /*2c10*/  DFMA R14, R8, R14, R18 ;  /* 0x0000000e080e722b */ /* 0x000fd00000000012 */
[----:B------:R-:W-:-:S08]  /*2c20*/  DADD R14, R14, -R20 ;  /* 0x000000000e0e7229 */ /* 0x000fd00000000814 */
[----:B------:R-:W-:-:S08]  /*2c30*/  DFMA R14, R12, UR4, R14 ;  /* 0x000000040c0e7c2b */ /* 0x000fd0000800000e */
[----:B------:R-:W-:Y:S01]  /*2c40*/  DADD R6, R4, R14 ;  /* 0x0000000004067229 */ /* 0x000fe2000000000e */
[----:B------:R-:W-:Y:S10]  /*2c50*/  BRA `(.L_x_6618) ;  /* 0x0000000000d47947 */ /* 0x000ff40003800000 */
.L_x_6617:
[----:B------:R-:W-:Y:S01]  /*2c60*/  DADD R6, R28, 2 ;  /* 0x400000001c067429 */ /* 0x000fe20000000000 */
[----:B------:R-:W-:Y:S01]  /*2c70*/  IMAD.MOV.U32 R4, RZ, RZ, 0x1 ;  /* 0x00000001ff047424 */ /* 0x000fe200078e00ff */
[----:B------:R-:W-:Y:S01]  /*2c80*/  FSETP.GEU.AND P1, PT, |R29|, 6.5827683646048100446e-37, PT ;  /* 0x036000001d00780b */ /* 0x000fe20003f2e200 */
[----:B------:R-:W-:Y:S03]  /*2c90*/  BSSY B3, `(.L_x_6619) ;  /* 0x0000014000037945 */ /* 0x000fe60003800000 */
[----:B------:R-:W0:Y:S02]  /*2ca0*/  MUFU.RCP64H R5, R7 ;  /* 0x0000000700057308 */ /* 0x000e240000001800 */
        /* <DEDUP_REMOVED lines=8> */
[----:B--2-4-:R-:W-:-:S05]  /*2d30*/  FFMA R0, RZ, R7, R5 ;  /* 0x00000007ff007223 */ /* 0x014fca0000000005 */
[----:B------:R-:W-:-:S13]  /*2d40*/  FSETP.GT.AND P0, PT, |R0|, 1.469367938527859385e-39, PT ;  /* 0x001000000000780b */ /* 0x000fda0003f04200 */
[----:B------:R-:W-:Y:S05]  /*2d50*/  @P0 BRA P1, `(.L_x_6620) ;  /* 0x00000000001c0947 */ /* 0x000fea0000800000 */
[----:B------:R-:W-:Y:S01]  /*2d60*/  IMAD.MOV.U32 R4, RZ, RZ, R6 ;  /* 0x000000ffff047224 */ /* 0x000fe200078e0006 */
[----:B------:R-:W-:Y:S01]  /*2d70*/  MOV R14, 0x2dc0 ;  /* 0x00002dc0000e7802 */ /* 0x000fe20000000f00 */
[----:B------:R-:W-:Y:S01]  /*2d80*/  IMAD.MOV.U32 R5, RZ, RZ, R7 ;  /* 0x000000ffff057224 */ /* 0x000fe200078e0007 */
[----:B------:R-:W-:Y:S01]  /*2d90*/  MOV R7, R29 ;  /* 0x0000001d00077202 */ /* 0x000fe20000000f00 */
[----:B------:R-:W-:-:S07]  /*2da0*/  IMAD.MOV.U32 R6, RZ, RZ, R28 ;  /* 0x000000ffff067224 */ /* 0x000fce00078e001c */
[----:B------:R-:W-:Y:S05]  /*2db0*/  CALL.REL.NOINC `($__internal_7_$__cuda_sm20_div_rn_f64_full) ;  /* 0x000000d800b47944 */ /* 0x000fea0003c00000 */
[----:B------:R-:W-:-:S07]  /*2dc0*/  IMAD.MOV.U32 R5, RZ, RZ, R3 ;  /* 0x000000ffff057224 */ /* 0x000fce00078e0003 */
.L_x_6620:
[----:B------:R-:W-:Y:S05]  /*2dd0*/  BSYNC B3 ;  /* 0x0000000000037941 */ /* 0x000fea0003800000 */
.L_x_6619:
[----:B------:R-:W-:Y:S01]  /*2de0*/  DMUL R6, R4, R28 ;  /* 0x0000001c04067228 */ /* 0x000fe20000000000 */
[----:B------:R-:W-:Y:S01]  /*2df0*/  IMAD.MOV.U32 R10, RZ, RZ, -0x314d23bc ;  /* 0xceb2dc44ff0a7424 */ /* 0x000fe200078e00ff */
[----:B------:R-:W-:Y:S01]  /*2e00*/  UMOV UR4, 0x2fbe14b5 ;  /* 0x2fbe14b500047882 */ /* 0x000fe20000000000 */
[----:B------:R-:W-:Y:S01]  /*2e10*/  IMAD.MOV.U32 R11, RZ, RZ, 0x3ed087ff ;  /* 0x3ed087ffff0b7424 */ /* 0x000fe200078e00ff */
[----:B------:R-:W-:-:S04]  /*2e20*/  UMOV UR5, 0x3eb372fb ;  /* 0x3eb372fb00057882 */ /* 0x000fc80000000000 */
[----:B------:R-:W-:-:S08]  /*2e30*/  DADD R4, -R6, R28 ;  /* 0x0000000006047229 */ /* 0x000fd0000000011c */
[----:B------:R-:W-:-:S08]  /*2e40*/  DMUL R8, R4, R4 ;  /* 0x0000000404087228 */ /* 0x000fd00000000000 */
        /* <DEDUP_REMOVED lines=19> */
[----:B------:R-:W-:-:S08]  /*2f80*/  DMUL R10, R8, R10 ;  /* 0x0000000a080a7228 */ /* 0x000fd00000000000 */
[----:B------:R-:W-:-:S08]  /*2f90*/  DFMA R6, R4, R10, -R6 ;  /* 0x0000000a0406722b */ /* 0x000fd00000000806 */
[----:B------:R-:W-:-:S11]  /*2fa0*/  DADD R6, R6, R28 ;  /* 0x0000000006067229 */ /* 0x000fd6000000001c */
.L_x_6618:
[----:B------:R-:W-:Y:S05]  /*2fb0*/  BSYNC B2 ;  /* 0x0000000000027941 */ /* 0x000fea0003800000 */
.L_x_6616:
[----:B------:R-:W0:Y:S01]  /*2fc0*/  LDC.64 R10, c[0x0][0x420] ;  /* 0x00010800ff0a7b82 */ /* 0x000e220000000a00 */
[----:B------:R-:W-:Y:S01]  /*2fd0*/  ULDC UR4, c[0x0][0x424] ;  /* 0x0001090000047ab9 */ /* 0x000fe20000000800 */
[----:B------:R-:W-:Y:S01]  /*2fe0*/  IMAD.MOV.U32 R4, RZ, RZ, 0x1 ;  /* 0x00000001ff047424 */ /* 0x000fe200078e00ff */
[----:B------:R-:W0:Y:S01]  /*2ff0*/  MUFU.RCP64H R5, UR4 ;  /* 0x0000000400057d08 */ /* 0x000e220008001800 */
[----:B------:R-:W-:Y:S01]  /*3000*/  FSETP.GEU.AND P1, PT, |R7|, 6.5827683646048100446e-37, PT ;  /* 0x036000000700780b */ /* 0x000fe20003f2e200 */
[----:B------:R-:W-:Y:S03]  /*3010*/  BSSY B2, `(.L_x_6621) ;  /* 0x0000012000027945 */ /* 0x000fe60003800000 */
[----:B0-----:R-:W-:-:S08]  /*3020*/  DFMA R8, R4, -R10, 1 ;  /* 0x3ff000000408742b */ /* 0x001fd0000000080a */
[----:B------:R-:W-:-:S08]  /*3030*/  DFMA R8, R8, R8, R8 ;  /* 0x000000080808722b */ /* 0x000fd00000000008 */
[----:B------:R-:W-:-:S08]  /*3040*/  DFMA R8, R4, R8, R4 ;  /* 0x000000080408722b */ /* 0x000fd00000000004 */
[----:B------:R-:W-:-:S08]  /*3050*/  DFMA R4, R8, -R10, 1 ;  /* 0x3ff000000804742b */ /* 0x000fd0000000080a */
[----:B------:R-:W-:-:S08]  /*3060*/  DFMA R4, R8, R4, R8 ;  /* 0x000000040804722b */ /* 0x000fd00000000008 */
[----:B------:R-:W-:-:S08]  /*3070*/  DMUL R8, R4, R6 ;  /* 0x0000000604087228 */ /* 0x000fd00000000000 */
[----:B------:R-:W-:-:S08]  /*3080*/  DFMA R10, R8, -R10, R6 ;  /* 0x8000000a080a722b */ /* 0x000fd00000000006 */
[----:B------:R-:W-:-:S10]  /*3090*/  DFMA R4, R4, R10, R8 ;  /* 0x0000000a0404722b */ /* 0x000fd40000000008 */
[----:B------:R-:W-:-:S05]  /*30a0*/  FFMA R0, RZ, UR4, R5 ;  /* 0x00000004ff007c23 */ /* 0x000fca0008000005 */
[----:B------:R-:W-:-:S13]  /*30b0*/  FSETP.GT.AND P0, PT, |R0|, 1.469367938527859385e-39, PT ;  /* 0x001000000000780b */ /* 0x000fda0003f04200 */
[----:B------:R-:W-:Y:S05]  /*30c0*/  @P0 BRA P1, `(.L_x_6622) ;  /* 0x0000000000180947 */ /* 0x000fea0000800000 */
[----:B------:R-:W-:Y:S01]  /*30d0*/  ULDC.64 UR4, c[0x0][0x420] ;  /* 0x0001080000047ab9 */ /* 0x000fe20000000a00 */
[----:B------:R-:W-:Y:S01]  /*30e0*/  MOV R14, 0x3120 ;  /* 0x00003120000e7802 */ /* 0x000fe20000000f00 */
[----:B------:R-:W-:Y:S02]  /*30f0*/  IMAD.U32 R4, RZ, RZ, UR4 ;  /* 0x00000004ff047e24 */ /* 0x000fe4000f8e00ff */
[----:B------:R-:W-:-:S07]  /*3100*/  IMAD.U32 R5, RZ, RZ, UR5 ;  /* 0x00000005ff057e24 */ /* 0x000fce000f8e00ff */
[----:B------:R-:W-:Y:S05]  /*3110*/  CALL.REL.NOINC `($__internal_7_$__cuda_sm20_div_rn_f64_full) ;  /* 0x000000d400dc7944 */ /* 0x000fea0003c00000 */
[----:B------:R-:W-:-:S07]  /*3120*/  IMAD.MOV.U32 R5, RZ, RZ, R3 ;  /* 0x000000ffff057224 */ /* 0x000fce00078e0003 */
.L_x_6622:
[----:B------:R-:W-:Y:S05]  /*3130*/  BSYNC B2 ;  /* 0x0000000000027941 */ /* 0x000fea0003800000 */
.L_x_6621:
[----:B------:R-:W-:Y:S02]  /*3140*/  IMAD.MOV.U32 R8, RZ, RZ, R4 ;  /* 0x000000ffff087224 */ /* 0x000fe400078e0004 */
[----:B------:R-:W-:-:S07]  /*3150*/  IMAD.MOV.U32 R9, RZ, RZ, R5 ;  /* 0x000000ffff097224 */ /* 0x000fce00078e0005 */
.L_x_6613:
[----:B------:R-:W-:Y:S05]  /*3160*/  BSYNC B1 ;  /* 0x0000000000017941 */ /* 0x000fea0003800000 */
.L_x_6612:
[----:B------:R-:W2:Y:S02]  /*3170*/  LDC.U8 R3, c[0x0][0x438] ;  /* 0x00010e00ff037b82 */ /* 0x000ea40000000000 */
        /* <DEDUP_REMOVED lines=14> */
.L_x_6626:
[----:B------:R-:W0:Y:S02]  /*3260*/  F2I.S64.F64.TRUNC R8, R8 ;  /* 0x0000000800087311 */ /* 0x000e24000030d900 */
[----:B0-----:R-:W-:-:S05]  /*3270*/  IMAD.MOV.U32 R3, RZ, RZ, R8 ;  /* 0x000000ffff037224 */ /* 0x001fca00078e0008 */
[----:B------:R0:W-:Y:S01]  /*3280*/  STG.E.U8 desc[UR36][R16.64], R3 ;  /* 0x0000000310007986 */ /* 0x0001e2000c101124 */
[----:B------:R-:W-:Y:S05]  /*3290*/  BRA `(.L_x_6628) ;  /* 0x0000000c00f07947 */ /* 0x000fea0003800000 */
.L_x_6625:
        /* <DEDUP_REMOVED lines=9> */
.L_x_6630:
[----:B------:R-:W0:Y:S02]  /*3330*/  F2I.F64.TRUNC R9, R8 ;  /* 0x0000000800097311 */ /* 0x000e24000030d100 */
[----:B0-----:R0:W-:Y:S01]  /*3340*/  STG.E desc[UR36][R16.64], R9 ;  /* 0x0000000910007986 */ /* 0x0011e2000c101924 */
[----:B------:R-:W-:Y:S05]  /*3350*/  BRA `(.L_x_6628) ;  /* 0x0000000c00c07947 */ /* 0x000fea0003800000 */
.L_x_6629:
[----:B------:R-:W0:Y:S02]  /*3360*/  F2I.F64.TRUNC R9, R8 ;  /* 0x0000000800097311 */ /* 0x000e24000030d100 */
[----:B0-----:R0:W-:Y:S01]  /*3370*/  STG.E.U16 desc[UR36][R16.64], R9 ;  /* 0x0000000910007986 */ /* 0x0011e2000c101524 */
[----:B------:R-:W-:Y:S05]  /*3380*/  BRA `(.L_x_6628) ;  /* 0x0000000c00b47947 */ /* 0x000fea0003800000 */
.L_x_6624:
        /* <DEDUP_REMOVED lines=13> */
.L_x_6632:
        /* <DEDUP_REMOVED lines=8> */
.L_x_6631:
        /* <DEDUP_REMOVED lines=10> */
[----:B------:R-:W-:-:S13]  /*3580*/  MOV R5, RZ ;  /* 0x000000ff00057202 */ /* 0x000fda0000000f00 */
[----:B0-----:R-:W-:-:S05]  /*3590*/  @!P0 FMUL R4, R4, 1.175494350822287508e-38 ;  /* 0x0080000004048820 */ /* 0x001fca0000400000 */
[----:B------:R0:W-:Y:S01]  /*35a0*/  STG.E.64 desc[UR36][R16.64], R4 ;  /* 0x0000000410007986 */ /* 0x0001e2000c101b24 */
[----:B------:R-:W-:Y:S05]  /*35b0*/  BRA `(.L_x_6628) ;  /* 0x0000000c00287947 */ /* 0x000fea0003800000 */
.L_x_6634:
        /* <DEDUP_REMOVED lines=9> */
.L_x_6633:
[----:B------:R0:W-:Y:S01]  /*3650*/  STG.E.64 desc[UR36][R16.64], R8 ;  /* 0x0000000810007986 */ /* 0x0001e2000c101b24 */
[----:B------:R-:W-:Y:S05]  /*3660*/  BRA `(.L_x_6628) ;  /* 0x0000000800fc7947 */ /* 0x000fea0003800000 */
.L_x_6623:
        /* <DEDUP_REMOVED lines=12> */
.L_x_6637:
[----:B------:R-:W-:-:S05]  /*3730*/  CS2R R10, SRZ ;  /* 0x00000000000a7805 */ /* 0x000fca000001ff00 */
[----:B------:R0:W-:Y:S01]  /*3740*/  STG.E.128 desc[UR36][R16.64], R8 ;  /* 0x0000000810007986 */ /* 0x0001e2000c101d24 */
[----:B------:R-:W-:Y:S05]  /*3750*/  BRA `(.L_x_6628) ;  /* 0x0000000800c07947 */ /* 0x000fea0003800000 */
.L_x_6636:
        /* <DEDUP_REMOVED lines=25> */
.L_x_6641:
[----:B------:R-:W-:Y:S05]  /*38f0*/  BSYNC B0 ;  /* 0x0000000000007941 */ /* 0x000fea0003800000 */
.L_x_6640:
[----:B------:R-:W-:-:S05]  /*3900*/  LOP3.LUT R5, R0, R5, RZ, 0xfc, !PT ;  /* 0x0000000500057212 */ /* 0x000fca00078efcff */
[----:B------:R0:W-:Y:S01]  /*3910*/  STG.E.U8 desc[UR36][R16.64], R5 ;  /* 0x0000000510007986 */ /* 0x0001e2000c101124 */
[----:B------:R-:W-:Y:S05]  /*3920*/  BRA `(.L_x_6628) ;  /* 0x00000008004c7947 */ /* 0x000fea0003800000 */
.L_x_6639:
        /* <DEDUP_REMOVED lines=17> */
.L_x_6643:
[----:B------:R-:W-:Y:S01]  /*3a40*/  IMAD.MOV.U32 R0, RZ, RZ, 0x7f ;  /* 0x0000007fff007424 */ /* 0x000fe200078e00ff */
[----:B------:R-:W-:-:S04]  /*3a50*/  ISETP.GT.U32.AND P0, PT, R3, 0x7f800000, PT ;  /* 0x7f8000000300780c */ /* 0x000fc80003f04070 */
[----:B------:R-:W-:-:S09]  /*3a60*/  SEL R0, R0, 0x7c, P0 ;  /* 0x0000007c00007807 */ /* 0x000fd20000000000 */
.L_x_6644:
[----:B------:R-:W-:Y:S05]  /*3a70*/  BSYNC B0 ;  /* 0x0000000000007941 */ /* 0x000fea0003800000 */
.L_x_6642:
[----:B------:R-:W-:-:S04]  /*3a80*/  LOP3.LUT R3, R5, 0x80000000, RZ, 0xc0, !PT ;  /* 0x8000000005037812 */ /* 0x000fc800078ec0ff */
[----:B------:R-:W-:-:S04]  /*3a90*/  SHF.R.U32.HI R3, RZ, 0x18, R3 ;  /* 0x00000018ff037819 */ /* 0x000fc80000011603 */
[----:B------:R-:W-:-:S05]  /*3aa0*/  LOP3.LUT R3, R0, R3, RZ, 0xfc, !PT ;  /* 0x0000000300037212 */ /* 0x000fca00078efcff */
[----:B------:R0:W-:Y:S01]  /*3ab0*/  STG.E.U8 desc[UR36][R16.64], R3 ;  /* 0x0000000310007986 */ /* 0x0001e2000c101124 */
[----:B------:R-:W-:Y:S05]  /*3ac0*/  BRA `(.L_x_6628) ;  /* 0x0000000400e47947 */ /* 0x000fea0003800000 */
.L_x_6638:
        /* <DEDUP_REMOVED lines=8> */
.L_x_6635:
        /* <DEDUP_REMOVED lines=11> */
.L_x_6647:
        /* <DEDUP_REMOVED lines=21> */
.L_x_6650:
[----:B------:R-:W-:-:S04]  /*3d50*/  LOP3.LUT R0, R5, 0x80000000, RZ, 0xc0, !PT ;  /* 0x8000000005007812 */ /* 0x000fc800078ec0ff */
[----:B------:R-:W-:-:S04]  /*3d60*/  SHF.R.U32.HI R0, RZ, 0x18, R0 ;  /* 0x00000018ff007819 */ /* 0x000fc80000011600 */
[----:B------:R-:W-:-:S07]  /*3d70*/  LOP3.LUT R0, R3, R0, RZ, 0xfc, !PT ;  /* 0x0000000003007212 */ /* 0x000fce00078efcff */
.L_x_6649:
[----:B------:R-:W-:Y:S05]  /*3d80*/  BSYNC B0 ;  /* 0x0000000000007941 */ /* 0x000fea0003800000 */
.L_x_6648:
[----:B------:R3:W-:Y:S01]  /*3d90*/  STG.E.U8 desc[UR36][R16.64], R0 ;  /* 0x0000000010007986 */ /* 0x0007e2000c101124 */
[----:B------:R-:W-:Y:S05]  /*3da0*/  BRA `(.L_x_6628) ;  /* 0x00000004002c7947 */ /* 0x000fea0003800000 */
.L_x_6646:
        /* <DEDUP_REMOVED lines=21> */
.L_x_6653:
[----:B------:R-:W-:-:S04]  /*3f00*/  LOP3.LUT R0, R5, 0x80000000, RZ, 0xc0, !PT ;  /* 0x8000000005007812 */ /* 0x000fc800078ec0ff */
[----:B------:R-:W-:-:S04]  /*3f10*/  SHF.R.U32.HI R0, RZ, 0x18, R0 ;  /* 0x00000018ff007819 */ /* 0x000fc80000011600 */
[----:B------:R-:W-:-:S07]  /*3f20*/  LOP3.LUT R0, R3, R0, RZ, 0xfc, !PT ;  /* 0x0000000003007212 */ /* 0x000fce00078efcff */
.L_x_6652:
[----:B------:R-:W-:Y:S05]  /*3f30*/  BSYNC B0 ;  /* 0x0000000000007941 */ /* 0x000fea0003800000 */
.L_x_6651:
[----:B------:R0:W-:Y:S01]  /*3f40*/  STG.E.U8 desc[UR36][R16.64], R0 ;  /* 0x0000000010007986 */ /* 0x0001e2000c101124 */
[----:B------:R-:W-:Y:S05]  /*3f50*/  BRA `(.L_x_6628) ;  /* 0x0000000000c07947 */ /* 0x000fea0003800000 */
.L_x_6645:
        /* <DEDUP_REMOVED lines=26> */
.L_x_6627:
[----:B------:R-:W-:Y:S01]  /*4100*/  MOV R14, 0x0 ;  /* 0x00000000000e7802 */ /* 0x000fe20000000f00 */
[----:B------:R-:W-:Y:S01]  /*4110*/  ULDC.64 UR4, c[0x4][0x128] ;  /* 0x01004a0000047ab9 */ /* 0x000fe20000000a00 */
[----:B------:R-:W-:Y:S01]  /*4120*/  ULDC.64 UR6, c[0x4][0x130] ;  /* 0x01004c0000067ab9 */ /* 0x000fe20000000a00 */
[----:B------:R-:W-:Y:S01]  /*4130*/  MOV R4, UR4 ;  /* 0x0000000400047c02 */ /* 0x000fe20008000f00 */
[----:B------:R-:W-:Y:S01]  /*4140*/  IMAD.U32 R5, RZ, RZ, UR5 ;  /* 0x00000005ff057e24 */ /* 0x000fe2000f8e00ff */
        /* <DEDUP_REMOVED lines=11> */
.L_x_6656:
[----:B------:R-:W-:Y:S05]  /*4200*/  BRA `(.L_x_6628) ;  /* 0x0000000000147947 */ /* 0x000fea0003800000 */
.L_x_6655:
[----:B------:R-:W0:Y:S02]  /*4210*/  F2I.U64.F64.TRUNC R8, R8 ;  /* 0x0000000800087311 */ /* 0x000e24000030d800 */
[----:B0-----:R1:W-:Y:S01]  /*4220*/  STG.E.64 desc[UR36][R16.64], R8 ;  /* 0x0000000810007986 */ /* 0x0013e2000c101b24 */
[----:B------:R-:W-:Y:S05]  /*4230*/  BRA `(.L_x_6628) ;  /* 0x0000000000087947 */ /* 0x000fea0003800000 */
.L_x_6654:
[----:B------:R-:W0:Y:S02]  /*4240*/  F2I.U32.F64.TRUNC R9, R8 ;  /* 0x0000000800097311 */ /* 0x000e24000030d000 */
[----:B0-----:R0:W-:Y:S02]  /*4250*/  STG.E desc[UR36][R16.64], R9 ;  /* 0x0000000910007986 */ /* 0x0011e4000c101924 */
.L_x_6628:
[----:B------:R-:W-:-:S04]  /*4260*/  IMAD R2, R2, 0x200, R23 ;  /* 0x0000020002027824 */ /* 0x000fc800078e0217 */
[----:B------:R-:W-:-:S07]  /*4270*/  VIADD R19, R2, 0x80 ;  /* 0x0000008002137836 */ /* 0x000fce0000000000 */
.L_x_6577:
[----:B------:R-:W-:Y:S05]  /*4280*/  BSYNC B6 ;  /* 0x0000000000067941 */ /* 0x000fea0003800000 */
.L_x_6576:
[----:B------:R-:W-:Y:S01]  /*4290*/  ULDC UR4, c[0x0][0x210] ;  /* 0x0000840000047ab9 */ /* 0x000fe20000000800 */
[----:B------:R-:W-:Y:S01]  /*42a0*/  BSSY B6, `(.L_x_6657) ;  /* 0x000041e000067945 */ /* 0x000fe20003800000 */
[----:B------:R-:W-:-:S13]  /*42b0*/  ISETP.GE.AND P0, PT, R19, UR4, PT ;  /* 0x0000000413007c0c */ /* 0x000fda000bf06270 */
[----:B------:R-:W-:Y:S05]  /*42c0*/  @P0 BRA `(.L_x_6658) ;  /* 0x00000040006c0947 */ /* 0x000fea0003800000 */
[----:B------:R-:W5:Y:S01]  /*42d0*/  LDC R6, c[0x0][0x218] ;  /* 0x00008600ff067b82 */ /* 0x000f620000000800 */
[----:B0--3--:R-:W-:Y:S01]  /*42e0*/  HFMA2.MMA R0, -RZ, RZ, 0, 0 ;  /* 0x00000000ff007435 */ /* 0x009fe200000001ff */
[----:B-12-4-:R-:W-:Y:S01]  /*42f0*/  IMAD.MOV.U32 R16, RZ, RZ, RZ ;  /* 0x000000ffff107224 */ /* 0x016fe200078e00ff */
[----:B-----5:R-:W-:-:S13]  /*4300*/  ISETP.NE.AND P0, PT, R6, RZ, PT ;  /* 0x000000ff0600720c */ /* 0x020fda0003f05270 */
        /* <DEDUP_REMOVED lines=299> */
.L_x_6659:
        /* <DEDUP_REMOVED lines=21> */
.L_x_6663:
[----:B------:R-:W2:Y:S02]  /*5710*/  LDG.E.U8 R2, desc[UR36][R2.64] ;  /* 0x0000002402027981 */ /* 0x000ea4000c1e1100 */
[----:B--2---:R0:W1:Y:S01]  /*5720*/  I2F.F64.U16 R4, R2 ;  /* 0x0000000200047312 */ /* 0x0040620000101800 */
[----:B------:R-:W-:Y:S05]  /*5730*/  BRA `(.L_x_6665) ;  /* 0x0000000c00707947 */ /* 0x000fea0003800000 */
.L_x_6662:
        /* <DEDUP_REMOVED lines=9> */
.L_x_6667:
[----:B------:R-:W2:Y:S02]  /*57d0*/  LDG.E R2, desc[UR36][R2.64] ;  /* 0x0000002402027981 */ /* 0x000ea4000c1e1900 */
[----:B--2---:R1:W2:Y:S01]  /*57e0*/  I2F.F64 R4, R2 ;  /* 0x0000000200047312 */ /* 0x0042a20000201c00 */
[----:B------:R-:W-:Y:S05]  /*57f0*/  BRA `(.L_x_6665) ;  /* 0x0000000c00407947 */ /* 0x000fea0003800000 */
.L_x_6666:
[----:B------:R-:W2:Y:S02]  /*5800*/  LDG.E.U16 R2, desc[UR36][R2.64] ;  /* 0x0000002402027981 */ /* 0x000ea4000c1e1500 */
[----:B--2---:R3:W4:Y:S01]  /*5810*/  I2F.F64.S16 R4, R2 ;  /* 0x0000000200047312 */ /* 0x0047220000101c00 */
[----:B------:R-:W-:Y:S05]  /*5820*/  BRA `(.L_x_6665) ;  /* 0x0000000c00347947 */ /* 0x000fea0003800000 */
.L_x_6661:
        /* <DEDUP_REMOVED lines=10> */
.L_x_6669:
[----:B------:R-:W2:Y:S02]  /*58d0*/  LDG.E.U16 R0, desc[UR36][R2.64] ;  /* 0x0000002402007981 */ /* 0x000ea4000c1e1500 */
[----:B--2---:R-:W-:-:S05]  /*58e0*/  HADD2.F32 R0, -RZ, R0.H0_H0 ;  /* 0x20000000ff007230 */ /* 0x004fca0000004100 */
[----:B------:R-:W-:-:S04]  /*58f0*/  FMUL.FTZ R0, R0, 1 ;  /* 0x3f80000000007820 */ /* 0x000fc80000410000 */
[----:B------:R0:W1:Y:S01]  /*5900*/  F2F.F64.F32 R4, R0 ;  /* 0x0000000000047310 */ /* 0x0000620000201800 */
[----:B------:R-:W-:Y:S05]  /*5910*/  BRA `(.L_x_6665) ;  /* 0x0000000800f87947 */ /* 0x000fea0003800000 */
.L_x_6668:
        /* <DEDUP_REMOVED lines=10> */
.L_x_6671:
[----:B------:R-:W2:Y:S02]  /*59c0*/  LDG.E.U16 R2, desc[UR36][R2.64] ;  /* 0x0000002402027981 */ /* 0x000ea4000c1e1500 */
[----:B--2---:R-:W-:-:S05]  /*59d0*/  HADD2.F32 R0, -RZ, R2.H0_H0 ;  /* 0x20000002ff007230 */ /* 0x004fca0000004100 */
[----:B------:R-:W-:-:S04]  /*59e0*/  FMUL.FTZ R0, R0, 1 ;  /* 0x3f80000000007820 */ /* 0x000fc80000410000 */
[----:B------:R0:W1:Y:S01]  /*59f0*/  F2F.F64.F32 R4, R0 ;  /* 0x0000000000047310 */ /* 0x0000620000201800 */
[----:B------:R-:W-:Y:S05]  /*5a00*/  BRA `(.L_x_6665) ;  /* 0x0000000800bc7947 */ /* 0x000fea0003800000 */
.L_x_6670:
[----:B------:R0:W5:Y:S01]  /*5a10*/  LDG.E.64 R4, desc[UR36][R2.64] ;  /* 0x0000002402047981 */ /* 0x000162000c1e1b00 */
[----:B------:R-:W-:Y:S05]  /*5a20*/  BRA `(.L_x_6665) ;  /* 0x0000000800b47947 */ /* 0x000fea0003800000 */
.L_x_6660:
        /* <DEDUP_REMOVED lines=13> */
.L_x_6674:
[----:B------:R0:W5:Y:S01]  /*5b00*/  LDG.E.64 R4, desc[UR36][R2.64] ;  /* 0x0000002402047981 */ /* 0x000162000c1e1b00 */
[----:B------:R-:W-:Y:S05]  /*5b10*/  BRA `(.L_x_6665) ;  /* 0x0000000800787947 */ /* 0x000fea0003800000 */
.L_x_6673:
        /* <DEDUP_REMOVED lines=25> */
[----:B------:R-:W-:-:S06]  /*5cb0*/  FMUL.FTZ R5, R5, 1 ;  /* 0x3f80000005057820 */ /* 0x000fcc0000410000 */
[----:B------:R-:W0:Y:S01]  /*5cc0*/  F2F.F64.F32 R4, R5 ;  /* 0x0000000500047310 */ /* 0x000e220000201800 */
[----:B------:R-:W-:Y:S05]  /*5cd0*/  BRA `(.L_x_6665) ;  /* 0x0000000800087947 */ /* 0x000fea0003800000 */
.L_x_6676:
        /* <DEDUP_REMOVED lines=15> */
.L_x_6675:
[----:B------:R-:W2:Y:S02]  /*5dd0*/  LDG.E.U16 R0, desc[UR36][R2.64] ;  /* 0x0000002402007981 */ /* 0x000ea4000c1e1500 */
[----:B--2---:R-:W-:-:S04]  /*5de0*/  IMAD.U32 R0, R0, 0x10000, RZ ;  /* 0x0001000000007824 */ /* 0x004fc800078e00ff */
[----:B------:R-:W-:-:S04]  /*5df0*/  FMUL.FTZ R0, R0, 1 ;  /* 0x3f80000000007820 */ /* 0x000fc80000410000 */
[----:B------:R0:W1:Y:S01]  /*5e00*/  F2F.F64.F32 R4, R0 ;  /* 0x0000000000047310 */ /* 0x0000620000201800 */
[----:B------:R-:W-:Y:S05]  /*5e10*/  BRA `(.L_x_6665) ;  /* 0x0000000400b87947 */ /* 0x000fea0003800000 */
.L_x_6672:
        /* <DEDUP_REMOVED lines=11> */
.L_x_6679:
        /* <DEDUP_REMOVED lines=21> */
.L_x_6683:
[----:B------:R-:W-:Y:S05]  /*6020*/  BSYNC B1 ;  /* 0x0000000000017941 */ /* 0x000fea0003800000 */
.L_x_6682:
[----:B------:R-:W-:Y:S01]  /*6030*/  LEA R3, R0, 0x3b800000, 0x17 ;  /* 0x3b80000000037811 */ /* 0x000fe200078eb8ff */
[----:B------:R-:W-:-:S05]  /*6040*/  IMAD.SHL.U32 R0, R2, 0x100000, RZ ;  /* 0x0010000002007824 */ /* 0x000fca00078e00ff */
[----:B------:R-:W-:-:S07]  /*6050*/  LOP3.LUT R0, R3, R0, R4, 0xfe, !PT ;  /* 0x0000000003007212 */ /* 0x000fce00078efe04 */
.L_x_6681:
[----:B------:R-:W-:Y:S05]  /*6060*/  BSYNC B0 ;  /* 0x0000000000007941 */ /* 0x000fea0003800000 */
.L_x_6680:
[----:B------:R-:W-:-:S04]  /*6070*/  FMUL.FTZ R0, R0, 1 ;  /* 0x3f80000000007820 */ /* 0x000fc80000410000 */
[----:B------:R0:W1:Y:S01]  /*6080*/  F2F.F64.F32 R4, R0 ;  /* 0x0000000000047310 */ /* 0x0000620000201800 */
[----:B------:R-:W-:Y:S05]  /*6090*/  BRA `(.L_x_6665) ;  /* 0x0000000400187947 */ /* 0x000fea0003800000 */
.L_x_6678:
        /* <DEDUP_REMOVED lines=21> */
.L_x_6687:
[----:B------:R-:W-:Y:S05]  /*61f0*/  BSYNC B1 ;  /* 0x0000000000017941 */ /* 0x000fea0003800000 */
.L_x_6686:
[----:B------:R-:W-:Y:S01]  /*6200*/  LEA R3, R0, 0x37800000, 0x17 ;  /* 0x3780000000037811 */ /* 0x000fe200078eb8ff */
[----:B------:R-:W-:-:S05]  /*6210*/  IMAD.SHL.U32 R0, R2, 0x200000, RZ ;  /* 0x0020000002007824 */ /* 0x000fca00078e00ff */
[----:B------:R-:W-:-:S07]  /*6220*/  LOP3.LUT R0, R3, R0, R4, 0xfe, !PT ;  /* 0x0000000003007212 */ /* 0x000fce00078efe04 */
.L_x_6685:
[----:B------:R-:W-:Y:S05]  /*6230*/  BSYNC B0 ;  /* 0x0000000000007941 */ /* 0x000fea0003800000 */
.L_x_6684:
[----:B------:R-:W-:-:S04]  /*6240*/  FMUL.FTZ R0, R0, 1 ;  /* 0x3f80000000007820 */ /* 0x000fc80000410000 */
[----:B------:R0:W1:Y:S01]  /*6250*/  F2F.F64.F32 R4, R0 ;  /* 0x0000000000047310 */ /* 0x0000620000201800 */
[----:B------:R-:W-:Y:S05]  /*6260*/  BRA `(.L_x_6665) ;  /* 0x0000000000a47947 */ /* 0x000fea0003800000 */
.L_x_6677:
        /* <DEDUP_REMOVED lines=14> */
.L_x_6691:
[----:B------:R-:W-:Y:S05]  /*6350*/  BSYNC B0 ;  /* 0x0000000000007941 */ /* 0x000fea0003800000 */
.L_x_6690:
[----:B------:R-:W-:-:S04]  /*6360*/  FMUL.FTZ R0, R0, 1 ;  /* 0x3f80000000007820 */ /* 0x000fc80000410000 */
[----:B------:R0:W1:Y:S01]  /*6370*/  F2F.F64.F32 R4, R0 ;  /* 0x0000000000047310 */ /* 0x0000620000201800 */
[----:B------:R-:W-:Y:S05]  /*6380*/  BRA `(.L_x_6665) ;  /* 0x00000000005c7947 */ /* 0x000fea0003800000 */
.L_x_6664:
        /* <DEDUP_REMOVED lines=16> */
.L_x_6692:
[----:B------:R-:W-:Y:S01]  /*6490*/  CS2R R4, SRZ ;  /* 0x0000000000047805 */ /* 0x000fe2000001ff00 */
[----:B------:R-:W-:Y:S06]  /*64a0*/  BRA `(.L_x_6665) ;  /* 0x0000000000147947 */ /* 0x000fec0003800000 */
.L_x_6689:
[----:B------:R-:W2:Y:S02]  /*64b0*/  LDG.E.64 R4, desc[UR36][R2.64] ;  /* 0x0000002402047981 */ /* 0x000ea4000c1e1b00 */
[----:B--2---:R-:W0:Y:S01]  /*64c0*/  I2F.F64.U64 R4, R4 ;  /* 0x0000000400047312 */ /* 0x004e220000301800 */
[----:B------:R-:W-:Y:S05]  /*64d0*/  BRA `(.L_x_6665) ;  /* 0x0000000000087947 */ /* 0x000fea0003800000 */
.L_x_6688:
[----:B------:R-:W2:Y:S02]  /*64e0*/  LDG.E R2, desc[UR36][R2.64] ;  /* 0x0000002402027981 */ /* 0x000ea4000c1e1900 */
[----:B--2---:R0:W1:Y:S02]  /*64f0*/  I2F.F64.U32 R4, R2 ;  /* 0x0000000200047312 */ /* 0x0040640000201800 */
.L_x_6665:
[----:B------:R-:W-:Y:S01]  /*6500*/  ULDC.64 UR4, c[0x0][0x420] ;  /* 0x0001080000047ab9 */ /* 0x000fe20000000a00 */
[----:B------:R-:W-:Y:S01]  /*6510*/  BSSY B1, `(.L_x_6693) ;  /* 0x00000e4000017945 */ /* 0x000fe20003800000 */
[----:B012345:R-:W-:Y:S01]  /*6520*/  DMUL R2, R4, UR4 ;  /* 0x0000000404027c28 */ /* 0x03ffe20008000000 */
[----:B------:R-:W-:-:S07]  /*6530*/  ULDC.64 UR4, c[0x0][0x428] ;  /* 0x00010a0000047ab9 */ /* 0x000fce0000000a00 */
[----:B------:R-:W-:-:S14]  /*6540*/  DSETP.GT.AND P0, PT, R2, UR4, PT ;  /* 0x0000000402007e2a */ /* 0x000fdc000bf04000 */
[----:B------:R-:W-:Y:S05]  /*6550*/  @P0 BRA `(.L_x_6694) ;  /* 0x0000000c007c0947 */ /* 0x000fea0003800000 */
[----:B------:R-:W-:Y:S01]  /*6560*/  IMAD.MOV.U32 R4, RZ, RZ, 0x652b82fe ;  /* 0x652b82feff047424 */ /* 0x000fe200078e00ff */
[----:B------:R-:W-:Y:S01]  /*6570*/  MOV R5, 0x3ff71547 ;  /* 0x3ff7154700057802 */ /* 0x000fe20000000f00 */
[----:B------:R-:W-:Y:S01]  /*6580*/  UMOV UR4, 0xfefa39ef ;  /* 0xfefa39ef00047882 */ /* 0x000fe20000000000 */
[----:B------:R-:W-:Y:S01]  /*6590*/  UMOV UR5, 0x3fe62e42 ;  /* 0x3fe62e4200057882 */ /* 0x000fe20000000000 */
[----:B------:R-:W-:Y:S01]  /*65a0*/  FSETP.GEU.FTZ.AND P0, PT, |R3|, 4.1917929649353027344, PT ;  /* 0x4086232b0300780b */ /* 0x000fe20003f1e200 */
[----:B------:R-:W-:Y:S02]  /*65b0*/  BSSY B0, `(.L_x_6695) ;  /* 0x0000036000007945 */ /* 0x000fe40003800000 */
        /* <DEDUP_REMOVED lines=44> */
[----:B------:R-:W-:Y:S01]  /*6880*/  @!P0 LEA.HI R0, R4, R4, RZ, 0x1 ;  /* 0x0000000404008211 */ /* 0x000fe200078f08ff */
        /* <DEDUP_REMOVED lines=8> */
.L_x_6696:
[----:B------:R-:W-:Y:S05]  /*6910*/  BSYNC B0 ;  /* 0x0000000000007941 */ /* 0x000fea0003800000 */
.L_x_6695:
[C---:B------:R-:W-:Y:S01]  /*6920*/  FSETP.GEU.FTZ.AND P1, PT, R23.reuse, 1.7916666269302368164, PT ;  /* 0x3fe555551700780b */ /* 0x040fe20003f3e000 */
[----:B------:R-:W-:Y:S01]  /*6930*/  BSSY B2, `(.L_x_6697) ;  /* 0x0000087000027945 */ /* 0x000fe20003800000 */
[----:B------:R-:W-:-:S13]  /*6940*/  FSETP.GT.FTZ.AND P0, PT, R23, -1.6999999284744262695, PT ;  /* 0xbfd999991700780b */ /* 0x000fda0003f14000 */
[----:B------:R-:W-:Y:S05]  /*6950*/  @P0 BRA !P1, `(.L_x_6698) ;  /* 0x0000000400440947 */ /* 0x000fea0004800000 */
[----:B------:R-:W-:-:S10]  /*6960*/  DADD R2, R22, 1 ;  /* 0x3ff0000016027429 */ /* 0x000fd40000000000 */
[----:B------:R-:W-:Y:S01]  /*6970*/  ISETP.GT.AND P0, PT, R3, 0xfffff, PT ;  /* 0x000fffff0300780c */ /* 0x000fe20003f04270 */
[----:B------:R-:W-:Y:S02]  /*6980*/  IMAD.MOV.U32 R4, RZ, RZ, R2 ;  /* 0x000000ffff047224 */ /* 0x000fe400078e0002 */
[----:B------:R-:W-:-:S10]  /*6990*/  IMAD.MOV.U32 R5, RZ, RZ, R3 ;  /* 0x000000ffff057224 */ /* 0x000fd400078e0003 */
[----:B------:R-:W-:-:S10]  /*69a0*/  @!P0 DMUL R4, R4, 1.80143985094819840000e+16 ;  /* 0x4350000004048828 */ /* 0x000fd40000000000 */
[----:B------:R-:W-:Y:S01]  /*69b0*/  @!P0 MOV R3, R5 ;  /* 0x0000000500038202 */ /* 0x000fe20000000f00 */
[----:B------:R-:W-:-:S04]  /*69c0*/  @!P0 IMAD.MOV.U32 R2, RZ, RZ, R4 ;  /* 0x000000ffff028224 */ /* 0x000fc800078e0004 */
[----:B------:R-:W-:-:S05]  /*69d0*/  VIADD R0, R3, 0xffffffff ;  /* 0xffffffff03007836 */ /* 0x000fca0000000000 */
        /* <DEDUP_REMOVED lines=12> */
[----:B------:R-:W-:Y:S01]  /*6aa0*/  MOV R14, 0x8b7a8b04 ;  /* 0x8b7a8b04000e7802 */ /* 0x000fe20000000f00 */
[----:B------:R-:W-:Y:S01]  /*6ab0*/  IMAD.MOV.U32 R15, RZ, RZ, 0x3ed0ee25 ;  /* 0x3ed0ee25ff0f7424 */ /* 0x000fe200078e00ff */
[----:B------:R-:W-:Y:S01]  /*6ac0*/  LOP3.LUT R5, R4, 0x3ff00000, RZ, 0xfc, !PT ;  /* 0x3ff0000004057812 */ /* 0x000fe200078efcff */
[----:B------:R-:W-:Y:S01]  /*6ad0*/  IMAD.MOV.U32 R4, RZ, RZ, R2 ;  /* 0x000000ffff047224 */ /* 0x000fe200078e0002 */
[----:B------:R-:W-:Y:S01]  /*6ae0*/  UMOV UR4, 0x3ae80f1e ;  /* 0x3ae80f1e00047882 */ /* 0x000fe20000000000 */
[----:B------:R-:W-:Y:S01]  /*6af0*/  UMOV UR5, 0x3eb1380b ;  /* 0x3eb1380b00057882 */ /* 0x000fe20000000000 */
[----:B------:R-:W-:Y:S01]  /*6b00*/  ISETP.GE.AND P0, PT, R5, 0x3ff6a09f, PT ;  /* 0x3ff6a09f0500780c */ /* 0x000fe20003f06270 */
[----:B------:R-:W-:Y:S01]  /*6b10*/  IMAD.MOV.U32 R21, RZ, RZ, 0x43300000 ;  /* 0x43300000ff157424 */ /* 0x000fe200078e00ff */
[----:B------:R-:W-:Y:S01]  /*6b20*/  LEA.HI R0, R3, R0, RZ, 0xc ;  /* 0x0000000003007211 */ /* 0x000fe200078f60ff */
[----:B------:R-:W-:Y:S01]  /*6b30*/  UMOV UR6, 0x80000000 ;  /* 0x8000000000067882 */ /* 0x000fe20000000000 */
[----:B------:R-:W-:-:S09]  /*6b40*/  UMOV UR7, 0x43300000 ;  /* 0x4330000000077882 */ /* 0x000fd20000000000 */
[----:B------:R-:W-:Y:S02]  /*6b50*/  @P0 VIADD R7, R5, 0xfff00000 ;  /* 0xfff0000005070836 */ /* 0x000fe40000000000 */
[----:B------:R-:W-:Y:S02]  /*6b60*/  @P0 VIADD R0, R0, 0x1 ;  /* 0x0000000100000836 */ /* 0x000fe40000000000 */
[----:B------:R-:W-:-:S03]  /*6b70*/  @P0 IMAD.MOV.U32 R5, RZ, RZ, R7 ;  /* 0x000000ffff050224 */ /* 0x000fc600078e0007 */
[----:B------:R-:W-:-:S03]  /*6b80*/  LOP3.LUT R20, R0, 0x80000000, RZ, 0x3c, !PT ;  /* 0x8000000000147812 */ /* 0x000fc600078e3cff */
        /* <DEDUP_REMOVED lines=13> */
[----:B------:R-:W-:Y:S02]  /*6c60*/  DADD R14, R2, R2 ;  /* 0x00000000020e7229 */ /* 0x000fe40000000002 */
[----:B------:R-:W-:Y:S01]  /*6c70*/  DADD R2, R20, -UR6 ;  /* 0x8000000614027e29 */ /* 0x000fe20008000000 */
[----:B------:R-:W-:Y:S01]  /*6c80*/  UMOV UR6, 0xfefa39ef ;  /* 0xfefa39ef00067882 */ /* 0x000fe20000000000 */
[----:B------:R-:W-:Y:S01]  /*6c90*/  UMOV UR7, 0x3fe62e42 ;  /* 0x3fe62e4200077882 */ /* 0x000fe20000000000 */
[----:B------:R-:W-:Y:S01]  /*6ca0*/  DFMA R12, R10, R12, UR4 ;  /* 0x000000040a0c7e2b */ /* 0x000fe2000800000c */
[----:B------:R-:W-:Y:S01]  /*6cb0*/  UMOV UR4, 0xa9ab0956 ;  /* 0xa9ab095600047882 */ /* 0x000fe20000000000 */
[----:B------:R-:W-:Y:S01]  /*6cc0*/  UMOV UR5, 0x3f1745cb ;  /* 0x3f1745cb00057882 */ /* 0x000fe20000000000 */
[----:B------:R-:W-:-:S02]  /*6cd0*/  DFMA R14, R4, -R8, R14 ;  /* 0x80000008040e722b */ /* 0x000fc4000000000e */
[----:B------:R-:W-:-:S03]  /*6ce0*/  DFMA R4, R2, UR6, R8 ;  /* 0x0000000602047c2b */ /* 0x000fc60008000008 */
[----:B------:R-:W-:Y:S01]  /*6cf0*/  DFMA R12, R10, R12, UR4 ;  /* 0x000000040a0c7e2b */ /* 0x000fe2000800000c */
[----:B------:R-:W-:Y:S01]  /*6d00*/  UMOV UR4, 0x2d1b5154 ;  /* 0x2d1b515400047882 */ /* 0x000fe20000000000 */
[----:B------:R-:W-:Y:S01]  /*6d10*/  UMOV UR5, 0x3f3c71c7 ;  /* 0x3f3c71c700057882 */ /* 0x000fe20000000000 */
[----:B------:R-:W-:Y:S02]  /*6d20*/  DMUL R14, R6, R14 ;  /* 0x0000000e060e7228 */ /* 0x000fe40000000000 */
[----:B------:R-:W-:-:S03]  /*6d30*/  DFMA R20, -R2, UR6, R4 ;  /* 0x0000000602147c2b */ /* 0x000fc60008000104 */
[----:B------:R-:W-:Y:S01]  /*6d40*/  DFMA R12, R10, R12, UR4 ;  /* 0x000000040a0c7e2b */ /* 0x000fe2000800000c */
[----:B------:R-:W-:Y:S01]  /*6d50*/  UMOV UR4, 0x923be72d ;  /* 0x923be72d00047882 */ /* 0x000fe20000000000 */
[----:B------:R-:W-:-:S03]  /*6d60*/  UMOV UR5, 0x3f624924 ;  /* 0x3f62492400057882 */ /* 0x000fc60000000000 */
[----:B------:R-:W-:-:S03]  /*6d70*/  DADD R20, -R8, R20 ;  /* 0x0000000008147229 */ /* 0x000fc60000000114 */
        /* <DEDUP_REMOVED lines=9> */
[----:B------:R-:W-:-:S08]  /*6e10*/  DMUL R12, R10, R12 ;  /* 0x0000000c0a0c7228 */ /* 0x000fd00000000000 */
[----:B------:R-:W-:-:S08]  /*6e20*/  DFMA R12, R8, R12, R14 ;  /* 0x0000000c080c722b */ /* 0x000fd0000000000e */
[----:B------:R-:W-:-:S08]  /*6e30*/  DADD R12, R12, -R20 ;  /* 0x000000000c0c7229 */ /* 0x000fd00000000814 */
[----:B------:R-:W-:-:S08]  /*6e40*/  DFMA R12, R2, UR4, R12 ;  /* 0x00000004020c7c2b */ /* 0x000fd0000800000c */
[----:B------:R-:W-:Y:S01]  /*6e50*/  DADD R6, R4, R12 ;  /* 0x0000000004067229 */ /* 0x000fe2000000000c */
[----:B------:R-:W-:Y:S10]  /*6e60*/  BRA `(.L_x_6699) ;  /* 0x0000000000cc7947 */ /* 0x000ff40003800000 */
.L_x_6698:
        /* <DEDUP_REMOVED lines=19> */
[----:B------:R-:W-:Y:S05]  /*6fa0*/  CALL.REL.NOINC `($__internal_7_$__cuda_sm20_div_rn_f64_full) ;  /* 0x0000009800387944 */ /* 0x000fea0003c00000 */
[----:B------:R-:W-:-:S07]  /*6fb0*/  IMAD.MOV.U32 R2, RZ, RZ, R4 ;  /* 0x000000ffff027224 */ /* 0x000fce00078e0004 */
.L_x_6701:
[----:B------:R-:W-:Y:S05]  /*6fc0*/  BSYNC B3 ;  /* 0x0000000000037941 */ /* 0x000fea0003800000 */
.L_x_6700:
        /* <DEDUP_REMOVED lines=29> */
.L_x_6699:
[----:B------:R-:W-:Y:S05]  /*71a0*/  BSYNC B2 ;  /* 0x0000000000027941 */ /* 0x000fea0003800000 */
.L_x_6697:
        /* <DEDUP_REMOVED lines=19> */
[----:B------:R-:W-:Y:S01]  /*72e0*/  IMAD.U32 R5, RZ, RZ, UR5 ;  /* 0x00000005ff057e24 */ /* 0x000fe2000f8e00ff */
[----:B------:R-:W-:-:S07]  /*72f0*/  MOV R4, UR4 ;  /* 0x0000000400047c02 */ /* 0x000fce0008000f00 */
[----:B------:R-:W-:Y:S05]  /*7300*/  CALL.REL.NOINC `($__internal_7_$__cuda_sm20_div_rn_f64_full) ;  /* 0x0000009400607944 */ /* 0x000fea0003c00000 */
[----:B------:R-:W-:-:S07]  /*7310*/  IMAD.MOV.U32 R2, RZ, RZ, R4 ;  /* 0x000000ffff027224 */ /* 0x000fce00078e0004 */
.L_x_6703:
[----:B------:R-:W-:Y:S05]  /*7320*/  BSYNC B2 ;  /* 0x0000000000027941 */ /* 0x000fea0003800000 */
.L_x_6702:
[----:B------:R-:W-:Y:S02]  /*7330*/  IMAD.MOV.U32 R4, RZ, RZ, R2 ;  /* 0x000000ffff047224 */ /* 0x000fe400078e0002 */
[----:B------:R-:W-:-:S07]  /*7340*/  IMAD.MOV.U32 R5, RZ, RZ, R3 ;  /* 0x000000ffff057224 */ /* 0x000fce00078e0003 */
.L_x_6694:
[----:B------:R-:W-:Y:S05]  /*7350*/  BSYNC B1 ;  /* 0x0000000000017941 */ /* 0x000fea0003800000 */
.L_x_6693:
        /* <DEDUP_REMOVED lines=15> */
.L_x_6707:
[----:B------:R-:W0:Y:S02]  /*7450*/  F2I.S64.F64.TRUNC R4, R4 ;  /* 0x0000000400047311 */ /* 0x000e24000030d900 */
[----:B0-----:R-:W-:-:S05]  /*7460*/  IMAD.MOV.U32 R3, RZ, RZ, R4 ;  /* 0x000000ffff037224 */ /* 0x001fca00078e0004 */
[----:B------:R0:W-:Y:S01]  /*7470*/  STG.E.U8 desc[UR36][R16.64], R3 ;  /* 0x0000000310007986 */ /* 0x0001e2000c101124 */
[----:B------:R-:W-:Y:S05]  /*7480*/  BRA `(.L_x_6709) ;  /* 0x0000000c00f87947 */ /* 0x000fea0003800000 */
.L_x_6706:
        /* <DEDUP_REMOVED lines=9> */
.L_x_6711:
[----:B------:R-:W0:Y:S02]  /*7520*/  F2I.F64.TRUNC R5, R4 ;  /* 0x0000000400057311 */ /* 0x000e24000030d100 */
[----:B0-----:R0:W-:Y:S01]  /*7530*/  STG.E desc[UR36][R16.64], R5 ;  /* 0x0000000510007986 */ /* 0x0011e2000c101924 */
[----:B------:R-:W-:Y:S05]  /*7540*/  BRA `(.L_x_6709) ;  /* 0x0000000c00c87947 */ /* 0x000fea0003800000 */
.L_x_6710:
[----:B------:R-:W0:Y:S02]  /*7550*/  F2I.F64.TRUNC R5, R4 ;  /* 0x0000000400057311 */ /* 0x000e24000030d100 */
[----:B0-----:R0:W-:Y:S01]  /*7560*/  STG.E.U16 desc[UR36][R16.64], R5 ;  /* 0x0000000510007986 */ /* 0x0011e2000c101524 */
[----:B------:R-:W-:Y:S05]  /*7570*/  BRA `(.L_x_6709) ;  /* 0x0000000c00bc7947 */ /* 0x000fea0003800000 */
.L_x_6705:
        /* <DEDUP_REMOVED lines=13> */
.L_x_6713:
        /* <DEDUP_REMOVED lines=8> */
.L_x_6712:
        /* <DEDUP_REMOVED lines=14> */
.L_x_6715:
        /* <DEDUP_REMOVED lines=9> */
.L_x_6714:
[----:B------:R0:W-:Y:S01]  /*7840*/  STG.E.64 desc[UR36][R16.64], R4 ;  /* 0x0000000410007986 */ /* 0x0001e2000c101b24 */
[----:B------:R-:W-:Y:S05]  /*7850*/  BRA `(.L_x_6709) ;  /* 0x0000000c00047947 */ /* 0x000fea0003800000 */
.L_x_6704:
        /* <DEDUP_REMOVED lines=12> */
.L_x_6718:
[----:B------:R-:W-:-:S05]  /*7920*/  CS2R R6, SRZ ;  /* 0x0000000000067805 */ /* 0x000fca000001ff00 */
[----:B------:R0:W-:Y:S01]  /*7930*/  STG.E.128 desc[UR36][R16.64], R4 ;  /* 0x0000000410007986 */ /* 0x0001e2000c101d24 */
[----:B------:R-:W-:Y:S05]  /*7940*/  BRA `(.L_x_6709) ;  /* 0x0000000800c87947 */ /* 0x000fea0003800000 */
.L_x_6717:
        /* <DEDUP_REMOVED lines=25> */
.L_x_6722:
[----:B------:R-:W-:Y:S05]  /*7ae0*/  BSYNC B0 ;  /* 0x0000000000007941 */ /* 0x000fea0003800000 */
.L_x_6721:
[----:B------:R-:W-:-:S05]  /*7af0*/  LOP3.LUT R3, R0, R3, RZ, 0xfc, !PT ;  /* 0x0000000300037212 */ /* 0x000fca00078efcff */
[----:B------:R0:W-:Y:S01]  /*7b00*/  STG.E.U8 desc[UR36][R16.64], R3 ;  /* 0x0000000310007986 */ /* 0x0001e2000c101124 */
[----:B------:R-:W-:Y:S05]  /*7b10*/  BRA `(.L_x_6709) ;  /* 0x0000000800547947 */ /* 0x000fea0003800000 */
.L_x_6720:
        /* <DEDUP_REMOVED lines=17> */
.L_x_6724:
[----:B------:R-:W-:Y:S01]  /*7c30*/  IMAD.MOV.U32 R0, RZ, RZ, 0x7f ;  /* 0x0000007fff007424 */ /* 0x000fe200078e00ff */
[----:B------:R-:W-:-:S04]  /*7c40*/  ISETP.GT.U32.AND P0, PT, R2, 0x7f800000, PT ;  /* 0x7f8000000200780c */ /* 0x000fc80003f04070 */
[----:B------:R-:W-:-:S09]  /*7c50*/  SEL R0, R0, 0x7c, P0 ;  /* 0x0000007c00007807 */ /* 0x000fd20000000000 */
.L_x_6725:
[----:B------:R-:W-:Y:S05]  /*7c60*/  BSYNC B0 ;  /* 0x0000000000007941 */ /* 0x000fea0003800000 */
.L_x_6723:
[----:B------:R-:W-:-:S04]  /*7c70*/  LOP3.LUT R2, R3, 0x80000000, RZ, 0xc0, !PT ;  /* 0x8000000003027812 */ /* 0x000fc800078ec0ff */
[----:B------:R-:W-:-:S04]  /*7c80*/  SHF.R.U32.HI R3, RZ, 0x18, R2 ;  /* 0x00000018ff037819 */ /* 0x000fc80000011602 */
[----:B------:R-:W-:-:S05]  /*7c90*/  LOP3.LUT R3, R0, R3, RZ, 0xfc, !PT ;  /* 0x0000000300037212 */ /* 0x000fca00078efcff */
[----:B------:R0:W-:Y:S01]  /*7ca0*/  STG.E.U8 desc[UR36][R16.64], R3 ;  /* 0x0000000310007986 */ /* 0x0001e2000c101124 */
[----:B------:R-:W-:Y:S05]  /*7cb0*/  BRA `(.L_x_6709) ;  /* 0x0000000400ec7947 */ /* 0x000fea0003800000 */
.L_x_6719:
        /* <DEDUP_REMOVED lines=8> */
.L_x_6716:
        /* <DEDUP_REMOVED lines=11> */
.L_x_6728:
[----:B------:R-:W-:Y:S01]  /*7df0*/  UMOV UR4, 0xf0000000 ;  /* 0xf000000000047882 */ /* 0x000fe20000000000 */
[----:B------:R-:W-:Y:S01]  /*7e00*/  UMOV UR5, 0x380fffff ;  /* 0x380fffff00057882 */ /* 0x000fe20000000000 */
[----:B------:R-:W0:Y:S01]  /*7e10*/  F2F.F32.F64 R3, R4 ;  /* 0x0000000400037310 */ /* 0x000e220000301000 */
[----:B------:R-:W-:Y:S01]  /*7e20*/  DSETP.GEU.AND P0, PT, |R4|, UR4, PT ;  /* 0x0000000404007e2a */ /* 0x000fe2000bf0e200 */
[----:B------:R-:W-:Y:S01]  /*7e30*/  BSSY B0, `(.L_x_6729) ;  /* 0x0000015000007945 */ /* 0x000fe20003800000 */
[----:B------:R-:W-:-:S12]  /*7e40*/  MOV R8, 0x80 ;  /* 0x0000008000087802 */ /* 0x000fd80000000f00 */
        /* <DEDUP_REMOVED lines=15> */
.L_x_6731:
[----:B------:R-:W-:-:S04]  /*7f40*/  LOP3.LUT R2, R3, 0x80000000, RZ, 0xc0, !PT ;  /* 0x8000000003027812 */ /* 0x000fc800078ec0ff */
[----:B------:R-:W-:-:S04]  /*7f50*/  SHF.R.U32.HI R3, RZ, 0x18, R2 ;  /* 0x00000018ff037819 */ /* 0x000fc80000011602 */
[----:B------:R-:W-:-:S04]  /*7f60*/  LOP3.LUT R0, R0, R3, RZ, 0xfc, !PT ;  /* 0x0000000300007212 */ /* 0x000fc800078efcff */
[----:B------:R-:W-:-:S07]  /*7f70*/  PRMT R8, R0, 0x7610, R8 ;  /* 0x0000761000087816 */ /* 0x000fce0000000008 */
.L_x_6730:
[----:B------:R-:W-:Y:S05]  /*7f80*/  BSYNC B0 ;  /* 0x0000000000007941 */ /* 0x000fea0003800000 */
.L_x_6729:
[----:B------:R3:W-:Y:S01]  /*7f90*/  STG.E.U8 desc[UR36][R16.64], R8 ;  /* 0x0000000810007986 */ /* 0x0007e2000c101124 */
[----:B------:R-:W-:Y:S05]  /*7fa0*/  BRA `(.L_x_6709) ;  /* 0x0000000400307947 */ /* 0x000fea0003800000 */
.L_x_6727:
        /* <DEDUP_REMOVED lines=21> */
.L_x_6734:
[----:B------:R-:W-:-:S04]  /*8100*/  LOP3.LUT R2, R3, 0x80000000, RZ, 0xc0, !PT ;  /* 0x8000000003027812 */ /* 0x000fc800078ec0ff */
[----:B------:R-:W-:-:S04]  /*8110*/  SHF.R.U32.HI R3, RZ, 0x18, R2 ;  /* 0x00000018ff037819 */ /* 0x000fc80000011602 */
[----:B------:R-:W-:-:S04]  /*8120*/  LOP3.LUT R0, R0, R3, RZ, 0xfc, !PT ;  /* 0x0000000300007212 */ /* 0x000fc800078efcff */
[----:B------:R-:W-:-:S07]  /*8130*/  PRMT R8, R0, 0x7610, R8 ;  /* 0x0000761000087816 */ /* 0x000fce0000000008 */
.L_x_6733:
[----:B------:R-:W-:Y:S05]  /*8140*/  BSYNC B0 ;  /* 0x0000000000007941 */ /* 0x000fea0003800000 */
.L_x_6732:
[----:B------:R0:W-:Y:S01]  /*8150*/  STG.E.U8 desc[UR36][R16.64], R8 ;  /* 0x0000000810007986 */ /* 0x0001e2000c101124 */
[----:B------:R-:W-:Y:S05]  /*8160*/  BRA `(.L_x_6709) ;  /* 0x0000000000c07947 */ /* 0x000fea0003800000 */
.L_x_6726:
        /* <DEDUP_REMOVED lines=26> */
.L_x_6708:
        /* <DEDUP_REMOVED lines=16> */
.L_x_6737:
[----:B------:R-:W-:Y:S05]  /*8410*/  BRA `(.L_x_6709) ;  /* 0x0000000000147947 */ /* 0x000fea0003800000 */
.L_x_6736:
[----:B------:R-:W0:Y:S02]  /*8420*/  F2I.U64.F64.TRUNC R4, R4 ;  /* 0x0000000400047311 */ /* 0x000e24000030d800 */
[----:B0-----:R2:W-:Y:S01]  /*8430*/  STG.E.64 desc[UR36][R16.64], R4 ;  /* 0x0000000410007986 */ /* 0x0015e2000c101b24 */
[----:B------:R-:W-:Y:S05]  /*8440*/  BRA `(.L_x_6709) ;  /* 0x0000000000087947 */ /* 0x000fea0003800000 */
.L_x_6735:
[----:B------:R-:W0:Y:S02]  /*8450*/  F2I.U32.F64.TRUNC R5, R4 ;  /* 0x0000000400057311 */ /* 0x000e24000030d000 */
[----:B0-----:R0:W-:Y:S02]  /*8460*/  STG.E desc[UR36][R16.64], R5 ;  /* 0x0000000510007986 */ /* 0x0011e4000c101924 */
.L_x_6709:
[----:B------:R-:W-:-:S07]  /*8470*/  VIADD R19, R19, 0x80 ;  /* 0x0000008013137836 */ /* 0x000fce0000000000 */
.L_x_6658:
[----:B------:R-:W-:Y:S05]  /*8480*/  BSYNC B6 ;  /* 0x0000000000067941 */ /* 0x000fea0003800000 */
.L_x_6657:
[----:B------:R-:W-:Y:S01]  /*8490*/  ULDC UR4, c[0x0][0x210] ;  /* 0x0000840000047ab9 */ /* 0x000fe20000000800 */
[----:B------:R-:W-:Y:S01]  /*84a0*/  BSSY B6, `(.L_x_6738) ;  /* 0x000041e000067945 */ /* 0x000fe20003800000 */
[----:B------:R-:W-:-:S13]  /*84b0*/  ISETP.GE.AND P0, PT, R19, UR4, PT ;  /* 0x0000000413007c0c */ /* 0x000fda000bf06270 */
[----:B------:R-:W-:Y:S05]  /*84c0*/  @P0 BRA `(.L_x_6739) ;  /* 0x00000040006c0947 */ /* 0x000fea0003800000 */
[----:B0-----:R-:W0:Y:S01]  /*84d0*/  LDC R6, c[0x0][0x218] ;  /* 0x00008600ff067b82 */ /* 0x001e220000000800 */
[----:B---3--:R-:W-:Y:S02]  /*84e0*/  IMAD.MOV.U32 R0, RZ, RZ, RZ ;  /* 0x000000ffff007224 */ /* 0x008fe400078e00ff */
        /* <DEDUP_REMOVED lines=292> */
[----:B------:R-:W-:-:S09]  /*9730*/  ULDC.64 UR4, c[0x0][0x340] ;  /* 0x0000d00000047ab9 */ /* 0x000fd20000000a00 */
        /* <DEDUP_REMOVED lines=8> */
.L_x_6740:
        /* <DEDUP_REMOVED lines=21> */
.L_x_6744:
[----:B------:R-:W2:Y:S02]  /*9910*/  LDG.E.U8 R2, desc[UR36][R2.64] ;  /* 0x0000002402027981 */ /* 0x000ea4000c1e1100 */
[----:B--2---:R0:W1:Y:S01]  /*9920*/  I2F.F64.U16 R4, R2 ;  /* 0x0000000200047312 */ /* 0x0040620000101800 */
[----:B------:R-:W-:Y:S05]  /*9930*/  BRA `(.L_x_6746) ;  /* 0x0000000c00707947 */ /* 0x000fea0003800000 */
.L_x_6743:
        /* <DEDUP_REMOVED lines=9> */
.L_x_6748:
[----:B------:R-:W2:Y:S02]  /*99d0*/  LDG.E R2, desc[UR36][R2.64] ;  /* 0x0000002402027981 */ /* 0x000ea4000c1e1900 */
[----:B--2---:R0:W1:Y:S01]  /*99e0*/  I2F.F64 R4, R2 ;  /* 0x0000000200047312 */ /* 0x0040620000201c00 */
[----:B------:R-:W-:Y:S05]  /*99f0*/  BRA `(.L_x_6746) ;  /* 0x0000000c00407947 */ /* 0x000fea0003800000 */
.L_x_6747:
[----:B------:R-:W2:Y:S02]  /*9a00*/  LDG.E.U16 R2, desc[UR36][R2.64] ;  /* 0x0000002402027981 */ /* 0x000ea4000c1e1500 */
[----:B--2---:R0:W1:Y:S01]  /*9a10*/  I2F.F64.S16 R4, R2 ;  /* 0x0000000200047312 */ /* 0x0040620000101c00 */
[----:B------:R-:W-:Y:S05]  /*9a20*/  BRA `(.L_x_6746) ;  /* 0x0000000c00347947 */ /* 0x000fea0003800000 */
.L_x_6742:
        /* <DEDUP_REMOVED lines=10> */
.L_x_6750:
[----:B------:R-:W2:Y:S02]  /*9ad0*/  LDG.E.U16 R0, desc[UR36][R2.64] ;  /* 0x0000002402007981 */ /* 0x000ea4000c1e1500 */
[----:B--2---:R-:W-:-:S05]  /*9ae0*/  HADD2.F32 R0, -RZ, R0.H0_H0 ;  /* 0x20000000ff007230 */ /* 0x004fca0000004100 */
[----:B------:R-:W-:-:S04]  /*9af0*/  FMUL.FTZ R0, R0, 1 ;  /* 0x3f80000000007820 */ /* 0x000fc80000410000 */
[----:B------:R0:W1:Y:S01]  /*9b00*/  F2F.F64.F32 R4, R0 ;  /* 0x0000000000047310 */ /* 0x0000620000201800 */
[----:B------:R-:W-:Y:S05]  /*9b10*/  BRA `(.L_x_6746) ;  /* 0x0000000800f87947 */ /* 0x000fea0003800000 */
.L_x_6749:
        /* <DEDUP_REMOVED lines=10> */
.L_x_6752:
[----:B------:R-:W2:Y:S02]  /*9bc0*/  LDG.E.U16 R2, desc[UR36][R2.64] ;  /* 0x0000002402027981 */ /* 0x000ea4000c1e1500 */
[----:B--2---:R-:W-:-:S05]  /*9bd0*/  HADD2.F32 R0, -RZ, R2.H0_H0 ;  /* 0x20000002ff007230 */ /* 0x004fca0000004100 */
[----:B------:R-:W-:-:S04]  /*9be0*/  FMUL.FTZ R0, R0, 1 ;  /* 0x3f80000000007820 */ /* 0x000fc80000410000 */
[----:B------:R0:W1:Y:S01]  /*9bf0*/  F2F.F64.F32 R4, R0 ;  /* 0x0000000000047310 */ /* 0x0000620000201800 */
[----:B------:R-:W-:Y:S05]  /*9c00*/  BRA `(.L_x_6746) ;  /* 0x0000000800bc7947 */ /* 0x000fea0003800000 */
.L_x_6751:
[----:B------:R0:W5:Y:S01]  /*9c10*/  LDG.E.64 R4, desc[UR36][R2.64] ;  /* 0x0000002402047981 */ /* 0x000162000c1e1b00 */
[----:B------:R-:W-:Y:S05]  /*9c20*/  BRA `(.L_x_6746) ;  /* 0x0000000800b47947 */ /* 0x000fea0003800000 */
.L_x_6741:
        /* <DEDUP_REMOVED lines=13> */
.L_x_6755:
[----:B------:R0:W5:Y:S01]  /*9d00*/  LDG.E.64 R4, desc[UR36][R2.64] ;  /* 0x0000002402047981 */ /* 0x000162000c1e1b00 */
[----:B------:R-:W-:Y:S05]  /*9d10*/  BRA `(.L_x_6746) ;  /* 0x0000000800787947 */ /* 0x000fea0003800000 */
.L_x_6754:
        /* <DEDUP_REMOVED lines=26> */
[----:B------:R-:W4:Y:S01]  /*9ec0*/  F2F.F64.F32 R4, R5 ;  /* 0x0000000500047310 */ /* 0x000f220000201800 */
[----:B------:R-:W-:Y:S05]  /*9ed0*/  BRA `(.L_x_6746) ;  /* 0x0000000800087947 */ /* 0x000fea0003800000 */
.L_x_6757:
[----:B------:R-:W2:Y:S02]  /*9ee0*/  LDG.E.U8 R2, desc[UR36][R2.64] ;  /* 0x0000002402027981 */ /* 0x000ea4000c1e1100 */
[C---:B--2---:R-:W-:Y:S02]  /*9ef0*/  IMAD.SHL.U32 R0, R2.reuse, 0x2000000, RZ ;  /* 0x0200000002007824 */ /* 0x044fe400078e00ff */
[----:B------:R-:W-:-:S03]  /*9f00*/  IMAD.SHL.U32 R5, R2, 0x1000000, RZ ;  /* 0x0100000002057824 */ /* 0x000fc600078e00ff */
[----:B------:R-:W-:-:S13]  /*9f10*/  ISETP.GE.U32.AND P0, PT, R0, 0x8000000, PT ;  /* 0x080000000000780c */ /* 0x000fda0003f06070 */
[C---:B------:R-:W-:Y:S01]  /*9f20*/  @!P0 IMAD.SHL.U32 R0, R2.reuse, 0x100, RZ ;  /* 0x0000010002008824 */ /* 0x040fe200078e00ff */
[----:B------:R-:W-:-:S04]  /*9f30*/  @P0 SHF.L.U32 R4, R2, 0x15, RZ ;  /* 0x0000001502040819 */ /* 0x000fc800000006ff */
[----:B------:R-:W-:Y:S02]  /*9f40*/  @!P0 LOP3.LUT R0, R0, 0x7f00, RZ, 0xc0, !PT ;  /* 0x00007f0000008812 */ /* 0x000fe400078ec0ff */
[----:B------:R-:W-:Y:S02]  /*9f50*/  @P0 LOP3.LUT R4, R4, 0x70000000, RZ, 0xfc, !PT ;  /* 0x7000000004040812 */ /* 0x000fe400078efcff */
[----:B------:R-:W-:-:S03]  /*9f60*/  @!P0 LOP3.LUT R0, R0, 0x3f000000, RZ, 0xfc, !PT ;  /* 0x3f00000000008812 */ /* 0x000fc600078efcff */
[----:B------:R-:W-:Y:S02]  /*9f70*/  @P0 FMUL.FTZ R4, R4, 1.9259299443872358531e-34 ;  /* 0x0780000004040820 */ /* 0x000fe40000410000 */
[----:B------:R-:W-:-:S05]  /*9f80*/  @!P0 FADD.FTZ R4, R0, -0.5 ;  /* 0xbf00000000048421 */ /* 0x000fca0000010000 */
[----:B------:R-:W-:-:S05]  /*9f90*/  LOP3.LUT R4, R4, 0x80000000, R5, 0xf8, !PT ;  /* 0x8000000004047812 */ /* 0x000fca00078ef805 */
[----:B------:R-:W-:-:S06]  /*9fa0*/  FMUL.FTZ R4, R4, 1 ;  /* 0x3f80000004047820 */ /* 0x000fcc0000410000 */
[----:B------:R-:W3:Y:S01]  /*9fb0*/  F2F.F64.F32 R4, R4 ;  /* 0x0000000400047310 */ /* 0x000ee20000201800 */
[----:B------:R-:W-:Y:S05]  /*9fc0*/  BRA `(.L_x_6746) ;  /* 0x0000000400cc7947 */ /* 0x000fea0003800000 */
.L_x_6756:
[----:B------:R-:W2:Y:S02]  /*9fd0*/  LDG.E.U16 R0, desc[UR36][R2.64] ;  /* 0x0000002402007981 */ /* 0x000ea4000c1e1500 */
[----:B--2---:R-:W-:-:S04]  /*9fe0*/  IMAD.U32 R0, R0, 0x10000, RZ ;  /* 0x0001000000007824 */ /* 0x004fc800078e00ff */
[----:B------:R-:W-:-:S04]  /*9ff0*/  FMUL.FTZ R0, R0, 1 ;  /* 0x3f80000000007820 */ /* 0x000fc80000410000 */
[----:B------:R1:W2:Y:S01]  /*a000*/  F2F.F64.F32 R4, R0 ;  /* 0x0000000000047310 */ /* 0x0002a20000201800 */
[----:B------:R-:W-:Y:S05]  /*a010*/  BRA `(.L_x_6746) ;  /* 0x0000000400b87947 */ /* 0x000fea0003800000 */
.L_x_6753:
        /* <DEDUP_REMOVED lines=11> */
.L_x_6760:
        /* <DEDUP_REMOVED lines=21> */
.L_x_6764:
[----:B------:R-:W-:Y:S05]  /*a220*/  BSYNC B1 ;  /* 0x0000000000017941 */ /* 0x000fea0003800000 */
.L_x_6763:
[----:B------:R-:W-:Y:S01]  /*a230*/  LEA R3, R0, 0x3b800000, 0x17 ;  /* 0x3b80000000037811 */ /* 0x000fe200078eb8ff */
[----:B------:R-:W-:-:S05]  /*a240*/  IMAD.SHL.U32 R0, R2, 0x100000, RZ ;  /* 0x0010000002007824 */ /* 0x000fca00078e00ff */
[----:B------:R-:W-:-:S07]  /*a250*/  LOP3.LUT R0, R3, R0, R4, 0xfe, !PT ;  /* 0x0000000003007212 */ /* 0x000fce00078efe04 */
.L_x_6762:
[----:B------:R-:W-:Y:S05]  /*a260*/  BSYNC B0 ;  /* 0x0000000000007941 */ /* 0x000fea0003800000 */
.L_x_6761:
[----:B------:R-:W-:-:S04]  /*a270*/  FMUL.FTZ R0, R0, 1 ;  /* 0x3f80000000007820 */ /* 0x000fc80000410000 */
[----:B------:R0:W1:Y:S01]  /*a280*/  F2F.F64.F32 R4, R0 ;  /* 0x0000000000047310 */ /* 0x0000620000201800 */
[----:B------:R-:W-:Y:S05]  /*a290*/  BRA `(.L_x_6746) ;  /* 0x0000000400187947 */ /* 0x000fea0003800000 */
.L_x_6759:
        /* <DEDUP_REMOVED lines=21> */
.L_x_6768:
[----:B------:R-:W-:Y:S05]  /*a3f0*/  BSYNC B1 ;  /* 0x0000000000017941 */ /* 0x000fea0003800000 */
.L_x_6767:
[----:B------:R-:W-:Y:S01]  /*a400*/  LEA R3, R0, 0x37800000, 0x17 ;  /* 0x3780000000037811 */ /* 0x000fe200078eb8ff */
[----:B------:R-:W-:-:S05]  /*a410*/  IMAD.SHL.U32 R0, R2, 0x200000, RZ ;  /* 0x0020000002007824 */ /* 0x000fca00078e00ff */
[----:B------:R-:W-:-:S07]  /*a420*/  LOP3.LUT R0, R3, R0, R4, 0xfe, !PT ;  /* 0x0000000003007212 */ /* 0x000fce00078efe04 */
.L_x_6766:
[----:B------:R-:W-:Y:S05]  /*a430*/  BSYNC B0 ;  /* 0x0000000000007941 */ /* 0x000fea0003800000 */
.L_x_6765:
[----:B------:R-:W-:-:S04]  /*a440*/  FMUL.FTZ R0, R0, 1 ;  /* 0x3f80000000007820 */ /* 0x000fc80000410000 */
[----:B------:R0:W1:Y:S01]  /*a450*/  F2F.F64.F32 R4, R0 ;  /* 0x0000000000047310 */ /* 0x0000620000201800 */
[----:B------:R-:W-:Y:S05]  /*a460*/  BRA `(.L_x_6746) ;  /* 0x0000000000a47947 */ /* 0x000fea0003800000 */
.L_x_6758:
        /* <DEDUP_REMOVED lines=14> */
.L_x_6772:
[----:B------:R-:W-:Y:S05]  /*a550*/  BSYNC B0 ;  /* 0x0000000000007941 */ /* 0x000fea0003800000 */
.L_x_6771:
[----:B------:R-:W-:-:S04]  /*a560*/  FMUL.FTZ R0, R0, 1 ;  /* 0x3f80000000007820 */ /* 0x000fc80000410000 */
[----:B------:R0:W1:Y:S01]  /*a570*/  F2F.F64.F32 R4, R0 ;  /* 0x0000000000047310 */ /* 0x0000620000201800 */
[----:B------:R-:W-:Y:S05]  /*a580*/  BRA `(.L_x_6746) ;  /* 0x00000000005c7947 */ /* 0x000fea0003800000 */
.L_x_6745:
        /* <DEDUP_REMOVED lines=16> */
.L_x_6773:
[----:B------:R-:W-:Y:S01]  /*a690*/  CS2R R4, SRZ ;  /* 0x0000000000047805 */ /* 0x000fe2000001ff00 */
[----:B------:R-:W-:Y:S06]  /*a6a0*/  BRA `(.L_x_6746) ;  /* 0x0000000000147947 */ /* 0x000fec0003800000 */
.L_x_6770:
[----:B------:R-:W2:Y:S02]  /*a6b0*/  LDG.E.64 R4, desc[UR36][R2.64] ;  /* 0x0000002402047981 */ /* 0x000ea4000c1e1b00 */
[----:B--2---:R-:W0:Y:S01]  /*a6c0*/  I2F.F64.U64 R4, R4 ;  /* 0x0000000400047312 */ /* 0x004e220000301800 */
[----:B------:R-:W-:Y:S05]  /*a6d0*/  BRA `(.L_x_6746) ;  /* 0x0000000000087947 */ /* 0x000fea0003800000 */
.L_x_6769:
[----:B------:R-:W2:Y:S02]  /*a6e0*/  LDG.E R2, desc[UR36][R2.64] ;  /* 0x0000002402027981 */ /* 0x000ea4000c1e1900 */
[----:B--2---:R0:W1:Y:S02]  /*a6f0*/  I2F.F64.U32 R4, R2 ;  /* 0x0000000200047312 */ /* 0x0040640000201800 */
.L_x_6746:
[----:B------:R-:W-:Y:S01]  /*a700*/  ULDC.64 UR4, c[0x0][0x420] ;  /* 0x0001080000047ab9 */ /* 0x000fe20000000a00 */
[----:B------:R-:W-:Y:S01]  /*a710*/  BSSY B1, `(.L_x_6774) ;  /* 0x00000e4000017945 */ /* 0x000fe20003800000 */
[----:B012345:R-:W-:Y:S01]  /*a720*/  DMUL R2, R4, UR4 ;  /* 0x0000000404027c28 */ /* 0x03ffe20008000000 */
        /* <DEDUP_REMOVED lines=57> */
[----:B------:R-:W-:Y:S01]  /*aac0*/  @!P0 IMAD.IADD R4, R4, 0x1, -R3 ;  /* 0x0000000104048824 */ /* 0x000fe200078e0a03 */
[----:B------:R-:W-:-:S04]  /*aad0*/  @!P0 LEA R3, R3, R9, 0x14 ;  /* 0x0000000903038211 */ /* 0x000fc800078ea0ff */
[----:B------:R-:W-:Y:S01]  /*aae0*/  @!P0 LEA R5, R4, 0x3ff00000, 0x14 ;  /* 0x3ff0000004058811 */ /* 0x000fe200078ea0ff */
[----:B------:R-:W-:-:S06]  /*aaf0*/  @!P0 IMAD.MOV.U32 R4, RZ, RZ, RZ ;  /* 0x000000ffff048224 */ /* 0x000fcc00078e00ff */
[----:B------:R-:W-:-:S11]  /*ab00*/  @!P0 DMUL R22, R2, R4 ;  /* 0x0000000402168228 */ /* 0x000fd60000000000 */
.L_x_6777:
[----:B------:R-:W-:Y:S05]  /*ab10*/  BSYNC B0 ;  /* 0x0000000000007941 */ /* 0x000fea0003800000 */
.L_x_6776:
        /* <DEDUP_REMOVED lines=9> */
[----:B------:R-:W-:Y:S02]  /*abb0*/  @!P0 IMAD.MOV.U32 R3, RZ, RZ, R5 ;  /* 0x000000ffff038224 */ /* 0x000fe400078e0005 */
[----:B------:R-:W-:Y:S02]  /*abc0*/  @!P0 IMAD.MOV.U32 R2, RZ, RZ, R4 ;  /* 0x000000ffff028224 */ /* 0x000fe400078e0004 */
[----:B------:R-:W-:-:S05]  /*abd0*/  VIADD R0, R3, 0xffffffff ;  /* 0xffffffff03007836 */ /* 0x000fca0000000000 */
[----:B------:R-:W-:Y:S01]  /*abe0*/  ISETP.GE.U32.AND P1, PT, R0, 0x7fefffff, PT ;  /* 0x7fefffff0000780c */ /* 0x000fe20003f26070 */
[----:B------:R-:W-:Y:S01]  /*abf0*/  IMAD.MOV.U32 R0, RZ, RZ, -0x3ff ;  /* 0xfffffc01ff007424 */ /* 0x000fe200078e00ff */
[----:B------:R-:W-:-:S11]  /*ac00*/  @!P0 MOV R0, 0xfffffbcb ;  /* 0xfffffbcb00008802 */ /* 0x000fd60000000f00 */
        /* <DEDUP_REMOVED lines=70> */
.L_x_6779:
        /* <DEDUP_REMOVED lines=19> */
[----:B------:R-:W-:Y:S05]  /*b1a0*/  CALL.REL.NOINC `($__internal_7_$__cuda_sm20_div_rn_f64_full) ;  /* 0x0000005400b87944 */ /* 0x000fea0003c00000 */
[----:B------:R-:W-:-:S07]  /*b1b0*/  IMAD.MOV.U32 R2, RZ, RZ, R4 ;  /* 0x000000ffff027224 */ /* 0x000fce00078e0004 */
.L_x_6782:
[----:B------:R-:W-:Y:S05]  /*b1c0*/  BSYNC B3 ;  /* 0x0000000000037941 */ /* 0x000fea0003800000 */
.L_x_6781:
        /* <DEDUP_REMOVED lines=29> */
.L_x_6780:
[----:B------:R-:W-:Y:S05]  /*b3a0*/  BSYNC B2 ;  /* 0x0000000000027941 */ /* 0x000fea0003800000 */
.L_x_6778:
        /* <DEDUP_REMOVED lines=23> */
.L_x_6784:
[----:B------:R-:W-:Y:S05]  /*b520*/  BSYNC B2 ;  /* 0x0000000000027941 */ /* 0x000fea0003800000 */
.L_x_6783:
[----:B------:R-:W-:Y:S02]  /*b530*/  IMAD.MOV.U32 R4, RZ, RZ, R2 ;  /* 0x000000ffff047224 */ /* 0x000fe400078e0002 */
[----:B------:R-:W-:-:S07]  /*b540*/  IMAD.MOV.U32 R5, RZ, RZ, R3 ;  /* 0x000000ffff057224 */ /* 0x000fce00078e0003 */
.L_x_6775:
[----:B------:R-:W-:Y:S05]  /*b550*/  BSYNC B1 ;  /* 0x0000000000017941 */ /* 0x000fea0003800000 */
.L_x_6774:
        /* <DEDUP_REMOVED lines=15> */
.L_x_6788:
[----:B------:R-:W0:Y:S02]  /*b650*/  F2I.S64.F64.TRUNC R4, R4 ;  /* 0x0000000400047311 */ /* 0x000e24000030d900 */
[----:B0-----:R-:W-:-:S05]  /*b660*/  IMAD.MOV.U32 R3, RZ, RZ, R4 ;  /* 0x000000ffff037224 */ /* 0x001fca00078e0004 */
[----:B------:R0:W-:Y:S01]  /*b670*/  STG.E.U8 desc[UR36][R16.64], R3 ;  /* 0x0000000310007986 */ /* 0x0001e2000c101124 */
[----:B------:R-:W-:Y:S05]  /*b680*/  BRA `(.L_x_6790) ;  /* 0x0000000c00f87947 */ /* 0x000fea0003800000 */
.L_x_6787:
        /* <DEDUP_REMOVED lines=9> */
.L_x_6792:
[----:B------:R-:W0:Y:S02]  /*b720*/  F2I.F64.TRUNC R5, R4 ;  /* 0x0000000400057311 */ /* 0x000e24000030d100 */
[----:B0-----:R0:W-:Y:S01]  /*b730*/  STG.E desc[UR36][R16.64], R5 ;  /* 0x0000000510007986 */ /* 0x0011e2000c101924 */
[----:B------:R-:W-:Y:S05]  /*b740*/  BRA `(.L_x_6790) ;  /* 0x0000000c00c87947 */ /* 0x000fea0003800000 */
.L_x_6791:
[----:B------:R-:W0:Y:S02]  /*b750*/  F2I.F64.TRUNC R5, R4 ;  /* 0x0000000400057311 */ /* 0x000e24000030d100 */
[----:B0-----:R0:W-:Y:S01]  /*b760*/  STG.E.U16 desc[UR36][R16.64], R5 ;  /* 0x0000000510007986 */ /* 0x0011e2000c101524 */
[----:B------:R-:W-:Y:S05]  /*b770*/  BRA `(.L_x_6790) ;  /* 0x0000000c00bc7947 */ /* 0x000fea0003800000 */
.L_x_6786:
        /* <DEDUP_REMOVED lines=13> */
.L_x_6794:
        /* <DEDUP_REMOVED lines=8> */
.L_x_6793:
        /* <DEDUP_REMOVED lines=14> */
.L_x_6796:
        /* <DEDUP_REMOVED lines=9> */
.L_x_6795:
[----:B------:R0:W-:Y:S01]  /*ba40*/  STG.E.64 desc[UR36][R16.64], R4 ;  /* 0x0000000410007986 */ /* 0x0001e2000c101b24 */
[----:B------:R-:W-:Y:S05]  /*ba50*/  BRA `(.L_x_6790) ;  /* 0x0000000c00047947 */ /* 0x000fea0003800000 */
.L_x_6785:
        /* <DEDUP_REMOVED lines=12> */
.L_x_6799:
[----:B------:R-:W-:-:S05]  /*bb20*/  CS2R R6, SRZ ;  /* 0x0000000000067805 */ /* 0x000fca000001ff00 */
[----:B------:R0:W-:Y:S01]  /*bb30*/  STG.E.128 desc[UR36][R16.64], R4 ;  /* 0x0000000410007986 */ /* 0x0001e2000c101d24 */
[----:B------:R-:W-:Y:S05]  /*bb40*/  BRA `(.L_x_6790) ;  /* 0x0000000800c87947 */ /* 0x000fea0003800000 */
.L_x_6798:
        /* <DEDUP_REMOVED lines=25> */
.L_x_6803:
[----:B------:R-:W-:Y:S05]  /*bce0*/  BSYNC B0 ;  /* 0x0000000000007941 */ /* 0x000fea0003800000 */
.L_x_6802:
[----:B------:R-:W-:-:S05]  /*bcf0*/  LOP3.LUT R3, R0, R3, RZ, 0xfc, !PT ;  /* 0x0000000300037212 */ /* 0x000fca00078efcff */
[----:B------:R0:W-:Y:S01]  /*bd00*/  STG.E.U8 desc[UR36][R16.64], R3 ;  /* 0x0000000310007986 */ /* 0x0001e2000c101124 */
[----:B------:R-:W-:Y:S05]  /*bd10*/  BRA `(.L_x_6790) ;  /* 0x0000000800547947 */ /* 0x000fea0003800000 */
.L_x_6801:
        /* <DEDUP_REMOVED lines=17> */
.L_x_6805:
[----:B------:R-:W-:Y:S01]  /*be30*/  IMAD.MOV.U32 R0, RZ, RZ, 0x7f ;  /* 0x0000007fff007424 */ /* 0x000fe200078e00ff */
[----:B------:R-:W-:-:S04]  /*be40*/  ISETP.GT.U32.AND P0, PT, R2, 0x7f800000, PT ;  /* 0x7f8000000200780c */ /* 0x000fc80003f04070 */
[----:B------:R-:W-:-:S09]  /*be50*/  SEL R0, R0, 0x7c, P0 ;  /* 0x0000007c00007807 */ /* 0x000fd20000000000 */
.L_x_6806:
[----:B------:R-:W-:Y:S05]  /*be60*/  BSYNC B0 ;  /* 0x0000000000007941 */ /* 0x000fea0003800000 */
.L_x_6804:
[----:B------:R-:W-:-:S04]  /*be70*/  LOP3.LUT R2, R3, 0x80000000, RZ, 0xc0, !PT ;  /* 0x8000000003027812 */ /* 0x000fc800078ec0ff */
[----:B------:R-:W-:-:S04]  /*be80*/  SHF.R.U32.HI R3, RZ, 0x18, R2 ;  /* 0x00000018ff037819 */ /* 0x000fc80000011602 */
[----:B------:R-:W-:-:S05]  /*be90*/  LOP3.LUT R3, R0, R3, RZ, 0xfc, !PT ;  /* 0x0000000300037212 */ /* 0x000fca00078efcff */
[----:B------:R0:W-:Y:S01]  /*bea0*/  STG.E.U8 desc[UR36][R16.64], R3 ;  /* 0x0000000310007986 */ /* 0x0001e2000c101124 */
[----:B------:R-:W-:Y:S05]  /*beb0*/  BRA `(.L_x_6790) ;  /* 0x0000000400ec7947 */ /* 0x000fea0003800000 */
.L_x_6800:
        /* <DEDUP_REMOVED lines=8> */
.L_x_6797:
        /* <DEDUP_REMOVED lines=11> */
.L_x_6809:
        /* <DEDUP_REMOVED lines=21> */
.L_x_6812:
[----:B------:R-:W-:-:S04]  /*c140*/  LOP3.LUT R2, R3, 0x80000000, RZ, 0xc0, !PT ;  /* 0x8000000003027812 */ /* 0x000fc800078ec0ff */
[----:B------:R-:W-:-:S04]  /*c150*/  SHF.R.U32.HI R3, RZ, 0x18, R2 ;  /* 0x00000018ff037819 */ /* 0x000fc80000011602 */
[----:B------:R-:W-:-:S04]  /*c160*/  LOP3.LUT R0, R0, R3, RZ, 0xfc, !PT ;  /* 0x0000000300007212 */ /* 0x000fc800078efcff */
[----:B------:R-:W-:-:S07]  /*c170*/  PRMT R8, R0, 0x7610, R8 ;  /* 0x0000761000087816 */ /* 0x000fce0000000008 */
.L_x_6811:
[----:B------:R-:W-:Y:S05]  /*c180*/  BSYNC B0 ;  /* 0x0000000000007941 */ /* 0x000fea0003800000 */
.L_x_6810:
[----:B------:R0:W-:Y:S01]  /*c190*/  STG.E.U8 desc[UR36][R16.64], R8 ;  /* 0x0000000810007986 */ /* 0x0001e2000c101124 */
[----:B------:R-:W-:Y:S05]  /*c1a0*/  BRA `(.L_x_6790) ;  /* 0x0000000400307947 */ /* 0x000fea0003800000 */
.L_x_6808:
        /* <DEDUP_REMOVED lines=21> */
.L_x_6815:
[----:B------:R-:W-:-:S04]  /*c300*/  LOP3.LUT R2, R3, 0x80000000, RZ, 0xc0, !PT ;  /* 0x8000000003027812 */ /* 0x000fc800078ec0ff */
[----:B------:R-:W-:-:S04]  /*c310*/  SHF.R.U32.HI R3, RZ, 0x18, R2 ;  /* 0x00000018ff037819 */ /* 0x000fc80000011602 */
[----:B------:R-:W-:-:S04]  /*c320*/  LOP3.LUT R0, R0, R3, RZ, 0xfc, !PT ;  /* 0x0000000300007212 */ /* 0x000fc800078efcff */
[----:B------:R-:W-:-:S07]  /*c330*/  PRMT R8, R0, 0x7610, R8 ;  /* 0x0000761000087816 */ /* 0x000fce0000000008 */
.L_x_6814:
[----:B------:R-:W-:Y:S05]  /*c340*/  BSYNC B0 ;  /* 0x0000000000007941 */ /* 0x000fea0003800000 */
.L_x_6813:
[----:B------:R3:W-:Y:S01]  /*c350*/  STG.E.U8 desc[UR36][R16.64], R8 ;  /* 0x0000000810007986 */ /* 0x0007e2000c101124 */
[----:B------:R-:W-:Y:S05]  /*c360*/  BRA `(.L_x_6790) ;  /* 0x0000000000c07947 */ /* 0x000fea0003800000 */
.L_x_6807:
        /* <DEDUP_REMOVED lines=26> */
.L_x_6789:
[----:B------:R-:W-:Y:S01]  /*c510*/  MOV R0, 0x0 ;  /* 0x0000000000007802 */ /* 0x000fe20000000f00 */
[----:B------:R-:W-:Y:S01]  /*c520*/  ULDC.64 UR4, c[0x4][0x128] ;  /* 0x01004a0000047ab9 */ /* 0x000fe20000000a00 */
[----:B------:R-:W-:Y:S01]  /*c530*/  ULDC.64 UR6, c[0x4][0x10] ;  /* 0x0100040000067ab9 */ /* 0x000fe20000000a00 */
[----:B------:R-:W-:Y:S01]  /*c540*/  MOV R4, UR4 ;  /* 0x0000000400047c02 */ /* 0x000fe20008000f00 */
        /* <DEDUP_REMOVED lines=12> */
.L_x_6818:
[----:B------:R-:W-:Y:S05]  /*c610*/  BRA `(.L_x_6790) ;  /* 0x0000000000147947 */ /* 0x000fea0003800000 */
.L_x_6817:
[----:B------:R-:W0:Y:S02]  /*c620*/  F2I.U64.F64.TRUNC R4, R4 ;  /* 0x0000000400047311 */ /* 0x000e24000030d800 */
[----:B0-----:R2:W-:Y:S01]  /*c630*/  STG.E.64 desc[UR36][R16.64], R4 ;  /* 0x0000000410007986 */ /* 0x0015e2000c101b24 */
[----:B------:R-:W-:Y:S05]  /*c640*/  BRA `(.L_x_6790) ;  /* 0x0000000000087947 */ /* 0x000fea0003800000 */
.L_x_6816:
[----:B------:R-:W0:Y:S02]  /*c650*/  F2I.U32.F64.TRUNC R5, R4 ;  /* 0x0000000400057311 */ /* 0x000e24000030d000 */
[----:B0-----:R0:W-:Y:S02]  /*c660*/  STG.E desc[UR36][R16.64], R5 ;  /* 0x0000000510007986 */ /* 0x0011e4000c101924 */
.L_x_6790:
[----:B------:R-:W-:-:S07]  /*c670*/  VIADD R19, R19, 0x80 ;  /* 0x0000008013137836 */ /* 0x000fce0000000000 */
.L_x_6739:
[----:B------:R-:W-:Y:S05]  /*c680*/  BSYNC B6 ;  /* 0x0000000000067941 */ /* 0x000fea0003800000 */
.L_x_6738:
[----:B------:R-:W-:Y:S02]  /*c690*/  ULDC UR4, c[0x0][0x210] ;  /* 0x0000840000047ab9 */ /* 0x000fe40000000800 */
[----:B------:R-:W-:-:S13]  /*c6a0*/  ISETP.GE.AND P0, PT, R19, UR4, PT ;  /* 0x0000000413007c0c */ /* 0x000fda000bf06270 */
[----:B------:R-:W-:Y:S05]  /*c6b0*/  @P0 EXIT ;  /* 0x000000000000094d */ /* 0x000fea0003800000 */
[----:B0-----:R-:W0:Y:S01]  /*c6c0*/  LDC R6, c[0x0][0x218] ;  /* 0x00008600ff067b82 */ /* 0x001e220000000800 */
[----:B-1234-:R-:W-:Y:S01]  /*c6d0*/  HFMA2.MMA R16, -RZ, RZ, 0, 0 ;  /* 0x00000000ff107435 */ /* 0x01efe200000001ff */
        /* <DEDUP_REMOVED lines=301> */
.L_x_6819:
        /* <DEDUP_REMOVED lines=21> */
.L_x_6823:
[----:B------:R-:W2:Y:S02]  /*db00*/  LDG.E.U8 R2, desc[UR36][R2.64] ;  /* 0x0000002402027981 */ /* 0x000ea4000c1e1100 */
[----:B--2---:R0:W1:Y:S01]  /*db10*/  I2F.F64.U16 R4, R2 ;  /* 0x0000000200047312 */ /* 0x0040620000101800 */
[----:B------:R-:W-:Y:S05]  /*db20*/  BRA `(.L_x_6825) ;  /* 0x0000000c00707947 */ /* 0x000fea0003800000 */
.L_x_6822:
        /* <DEDUP_REMOVED lines=9> */
.L_x_6827:
[----:B------:R-:W2:Y:S02]  /*dbc0*/  LDG.E R2, desc[UR36][R2.64] ;  /* 0x0000002402027981 */ /* 0x000ea4000c1e1900 */
[----:B--2---:R0:W1:Y:S01]  /*dbd0*/  I2F.F64 R4, R2 ;  /* 0x0000000200047312 */ /* 0x0040620000201c00 */
[----:B------:R-:W-:Y:S05]  /*dbe0*/  BRA `(.L_x_6825) ;  /* 0x0000000c00407947 */ /* 0x000fea0003800000 */
.L_x_6826:
[----:B------:R-:W2:Y:S02]  /*dbf0*/  LDG.E.U16 R2, desc[UR36][R2.64] ;  /* 0x0000002402027981 */ /* 0x000ea4000c1e1500 */
[----:B--2---:R0:W1:Y:S01]  /*dc00*/  I2F.F64.S16 R4, R2 ;  /* 0x0000000200047312 */ /* 0x0040620000101c00 */
[----:B------:R-:W-:Y:S05]  /*dc10*/  BRA `(.L_x_6825) ;  /* 0x0000000c00347947 */ /* 0x000fea0003800000 */
.L_x_6821:
        /* <DEDUP_REMOVED lines=10> */
.L_x_6829:
[----:B------:R-:W2:Y:S02]  /*dcc0*/  LDG.E.U16 R0, desc[UR36][R2.64] ;  /* 0x0000002402007981 */ /* 0x000ea4000c1e1500 */
[----:B--2---:R-:W-:-:S05]  /*dcd0*/  HADD2.F32 R0, -RZ, R0.H0_H0 ;  /* 0x20000000ff007230 */ /* 0x004fca0000004100 */
[----:B------:R-:W-:-:S04]  /*dce0*/  FMUL.FTZ R0, R0, 1 ;  /* 0x3f80000000007820 */ /* 0x000fc80000410000 */
[----:B------:R0:W1:Y:S01]  /*dcf0*/  F2F.F64.F32 R4, R0 ;  /* 0x0000000000047310 */ /* 0x0000620000201800 */
[----:B------:R-:W-:Y:S05]  /*dd00*/  BRA `(.L_x_6825) ;  /* 0x0000000800f87947 */ /* 0x000fea0003800000 */
.L_x_6828:
        /* <DEDUP_REMOVED lines=10> */
.L_x_6831:
[----:B------:R-:W2:Y:S02]  /*ddb0*/  LDG.E.U16 R2, desc[UR36][R2.64] ;  /* 0x0000002402027981 */ /* 0x000ea4000c1e1500 */
[----:B--2---:R-:W-:-:S05]  /*ddc0*/  HADD2.F32 R0, -RZ, R2.H0_H0 ;  /* 0x20000002ff007230 */ /* 0x004fca0000004100 */
[----:B------:R-:W-:-:S04]  /*ddd0*/  FMUL.FTZ R0, R0, 1 ;  /* 0x3f80000000007820 */ /* 0x000fc80000410000 */
[----:B------:R0:W1:Y:S01]  /*dde0*/  F2F.F64.F32 R4, R0 ;  /* 0x0000000000047310 */ /* 0x0000620000201800 */
[----:B------:R-:W-:Y:S05]  /*ddf0*/  BRA `(.L_x_6825) ;  /* 0x0000000800bc7947 */ /* 0x000fea0003800000 */
.L_x_6830:
[----:B------:R0:W5:Y:S01]  /*de00*/  LDG.E.64 R4, desc[UR36][R2.64] ;  /* 0x0000002402047981 */ /* 0x000162000c1e1b00 */
[----:B------:R-:W-:Y:S05]  /*de10*/  BRA `(.L_x_6825) ;  /* 0x0000000800b47947 */ /* 0x000fea0003800000 */
.L_x_6820:
        /* <DEDUP_REMOVED lines=13> */
.L_x_6834:
[----:B------:R0:W5:Y:S01]  /*def0*/  LDG.E.64 R4, desc[UR36][R2.64] ;  /* 0x0000002402047981 */ /* 0x000162000c1e1b00 */
[----:B------:R-:W-:Y:S05]  /*df00*/  BRA `(.L_x_6825) ;  /* 0x0000000800787947 */ /* 0x000fea0003800000 */
.L_x_6833:
        /* <DEDUP_REMOVED lines=28> */
.L_x_6836:
        /* <DEDUP_REMOVED lines=15> */
.L_x_6835:
[----:B------:R-:W2:Y:S02]  /*e1c0*/  LDG.E.U16 R0, desc[UR36][R2.64] ;  /* 0x0000002402007981 */ /* 0x000ea4000c1e1500 */
[----:B--2---:R-:W-:-:S05]  /*e1d0*/  SHF.L.U32 R0, R0, 0x10, RZ ;  /* 0x0000001000007819 */ /* 0x004fca00000006ff */
[----:B------:R-:W-:-:S04]  /*e1e0*/  FMUL.FTZ R0, R0, 1 ;  /* 0x3f80000000007820 */ /* 0x000fc80000410000 */
[----:B------:R0:W1:Y:S01]  /*e1f0*/  F2F.F64.F32 R4, R0 ;  /* 0x0000000000047310 */ /* 0x0000620000201800 */
[----:B------:R-:W-:Y:S05]  /*e200*/  BRA `(.L_x_6825) ;  /* 0x0000000400b87947 */ /* 0x000fea0003800000 */
.L_x_6832:
        /* <DEDUP_REMOVED lines=9> */
[----:B--2---:R2:W3:Y:S01]  /*e2a0*/  I2F.F64.U16 R4, R2 ;  /* 0x0000000200047312 */ /* 0x0044e20000101800 */
[----:B------:R-:W-:Y:S05]  /*e2b0*/  BRA `(.L_x_6825) ;  /* 0x00000004008c7947 */ /* 0x000fea0003800000 */
.L_x_6839:
        /* <DEDUP_REMOVED lines=21> */
.L_x_6843:
[----:B------:R-:W-:Y:S05]  /*e410*/  BSYNC B1 ;  /* 0x0000000000017941 */ /* 0x000fea0003800000 */
.L_x_6842:
[----:B------:R-:W-:Y:S01]  /*e420*/  LEA R3, R0, 0x3b800000, 0x17 ;  /* 0x3b80000000037811 */ /* 0x000fe200078eb8ff */
[----:B------:R-:W-:-:S05]  /*e430*/  IMAD.SHL.U32 R0, R2, 0x100000, RZ ;  /* 0x0010000002007824 */ /* 0x000fca00078e00ff */
[----:B------:R-:W-:-:S07]  /*e440*/  LOP3.LUT R0, R3, R0, R4, 0xfe, !PT ;  /* 0x0000000003007212 */ /* 0x000fce00078efe04 */
.L_x_6841:
[----:B------:R-:W-:Y:S05]  /*e450*/  BSYNC B0 ;  /* 0x0000000000007941 */ /* 0x000fea0003800000 */
.L_x_6840:
[----:B------:R-:W-:-:S04]  /*e460*/  FMUL.FTZ R0, R0, 1 ;  /* 0x3f80000000007820 */ /* 0x000fc80000410000 */
[----:B------:R4:W0:Y:S01]  /*e470*/  F2F.F64.F32 R4, R0 ;  /* 0x0000000000047310 */ /* 0x0008220000201800 */
[----:B------:R-:W-:Y:S05]  /*e480*/  BRA `(.L_x_6825) ;  /* 0x0000000400187947 */ /* 0x000fea0003800000 */
.L_x_6838:
        /* <DEDUP_REMOVED lines=21> */
.L_x_6847:
[----:B------:R-:W-:Y:S05]  /*e5e0*/  BSYNC B1 ;  /* 0x0000000000017941 */ /* 0x000fea0003800000 */
.L_x_6846:
[----:B------:R-:W-:Y:S02]  /*e5f0*/  LEA R3, R0, 0x37800000, 0x17 ;  /* 0x3780000000037811 */ /* 0x000fe400078eb8ff */
[----:B------:R-:W-:-:S04]  /*e600*/  SHF.L.U32 R0, R2, 0x15, RZ ;  /* 0x0000001502007819 */ /* 0x000fc800000006ff */
[----:B------:R-:W-:-:S07]  /*e610*/  LOP3.LUT R0, R3, R0, R4, 0xfe, !PT ;  /* 0x0000000003007212 */ /* 0x000fce00078efe04 */
.L_x_6845:
[----:B------:R-:W-:Y:S05]  /*e620*/  BSYNC B0 ;  /* 0x0000000000007941 */ /* 0x000fea0003800000 */
.L_x_6844:
[----:B------:R-:W-:-:S04]  /*e630*/  FMUL.FTZ R0, R0, 1 ;  /* 0x3f80000000007820 */ /* 0x000fc80000410000 */
[----:B------:R0:W1:Y:S01]  /*e640*/  F2F.F64.F32 R4, R0 ;  /* 0x0000000000047310 */ /* 0x0000620000201800 */
[----:B------:R-:W-:Y:S05]  /*e650*/  BRA `(.L_x_6825) ;  /* 0x0000000000a47947 */ /* 0x000fea0003800000 */
.L_x_6837:
        /* <DEDUP_REMOVED lines=14> */
.L_x_6851:
[----:B------:R-:W-:Y:S05]  /*e740*/  BSYNC B0 ;  /* 0x0000000000007941 */ /* 0x000fea0003800000 */
.L_x_6850:
[----:B------:R-:W-:-:S04]  /*e750*/  FMUL.FTZ R0, R0, 1 ;  /* 0x3f80000000007820 */ /* 0x000fc80000410000 */
[----:B------:R0:W1:Y:S01]  /*e760*/  F2F.F64.F32 R4, R0 ;  /* 0x0000000000047310 */ /* 0x0000620000201800 */
[----:B------:R-:W-:Y:S05]  /*e770*/  BRA `(.L_x_6825) ;  /* 0x00000000005c7947 */ /* 0x000fea0003800000 */
.L_x_6824:
[----:B------:R-:W-:Y:S01]  /*e780*/  MOV R0, 0x0 ;  /* 0x0000000000007802 */ /* 0x000fe20000000f00 */
[----:B------:R-:W-:Y:S01]  /*e790*/  ULDC.64 UR4, c[0x4][0x128] ;  /* 0x01004a0000047ab9 */ /* 0x000fe20000000a00 */
[----:B------:R-:W-:Y:S01]  /*e7a0*/  ULDC.64 UR6, c[0x4][0x8] ;  /* 0x0100020000067ab9 */ /* 0x000fe20000000a00 */
[----:B------:R-:W-:Y:S01]  /*e7b0*/  IMAD.U32 R4, RZ, RZ, UR4 ;  /* 0x00000004ff047e24 */ /* 0x000fe2000f8e00ff */
[----:B------:R0:W1:Y:S01]  /*e7c0*/  LDC.64 R2, c[0x4][R0] ;  /* 0x0100000000027b82 */ /* 0x0000620000000a00 */
[----:B------:R-:W-:Y:S01]  /*e7d0*/  IMAD.U32 R5, RZ, RZ, UR5 ;  /* 0x00000005ff057e24 */ /* 0x000fe2000f8e00ff */
[----:B------:R-:W-:Y:S01]  /*e7e0*/  ULDC.64 UR4, c[0x4][0x130] ;  /* 0x01004c0000047ab9 */ /* 0x000fe20000000a00 */
[----:B------:R-:W-:Y:S01]  /*e7f0*/  HFMA2.MMA R8, -RZ, RZ, 0, 4.64916229248046875e-06 ;  /* 0x0000004eff087435 */ /* 0x000fe200000001ff */
[----:B------:R-:W-:Y:S02]  /*e800*/  IMAD.U32 R6, RZ, RZ, UR4 ;  /* 0x00000004ff067e24 */ /* 0x000fe4000f8e00ff */
[----:B------:R-:W-:-:S02]  /*e810*/  IMAD.U32 R7, RZ, RZ, UR5 ;  /* 0x00000005ff077e24 */ /* 0x000fc4000f8e00ff */
[----:B------:R-:W-:Y:S02]  /*e820*/  IMAD.U32 R10, RZ, RZ, UR6 ;  /* 0x00000006ff0a7e24 */ /* 0x000fe4000f8e00ff */
[----:B------:R-:W-:Y:S02]  /*e830*/  IMAD.U32 R11, RZ, RZ, UR7 ;  /* 0x00000007ff0b7e24 */ /* 0x000fe4000f8e00ff */
[----:B------:R-:W-:Y:S02]  /*e840*/  IMAD.MOV.U32 R12, RZ, RZ, 0x1 ;  /* 0x00000001ff0c7424 */ /* 0x000fe400078e00ff */
[----:B0-----:R-:W-:-:S07]  /*e850*/  IMAD.MOV.U32 R13, RZ, RZ, RZ ;  /* 0x000000ffff0d7224 */ /* 0x001fce00078e00ff */
[----:B------:R-:W-:-:S07]  /*e860*/  LEPC R20, `(.L_x_6852) ;  /* 0x000000001014794e */ /* 0x000fce0000000000 */
[----:B-1----:R-:W-:Y:S05]  /*e870*/  CALL.ABS.NOINC R2 ;  /* 0x0000000002007343 */ /* 0x002fea0003c00000 */
.L_x_6852:
[----:B------:R-:W-:Y:S01]  /*e880*/  CS2R R4, SRZ ;  /* 0x0000000000047805 */ /* 0x000fe2000001ff00 */
[----:B------:R-:W-:Y:S06]  /*e890*/  BRA `(.L_x_6825) ;  /* 0x0000000000147947 */ /* 0x000fec0003800000 */
.L_x_6849:
[----:B------:R-:W2:Y:S02]  /*e8a0*/  LDG.E.64 R4, desc[UR36][R2.64] ;  /* 0x0000002402047981 */ /* 0x000ea4000c1e1b00 */
[----:B--2---:R-:W0:Y:S01]  /*e8b0*/  I2F.F64.U64 R4, R4 ;  /* 0x0000000400047312 */ /* 0x004e220000301800 */
[----:B------:R-:W-:Y:S05]  /*e8c0*/  BRA `(.L_x_6825) ;  /* 0x0000000000087947 */ /* 0x000fea0003800000 */
.L_x_6848:
[----:B------:R-:W2:Y:S02]  /*e8d0*/  LDG.E R2, desc[UR36][R2.64] ;  /* 0x0000002402027981 */ /* 0x000ea4000c1e1900 */
[----:B--2---:R0:W1:Y:S02]  /*e8e0*/  I2F.F64.U32 R4, R2 ;  /* 0x0000000200047312 */ /* 0x0040640000201800 */
.L_x_6825:
[----:B------:R-:W-:Y:S01]  /*e8f0*/  ULDC.64 UR4, c[0x0][0x420] ;  /* 0x0001080000047ab9 */ /* 0x000fe20000000a00 */
[----:B------:R-:W-:Y:S01]  /*e900*/  BSSY B1, `(.L_x_6853) ;  /* 0x00000e6000017945 */ /* 0x000fe20003800000 */
[----:B0123-5:R-:W-:Y:S01]  /*e910*/  DMUL R2, R4, UR4 ;  /* 0x0000000404027c28 */ /* 0x02ffe20008000000 */
        /* <DEDUP_REMOVED lines=53> */
[----:B----4-:R-:W-:Y:S01]  /*ec70*/  @!P0 LEA.HI R0, R4, R4, RZ, 0x1 ;  /* 0x0000000404008211 */ /* 0x010fe200078f08ff */
        /* <DEDUP_REMOVED lines=8> */
.L_x_6856:
[----:B------:R-:W-:Y:S05]  /*ed00*/  BSYNC B0 ;  /* 0x0000000000007941 */ /* 0x000fea0003800000 */
.L_x_6855:
        /* <DEDUP_REMOVED lines=9> */
[----:B------:R-:W-:Y:S01]  /*eda0*/  @!P0 IMAD.MOV.U32 R3, RZ, RZ, R5 ;  /* 0x000000ffff038224 */ /* 0x000fe200078e0005 */
[----:B------:R-:W-:-:S03]  /*edb0*/  @!P0 MOV R2, R4 ;  /* 0x0000000400028202 */ /* 0x000fc60000000f00 */
[----:B----4-:R-:W-:-:S05]  /*edc0*/  VIADD R0, R3, 0xffffffff ;  /* 0xffffffff03007836 */ /* 0x010fca0000000000 */
        /* <DEDUP_REMOVED lines=73> */
.L_x_6858:
[----:B------:R-:W-:Y:S01]  /*f260*/  DADD R8, R22, 2 ;  /* 0x4000000016087429 */ /* 0x000fe20000000000 */
[----:B------:R-:W-:Y:S01]  /*f270*/  MOV R2, 0x1 ;  /* 0x0000000100027802 */ /* 0x000fe20000000f00 */
[----:B------:R-:W-:Y:S01]  /*f280*/  BSSY B3, `(.L_x_6860) ;  /* 0x0000015000037945 */ /* 0x000fe20003800000 */
[----:B------:R-:W-:-:S03]  /*f290*/  FSETP.GEU.AND P1, PT, |R23|, 6.5827683646048100446e-37, PT ;  /* 0x036000001700780b */ /* 0x000fc60003f2e200 */
        /* <DEDUP_REMOVED lines=17> */
[----:B------:R-:W-:Y:S05]  /*f3b0*/  CALL.REL.NOINC `($__internal_7_$__cuda_sm20_div_rn_f64_full) ;  /* 0x0000001400347944 */ /* 0x000fea0003c00000 */
[----:B------:R-:W-:-:S07]  /*f3c0*/  IMAD.MOV.U32 R2, RZ, RZ, R4 ;  /* 0x000000ffff027224 */ /* 0x000fce00078e0004 */
.L_x_6861:
[----:B------:R-:W-:Y:S05]  /*f3d0*/  BSYNC B3 ;  /* 0x0000000000037941 */ /* 0x000fea0003800000 */
.L_x_6860:
        /* <DEDUP_REMOVED lines=29> */
.L_x_6859:
[----:B------:R-:W-:Y:S05]  /*f5b0*/  BSYNC B2 ;  /* 0x0000000000027941 */ /* 0x000fea0003800000 */
.L_x_6857:
        /* <DEDUP_REMOVED lines=23> */
.L_x_6863:
[----:B------:R-:W-:Y:S05]  /*f730*/  BSYNC B2 ;  /* 0x0000000000027941 */ /* 0x000fea0003800000 */
.L_x_6862:
[----:B------:R-:W-:Y:S02]  /*f740*/  IMAD.MOV.U32 R4, RZ, RZ, R2 ;  /* 0x000000ffff047224 */ /* 0x000fe400078e0002 */
[----:B------:R-:W-:-:S07]  /*f750*/  IMAD.MOV.U32 R5, RZ, RZ, R3 ;  /* 0x000000ffff057224 */ /* 0x000fce00078e0003 */
.L_x_6854:
[----:B------:R-:W-:Y:S05]  /*f760*/  BSYNC B1 ;  /* 0x0000000000017941 */ /* 0x000fea0003800000 */
.L_x_6853:
        /* <DEDUP_REMOVED lines=15> */
.L_x_6867:
[----:B------:R-:W0:Y:S02]  /*f860*/  F2I.S64.F64.TRUNC R4, R4 ;  /* 0x0000000400047311 */ /* 0x000e24000030d900 */
[----:B0-----:R-:W-:-:S05]  /*f870*/  IMAD.MOV.U32 R3, RZ, RZ, R4 ;  /* 0x000000ffff037224 */ /* 0x001fca00078e0004 */
[----:B------:R-:W-:Y:S01]  /*f880*/  STG.E.U8 desc[UR36][R16.64], R3 ;  /* 0x0000000310007986 */ /* 0x000fe2000c101124 */
[----:B------:R-:W-:Y:S05]  /*f890*/  EXIT ;  /* 0x000000000000794d */ /* 0x000fea0003800000 */
.L_x_6866:
        /* <DEDUP_REMOVED lines=9> */
.L_x_6870:
[----:B------:R-:W0:Y:S02]  /*f930*/  F2I.F64.TRUNC R5, R4 ;  /* 0x0000000400057311 */ /* 0x000e24000030d100 */
[----:B0-----:R-:W-:Y:S01]  /*f940*/  STG.E desc[UR36][R16.64], R5 ;  /* 0x0000000510007986 */ /* 0x001fe2000c101924 */
[----:B------:R-:W-:Y:S05]  /*f950*/  EXIT ;  /* 0x000000000000794d */ /* 0x000fea0003800000 */
.L_x_6869:
[----:B------:R-:W0:Y:S02]  /*f960*/  F2I.F64.TRUNC R5, R4 ;  /* 0x0000000400057311 */ /* 0x000e24000030d100 */
[----:B0-----:R-:W-:Y:S01]  /*f970*/  STG.E.U16 desc[UR36][R16.64], R5 ;  /* 0x0000000510007986 */ /* 0x001fe2000c101524 */
[----:B------:R-:W-:Y:S05]  /*f980*/  EXIT ;  /* 0x000000000000794d */ /* 0x000fea0003800000 */
.L_x_6865:
        /* <DEDUP_REMOVED lines=13> */
.L_x_6872:
        /* <DEDUP_REMOVED lines=8> */
.L_x_6871:
        /* <DEDUP_REMOVED lines=14> */
.L_x_6874:
        /* <DEDUP_REMOVED lines=9> */
.L_x_6873:
[----:B------:R-:W-:Y:S01]  /*fc50*/  STG.E.64 desc[UR36][R16.64], R4 ;  /* 0x0000000410007986 */ /* 0x000fe2000c101b24 */
[----:B------:R-:W-:Y:S05]  /*fc60*/  EXIT ;  /* 0x000000000000794d */ /* 0x000fea0003800000 */
.L_x_6864:
        /* <DEDUP_REMOVED lines=12> */
.L_x_6877:
[----:B------:R-:W-:-:S05]  /*fd30*/  CS2R R6, SRZ ;  /* 0x0000000000067805 */ /* 0x000fca000001ff00 */
[----:B------:R-:W-:Y:S01]  /*fd40*/  STG.E.128 desc[UR36][R16.64], R4 ;  /* 0x0000000410007986 */ /* 0x000fe2000c101d24 */
[----:B------:R-:W-:Y:S05]  /*fd50*/  EXIT ;  /* 0x000000000000794d */ /* 0x000fea0003800000 */
.L_x_6876:
        /* <DEDUP_REMOVED lines=25> */
.L_x_6881:
[----:B------:R-:W-:Y:S05]  /*fef0*/  BSYNC B0 ;  /* 0x0000000000007941 */ /* 0x000fea0003800000 */
.L_x_6880:
[----:B------:R-:W-:-:S05]  /*ff00*/  LOP3.LUT R3, R0, R3, RZ, 0xfc, !PT ;  /* 0x0000000300037212 */ /* 0x000fca00078efcff */
[----:B------:R-:W-:Y:S01]  /*ff10*/  STG.E.U8 desc[UR36][R16.64], R3 ;  /* 0x0000000310007986 */ /* 0x000fe2000c101124 */
[----:B------:R-:W-:Y:S05]  /*ff20*/  EXIT ;  /* 0x000000000000794d */ /* 0x000fea0003800000 */
.L_x_6879:
        /* <DEDUP_REMOVED lines=17> */
.L_x_6883:
[----:B------:R-:W-:Y:S01]  /*10040*/  IMAD.MOV.U32 R0, RZ, RZ, 0x7f ;  /* 0x0000007fff007424 */ /* 0x000fe200078e00ff */
[----:B------:R-:W-:-:S04]  /*10050*/  ISETP.GT.U32.AND P0, PT, R2, 0x7f800000, PT ;  /* 0x7f8000000200780c */ /* 0x000fc80003f04070 */
[----:B------:R-:W-:-:S09]  /*10060*/  SEL R0, R0, 0x7c, P0 ;  /* 0x0000007c00007807 */ /* 0x000fd20000000000 */
.L_x_6884:
[----:B------:R-:W-:Y:S05]  /*10070*/  BSYNC B0 ;  /* 0x0000000000007941 */ /* 0x000fea0003800000 */
.L_x_6882:
[----:B------:R-:W-:-:S04]  /*10080*/  LOP3.LUT R2, R3, 0x80000000, RZ, 0xc0, !PT ;  /* 0x8000000003027812 */ /* 0x000fc800078ec0ff */
[----:B------:R-:W-:-:S04]  /*10090*/  SHF.R.U32.HI R3, RZ, 0x18, R2 ;  /* 0x00000018ff037819 */ /* 0x000fc80000011602 */
[----:B------:R-:W-:-:S05]  /*100a0*/  LOP3.LUT R3, R0, R3, RZ, 0xfc, !PT ;  /* 0x0000000300037212 */ /* 0x000fca00078efcff */
[----:B------:R-:W-:Y:S01]  /*100b0*/  STG.E.U8 desc[UR36][R16.64], R3 ;  /* 0x0000000310007986 */ /* 0x000fe2000c101124 */
[----:B------:R-:W-:Y:S05]  /*100c0*/  EXIT ;  /* 0x000000000000794d */ /* 0x000fea0003800000 */
.L_x_6878:
        /* <DEDUP_REMOVED lines=8> */
.L_x_6875:
        /* <DEDUP_REMOVED lines=11> */
.L_x_6887:
        /* <DEDUP_REMOVED lines=21> */
.L_x_6890:
[----:B------:R-:W-:-:S04]  /*10350*/  LOP3.LUT R2, R3, 0x80000000, RZ, 0xc0, !PT ;  /* 0x8000000003027812 */ /* 0x000fc800078ec0ff */
[----:B------:R-:W-:-:S04]  /*10360*/  SHF.R.U32.HI R3, RZ, 0x18, R2 ;  /* 0x00000018ff037819 */ /* 0x000fc80000011602 */
[----:B------:R-:W-:-:S04]  /*10370*/  LOP3.LUT R0, R0, R3, RZ, 0xfc, !PT ;  /* 0x0000000300007212 */ /* 0x000fc800078efcff */
[----:B------:R-:W-:-:S07]  /*10380*/  PRMT R8, R0, 0x7610, R8 ;  /* 0x0000761000087816 */ /* 0x000fce0000000008 */
.L_x_6889:
[----:B------:R-:W-:Y:S05]  /*10390*/  BSYNC B0 ;  /* 0x0000000000007941 */ /* 0x000fea0003800000 */
.L_x_6888:
[----:B------:R-:W-:Y:S01]  /*103a0*/  STG.E.U8 desc[UR36][R16.64], R8 ;  /* 0x0000000810007986 */ /* 0x000fe2000c101124 */
[----:B------:R-:W-:Y:S05]  /*103b0*/  EXIT ;  /* 0x000000000000794d */ /* 0x000fea0003800000 */
.L_x_6886:
        /* <DEDUP_REMOVED lines=21> */
.L_x_6893:
[----:B------:R-:W-:-:S04]  /*10510*/  LOP3.LUT R2, R3, 0x80000000, RZ, 0xc0, !PT ;  /* 0x8000000003027812 */ /* 0x000fc800078ec0ff */
[----:B------:R-:W-:-:S04]  /*10520*/  SHF.R.U32.HI R3, RZ, 0x18, R2 ;  /* 0x00000018ff037819 */ /* 0x000fc80000011602 */
[----:B------:R-:W-:-:S04]  /*10530*/  LOP3.LUT R0, R0, R3, RZ, 0xfc, !PT ;  /* 0x0000000300007212 */ /* 0x000fc800078efcff */
[----:B------:R-:W-:-:S07]  /*10540*/  PRMT R8, R0, 0x7610, R8 ;  /* 0x0000761000087816 */ /* 0x000fce0000000008 */
.L_x_6892:
[----:B------:R-:W-:Y:S05]  /*10550*/  BSYNC B0 ;  /* 0x0000000000007941 */ /* 0x000fea0003800000 */
.L_x_6891:
[----:B------:R-:W-:Y:S01]  /*10560*/  STG.E.U8 desc[UR36][R16.64], R8 ;  /* 0x0000000810007986 */ /* 0x000fe2000c101124 */
[----:B------:R-:W-:Y:S05]  /*10570*/  EXIT ;  /* 0x000000000000794d */ /* 0x000fea0003800000 */
.L_x_6885:
        /* <DEDUP_REMOVED lines=26> */
.L_x_6868:
[----:B------:R-:W-:Y:S01]  /*10720*/  MOV R0, 0x0 ;  /* 0x0000000000007802 */ /* 0x000fe20000000f00 */
[----:B------:R-:W-:Y:S01]  /*10730*/  ULDC.64 UR4, c[0x4][0x128] ;  /* 0x01004a0000047ab9 */ /* 0x000fe20000000a00 */
[----:B------:R-:W-:Y:S01]  /*10740*/  ULDC.64 UR6, c[0x4][0x10] ;  /* 0x0100040000067ab9 */ /* 0x000fe20000000a00 */
[----:B------:R-:W-:Y:S01]  /*10750*/  IMAD.U32 R4, RZ, RZ, UR4 ;  /* 0x00000004ff047e24 */ /* 0x000fe2000f8e00ff */
[----:B------:R0:W1:Y:S01]  /*10760*/  LDC.64 R2, c[0x4][R0] ;  /* 0x0100000000027b82 */ /* 0x0000620000000a00 */
        /* <DEDUP_REMOVED lines=11> */
.L_x_6896:
[----:B------:R-:W-:Y:S05]  /*10820*/  EXIT ;  /* 0x000000000000794d */ /* 0x000fea0003800000 */
.L_x_6895:
[----:B------:R-:W0:Y:S02]  /*10830*/  F2I.U64.F64.TRUNC R4, R4 ;  /* 0x0000000400047311 */ /* 0x000e24000030d800 */
[----:B0-----:R-:W-:Y:S01]  /*10840*/  STG.E.64 desc[UR36][R16.64], R4 ;  /* 0x0000000410007986 */ /* 0x001fe2000c101b24 */
[----:B------:R-:W-:Y:S05]  /*10850*/  EXIT ;  /* 0x000000000000794d */ /* 0x000fea0003800000 */
.L_x_6894:
[----:B------:R-:W0:Y:S02]  /*10860*/  F2I.U32.F64.TRUNC R5, R4 ;  /* 0x0000000400057311 */ /* 0x000e24000030d000 */
[----:B0-----:R-:W-:Y:S01]  /*10870*/  STG.E desc[UR36][R16.64], R5 ;  /* 0x0000000510007986 */ /* 0x001fe2000c101924 */
[----:B------:R-:W-:Y:S05]  /*10880*/  EXIT ;  /* 0x000000000000794d */ /* 0x000fea0003800000 */
        .weak           $__internal_7_$__cuda_sm20_div_rn_f64_full
        .type           $__internal_7_$__cuda_sm20_div_rn_f64_full,@function
        .size           $__internal_7_$__cuda_sm20_div_rn_f64_full,(.L_x_7897 - $__internal_7_$__cuda_sm20_div_rn_f64_full)
$__internal_7_$__cuda_sm20_div_rn_f64_full:
        /* <DEDUP_REMOVED lines=9> */
[----:B------:R-:W-:-:S02]  /*10920*/  LOP3.LUT R18, R5, 0x7ff00000, RZ, 0xc0, !PT ;  /* 0x7ff0000005127812 */ /* 0x000fc400078ec0ff */
[----:B------:R-:W-:Y:S01]  /*10930*/  MOV R15, R3 ;  /* 0x00000003000f7202 */ /* 0x000fe20000000f00 */
[----:B------:R-:W-:Y:S01]  /*10940*/  @!P0 DMUL R26, R4, 8.98846567431157953865e+307 ;  /* 0x7fe00000041a8828 */ /* 0x000fe20000000000 */
[----:B------:R-:W-:-:S03]  /*10950*/  ISETP.GE.U32.AND P1, PT, R3, R18, PT ;  /* 0x000000120300720c */ /* 0x000fc60003f26070 */
[----:B------:R-:W-:Y:S02]  /*10960*/  @!P2 LOP3.LUT R0, R5, 0x7ff00000, RZ, 0xc0, !PT ;  /* 0x7ff000000500a812 */ /* 0x000fe400078ec0ff */
[----:B------:R-:W0:Y:S02]  /*10970*/  MUFU.RCP64H R9, R27 ;  /* 0x0000001b00097308 */ /* 0x000e240000001800 */
[----:B------:R-:W-:Y:S01]  /*10980*/  @!P2 ISETP.GE.U32.AND P3, PT, R3, R0, PT ;  /* 0x000000000300a20c */ /* 0x000fe20003f66070 */
[----:B------:R-:W-:Y:S01]  /*10990*/  IMAD.MOV.U32 R0, RZ, RZ, 0x1ca00000 ;  /* 0x1ca00000ff007424 */ /* 0x000fe200078e00ff */
[----:B------:R-:W-:-:S04]  /*109a0*/  @!P0 LOP3.LUT R18, R27, 0x7ff00000, RZ, 0xc0, !PT ;  /* 0x7ff000001b128812 */ /* 0x000fc800078ec0ff */
[----:B------:R-:W-:Y:S01]  /*109b0*/  SEL R25, R0, 0x63400000, !P1 ;  /* 0x6340000000197807 */ /* 0x000fe20004800000 */
[----:B------:R-:W-:-:S03]  /*109c0*/  VIADD R21, R18, 0xffffffff ;  /* 0xffffffff12157836 */ /* 0x000fc60000000000 */
        /* <DEDUP_REMOVED lines=9> */
[----:B------:R-:W-:Y:S02]  /*10a60*/  @!P2 DFMA R24, R24, 2, -R8 ;  /* 0x400000001818a82b */ /* 0x000fe40000000808 */
[----:B------:R-:W-:-:S08]  /*10a70*/  DFMA R8, R10, R12, R10 ;  /* 0x0000000c0a08722b */ /* 0x000fd0000000000a */
[----:B------:R-:W-:Y:S01]  /*10a80*/  @!P2 LOP3.LUT R15, R25, 0x7ff00000, RZ, 0xc0, !PT ;  /* 0x7ff00000190fa812 */ /* 0x000fe200078ec0ff */
[----:B------:R-:W-:-:S04]  /*10a90*/  DMUL R10, R8, R24 ;  /* 0x00000018080a7228 */ /* 0x000fc80000000000 */
[----:B------:R-:W-:-:S04]  /*10aa0*/  VIADD R20, R15, 0xffffffff ;  /* 0xffffffff0f147836 */ /* 0x000fc80000000000 */
[----:B------:R-:W-:Y:S01]  /*10ab0*/  DFMA R12, R10, -R26, R24 ;  /* 0x8000001a0a0c722b */ /* 0x000fe20000000018 */
[----:B------:R-:W-:-:S04]  /*10ac0*/  ISETP.GT.U32.AND P0, PT, R20, 0x7feffffe, PT ;  /* 0x7feffffe1400780c */ /* 0x000fc80003f04070 */
[----:B------:R-:W-:-:S03]  /*10ad0*/  ISETP.GT.U32.OR P0, PT, R21, 0x7feffffe, P0 ;  /* 0x7feffffe1500780c */ /* 0x000fc60000704470 */
[----:B------:R-:W-:-:S10]  /*10ae0*/  DFMA R12, R8, R12, R10 ;  /* 0x0000000c080c722b */ /* 0x000fd4000000000a */
[----:B------:R-:W-:Y:S05]  /*10af0*/  @P0 BRA `(.L_x_6898) ;  /* 0x00000000006c0947 */ /* 0x000fea0003800000 */
[----:B------:R-:W-:-:S04]  /*10b00*/  LOP3.LUT R6, R5, 0x7ff00000, RZ, 0xc0, !PT ;  /* 0x7ff0000005067812 */ /* 0x000fc800078ec0ff */
[CC--:B------:R-:W-:Y:S02]  /*10b10*/  VIADDMNMX R7, R3.reuse, -R6.reuse, 0xb9600000, !PT ;  /* 0xb960000003077446 */ /* 0x0c0fe40007800906 */
[----:B------:R-:W-:Y:S01]  /*10b20*/  ISETP.GE.U32.AND P0, PT, R3, R6, PT ;  /* 0x000000060300720c */ /* 0x000fe20003f06070 */
[----:B------:R-:W-:Y:S01]  /*10b30*/  IMAD.MOV.U32 R6, RZ, RZ, RZ ;  /* 0x000000ffff067224 */ /* 0x000fe200078e00ff */
[----:B------:R-:W-:Y:S02]  /*10b40*/  VIMNMX R7, R7, 0x46a00000, PT ;  /* 0x46a0000007077848 */ /* 0x000fe40003fe0100 */
[----:B------:R-:W-:-:S05]  /*10b50*/  SEL R0, R0, 0x63400000, !P0 ;  /* 0x6340000000007807 */ /* 0x000fca0004000000 */
[----:B------:R-:W-:-:S04]  /*10b60*/  IMAD.IADD R0, R7, 0x1, -R0 ;  /* 0x0000000107007824 */ /* 0x000fc800078e0a00 */
        /* <DEDUP_REMOVED lines=12> */
[----:B------:R-:W-:Y:S01]  /*10c30*/  IMAD.MOV.U32 R6, RZ, RZ, RZ ;  /* 0x000000ffff067224 */ /* 0x000fe200078e00ff */
[----:B------:R-:W-:-:S05]  /*10c40*/  IADD3 R3, -R0, -0x43300000, RZ ;  /* 0xbcd0000000037810 */ /* 0x000fca0007ffe1ff */
[----:B------:R-:W-:-:S03]  /*10c50*/  DFMA R6, R8, -R6, R12 ;  /* 0x800000060806722b */ /* 0x000fc6000000000c */
[----:B------:R-:W-:-:S07]  /*10c60*/  LOP3.LUT R5, R11, R5, RZ, 0x3c, !PT ;  /* 0x000000050b057212 */ /* 0x000fce00078e3cff */
[----:B------:R-:W-:-:S04]  /*10c70*/  FSETP.NEU.AND P0, PT, |R7|, R3, PT ;  /* 0x000000030700720b */ /* 0x000fc80003f0d200 */
[----:B------:R-:W-:Y:S02]  /*10c80*/  FSEL R8, R10, R8, !P0 ;  /* 0x000000080a087208 */ /* 0x000fe40004000000 */
[----:B------:R-:W-:Y:S01]  /*10c90*/  FSEL R9, R5, R9, !P0 ;  /* 0x0000000905097208 */ /* 0x000fe20004000000 */
[----:B------:R-:W-:Y:S06]  /*10ca0*/  BRA `(.L_x_6899) ;  /* 0x0000000000547947 */ /* 0x000fec0003800000 */
.L_x_6898:
[----:B------:R-:W-:-:S14]  /*10cb0*/  DSETP.NAN.AND P0, PT, R6, R6, PT ;  /* 0x000000060600722a */ /* 0x000fdc0003f08000 */
[----:B------:R-:W-:Y:S05]  /*10cc0*/  @P0 BRA `(.L_x_6900) ;  /* 0x0000000000440947 */ /* 0x000fea0003800000 */
[----:B------:R-:W-:-:S14]  /*10cd0*/  DSETP.NAN.AND P0, PT, R4, R4, PT ;  /* 0x000000040400722a */ /* 0x000fdc0003f08000 */
[----:B------:R-:W-:Y:S05]  /*10ce0*/  @P0 BRA `(.L_x_6901) ;  /* 0x0000000000300947 */ /* 0x000fea0003800000 */
[----:B------:R-:W-:Y:S01]  /*10cf0*/  ISETP.NE.AND P0, PT, R15, R18, PT ;  /* 0x000000120f00720c */ /* 0x000fe20003f05270 */
[----:B------:R-:W-:Y:S01]  /*10d00*/  IMAD.MOV.U32 R8, RZ, RZ, 0x0 ;  /* 0x00000000ff087424 */ /* 0x000fe200078e00ff */
[----:B------:R-:W-:-:S11]  /*10d10*/  MOV R9, 0xfff80000 ;  /* 0xfff8000000097802 */ /* 0x000fd60000000f00 */
        /* <DEDUP_REMOVED lines=9> */
.L_x_6901:
[----:B------:R-:W-:Y:S01]  /*10db0*/  LOP3.LUT R9, R5, 0x80000, RZ, 0xfc, !PT ;  /* 0x0008000005097812 */ /* 0x000fe200078efcff */
[----:B------:R-:W-:Y:S01]  /*10dc0*/  IMAD.MOV.U32 R8, RZ, RZ, R4 ;  /* 0x000000ffff087224 */ /* 0x000fe200078e0004 */
[----:B------:R-:W-:Y:S06]  /*10dd0*/  BRA `(.L_x_6899) ;  /* 0x0000000000087947 */ /* 0x000fec0003800000 */
.L_x_6900:
[----:B------:R-:W-:Y:S01]  /*10de0*/  LOP3.LUT R9, R7, 0x80000, RZ, 0xfc, !PT ;  /* 0x0008000007097812 */ /* 0x000fe200078efcff */
[----:B------:R-:W-:-:S07]  /*10df0*/  IMAD.MOV.U32 R8, RZ, RZ, R6 ;  /* 0x000000ffff087224 */ /* 0x000fce00078e0006 */
.L_x_6899:
[----:B------:R-:W-:Y:S05]  /*10e00*/  BSYNC B0 ;  /* 0x0000000000007941 */ /* 0x000fea0003800000 */
.L_x_6897:
[----:B------:R-:W-:Y:S02]  /*10e10*/  IMAD.MOV.U32 R15, RZ, RZ, 0x0 ;  /* 0x00000000ff0f7424 */ /* 0x000fe400078e00ff */
[----:B------:R-:W-:Y:S02]  /*10e20*/  IMAD.MOV.U32 R4, RZ, RZ, R8 ;  /* 0x000000ffff047224 */ /* 0x000fe400078e0008 */
[----:B------:R-:W-:Y:S01]  /*10e30*/  IMAD.MOV.U32 R3, RZ, RZ, R9 ;  /* 0x000000ffff037224 */ /* 0x000fe200078e0009 */
[----:B------:R-:W-:Y:S06]  /*10e40*/  RET.REL.NODEC R14 `(_ZN2at6native18elementwise_kernelILi128ELi4EZNS0_15gpu_kernel_implIZZZNS0_65_GLOBAL__N__cd49fe81_27_ActivationSoftplusKernel_cu_f5210f67_354515softplus_kernelERNS_18TensorIteratorBaseERKN3c106ScalarES9_ENKUlvE_clEvENKUlvE_clEvEUldE_EEvS5_RKT_EUliE_EEviT1_) ;  /* 0xfffffef00e6c7950 */ /* 0x000fec0003c3ffff */
.L_x_6902:
        /* <DEDUP_REMOVED lines=11> */
.L_x_7897:


//--------------------- .text._ZN2at6native27unrolled_elementwise_kernelIZZZNS0_65_GLOBAL__N__cd49fe81_27_ActivationSoftplusKernel_cu_f5210f67_354515softplus_kernelERNS_18TensorIteratorBaseERKN3c106ScalarES8_ENKUlvE_clEvENKUlvE_clEvEUldE_St5arrayIPcLm2EELi4E23TrivialOffsetCalculatorILi1EjESG_NS0_6memory12LoadWithCastILi1EEENSH_13StoreWithCastILi1EEEEEviT_T0_T2_T3_T4_T5_ --------------------------
	.section	.text._ZN2at6native27unrolled_elementwise_kernelIZZZNS0_65_GLOBAL__N__cd49fe81_27_ActivationSoftplusKernel_cu_f5210f67_354515softplus_kernelERNS_18TensorIteratorBaseERKN3c106ScalarES8_ENKUlvE_clEvENKUlvE_clEvEUldE_St5arrayIPcLm2EELi4E23TrivialOffsetCalculatorILi1EjESG_NS0_6memory12LoadWithCastILi1EEENSH_13StoreWithCastILi1EEEEEviT_T0_T2_T3_T4_T5_,"ax",@progbits
	.align	128
        .global         _ZN2at6native27unrolled_elementwise_kernelIZZZNS0_65_GLOBAL__N__cd49fe81_27_ActivationSoftplusKernel_cu_f5210f67_354515softplus_kernelERNS_18TensorIteratorBaseERKN3c106ScalarES8_ENKUlvE_clEvENKUlvE_clEvEUldE_St5arrayIPcLm2EELi4E23TrivialOffsetCalculatorILi1EjESG_NS0_6memory12LoadWithCastILi1EEENSH_13StoreWithCastILi1EEEEEviT_T0_T2_T3_T4_T5_
        .type           _ZN2at6native27unrolled_elementwise_kernelIZZZNS0_65_GLOBAL__N__cd49fe81_27_ActivationSoftplusKernel_cu_f5210f67_354515softplus_kernelERNS_18TensorIteratorBaseERKN3c106ScalarES8_ENKUlvE_clEvENKUlvE_clEvEUldE_St5arrayIPcLm2EELi4E23TrivialOffsetCalculatorILi1EjESG_NS0_6memory12LoadWithCastILi1EEENSH_13StoreWithCastILi1EEEEEviT_T0_T2_T3_T4_T5_,@function
        .size           _ZN2at6native27unrolled_elementwise_kernelIZZZNS0_65_GLOBAL__N__cd49fe81_27_ActivationSoftplusKernel_cu_f5210f67_354515softplus_kernelERNS_18TensorIteratorBaseERKN3c106ScalarES8_ENKUlvE_clEvENKUlvE_clEvEUldE_St5arrayIPcLm2EELi4E23TrivialOffsetCalculatorILi1EjESG_NS0_6memory12LoadWithCastILi1EEENSH_13StoreWithCastILi1EEEEEviT_T0_T2_T3_T4_T5_,(.L_x_7898 - _ZN2at6native27unrolled_elementwise_kernelIZZZNS0_65_GLOBAL__N__cd49fe81_27_ActivationSoftplusKernel_cu_f5210f67_354515softplus_kernelERNS_18TensorIteratorBaseERKN3c106ScalarES8_ENKUlvE_clEvENKUlvE_clEvEUldE_St5arrayIPcLm2EELi4E23TrivialOffsetCalculatorILi1EjESG_NS0_6memory12LoadWithCastILi1EEENSH_13StoreWithCastILi1EEEEEviT_T0_T2_T3_T4_T5_)
        .other          _ZN2at6native27unrolled_elementwise_kernelIZZZNS0_65_GLOBAL__N__cd49fe81_27_ActivationSoftplusKernel_cu_f5210f67_354515softplus_kernelERNS_18TensorIteratorBaseERKN3c106ScalarES8_ENKUlvE_clEvENKUlvE_clEvEUldE_St5arrayIPcLm2EELi4E23TrivialOffsetCalculatorILi1EjESG_NS0_6memory12LoadWithCastILi1EEENSH_13StoreWithCastILi1EEEEEviT_T0_T2_T3_T4_T5_,@"STO_CUDA_ENTRY STV_DEFAULT"
_ZN2at6native27unrolled_elementwise_kernelIZZZNS0_65_GLOBAL__N__cd49fe81_27_ActivationSoftplusKernel_cu_f5210f67_354515softplus_kernelERNS_18TensorIteratorBaseERKN3c106ScalarES8_ENKUlvE_clEvENKUlvE_clEvEUldE_St5arrayIPcLm2EELi4E23TrivialOffsetCalculatorILi1EjESG_NS0_6memory12LoadWithCastILi1EEENSH_13StoreWithCastILi1EEEEEviT_T0_T2_T3_T4_T5_:
.text._ZN2at6native27unrolled_elementwise_kernelIZZZNS0_65_GLOBAL__N__cd49fe81_27_ActivationSoftplusKernel_cu_f5210f67_354515softplus_kernelERNS_18TensorIteratorBaseERKN3c106ScalarES8_ENKUlvE_clEvENKUlvE_clEvEUldE_St5arrayIPcLm2EELi4E23TrivialOffsetCalculatorILi1EjESG_NS0_6memory12LoadWithCastILi1EEENSH_13StoreWithCastILi1EEEEEviT_T0_T2_T3_T4_T5_:
        /* <DEDUP_REMOVED lines=32> */
.L_x_6908:
[----:B------:R-:W2:Y:S02]  /*0200*/  LDG.E.U8 R4, desc[UR36][R4.64] ;  /* 0x0000002404047981 */ /* 0x000ea4000c1e1100 */
[----:B--2---:R0:W1:Y:S01]  /*0210*/  I2F.F64.U16 R28, R4 ;  /* 0x00000004001c7312 */ /* 0x0040620000101800 */
[----:B------:R-:W-:Y:S05]  /*0220*/  BRA `(.L_x_6910) ;  /* 0x0000000c00747947 */ /* 0x000fea0003800000 */
.L_x_6907:
        /* <DEDUP_REMOVED lines=9> */
.L_x_6912:
[----:B------:R-:W2:Y:S02]  /*02c0*/  LDG.E R4, desc[UR36][R4.64] ;  /* 0x0000002404047981 */ /* 0x000ea4000c1e1900 */
[----:B--2---:R1:W2:Y:S01]  /*02d0*/  I2F.F64 R28, R4 ;  /* 0x00000004001c7312 */ /* 0x0042a20000201c00 */
[----:B------:R-:W-:Y:S05]  /*02e0*/  BRA `(.L_x_6910) ;  /* 0x0000000c00447947 */ /* 0x000fea0003800000 */
.L_x_6911:
[----:B------:R-:W2:Y:S02]  /*02f0*/  LDG.E.U16 R4, desc[UR36][R4.64] ;  /* 0x0000002404047981 */ /* 0x000ea4000c1e1500 */
[----:B--2---:R3:W4:Y:S01]  /*0300*/  I2F.F64.S16 R28, R4 ;  /* 0x00000004001c7312 */ /* 0x0047220000101c00 */
[----:B------:R-:W-:Y:S05]  /*0310*/  BRA `(.L_x_6910) ;  /* 0x0000000c00387947 */ /* 0x000fea0003800000 */
.L_x_6906:
        /* <DEDUP_REMOVED lines=10> */
.L_x_6914:
[----:B------:R-:W2:Y:S02]  /*03c0*/  LDG.E.U16 R0, desc[UR36][R4.64] ;  /* 0x0000002404007981 */ /* 0x000ea4000c1e1500 */
[----:B--2---:R-:W-:-:S05]  /*03d0*/  HADD2.F32 R0, -RZ, R0.H0_H0 ;  /* 0x20000000ff007230 */ /* 0x004fca0000004100 */
[----:B------:R-:W-:-:S04]  /*03e0*/  FMUL.FTZ R0, R0, 1 ;  /* 0x3f80000000007820 */ /* 0x000fc80000410000 */
[----:B------:R0:W1:Y:S01]  /*03f0*/  F2F.F64.F32 R28, R0 ;  /* 0x00000000001c7310 */ /* 0x0000620000201800 */
[----:B------:R-:W-:Y:S05]  /*0400*/  BRA `(.L_x_6910) ;  /* 0x0000000800fc7947 */ /* 0x000fea0003800000 */
.L_x_6913:
        /* <DEDUP_REMOVED lines=10> */
.L_x_6916:
[----:B------:R-:W2:Y:S02]  /*04b0*/  LDG.E.U16 R4, desc[UR36][R4.64] ;  /* 0x0000002404047981 */ /* 0x000ea4000c1e1500 */
[----:B--2---:R-:W-:-:S05]  /*04c0*/  HADD2.F32 R0, -RZ, R4.H0_H0 ;  /* 0x20000004ff007230 */ /* 0x004fca0000004100 */
[----:B------:R-:W-:-:S04]  /*04d0*/  FMUL.FTZ R0, R0, 1 ;  /* 0x3f80000000007820 */ /* 0x000fc80000410000 */
[----:B------:R0:W1:Y:S01]  /*04e0*/  F2F.F64.F32 R28, R0 ;  /* 0x00000000001c7310 */ /* 0x0000620000201800 */
[----:B------:R-:W-:Y:S05]  /*04f0*/  BRA `(.L_x_6910) ;  /* 0x0000000800c07947 */ /* 0x000fea0003800000 */
.L_x_6915:
[----:B------:R0:W5:Y:S01]  /*0500*/  LDG.E.64 R28, desc[UR36][R4.64] ;  /* 0x00000024041c7981 */ /* 0x000162000c1e1b00 */
[----:B------:R-:W-:Y:S05]  /*0510*/  BRA `(.L_x_6910) ;  /* 0x0000000800b87947 */ /* 0x000fea0003800000 */
.L_x_6905:
        /* <DEDUP_REMOVED lines=13> */
.L_x_6919:
[----:B------:R0:W5:Y:S01]  /*05f0*/  LDG.E.64 R28, desc[UR36][R4.64] ;  /* 0x00000024041c7981 */ /* 0x000162000c1e1b00 */
[----:B------:R-:W-:Y:S05]  /*0600*/  BRA `(.L_x_6910) ;  /* 0x00000008007c7947 */ /* 0x000fea0003800000 */
.L_x_6918:
        /* <DEDUP_REMOVED lines=28> */
.L_x_6921:
        /* <DEDUP_REMOVED lines=16> */
.L_x_6920:
[----:B------:R-:W2:Y:S02]  /*08d0*/  LDG.E.U16 R0, desc[UR36][R4.64] ;  /* 0x0000002404007981 */ /* 0x000ea4000c1e1500 */
[----:B--2---:R-:W-:-:S04]  /*08e0*/  IMAD.U32 R0, R0, 0x10000, RZ ;  /* 0x0001000000007824 */ /* 0x004fc800078e00ff */
[----:B------:R-:W-:-:S04]  /*08f0*/  FMUL.FTZ R0, R0, 1 ;  /* 0x3f80000000007820 */ /* 0x000fc80000410000 */
[----:B------:R0:W1:Y:S01]  /*0900*/  F2F.F64.F32 R28, R0 ;  /* 0x00000000001c7310 */ /* 0x0000620000201800 */
[----:B------:R-:W-:Y:S05]  /*0910*/  BRA `(.L_x_6910) ;  /* 0x0000000400b87947 */ /* 0x000fea0003800000 */
.L_x_6917:
        /* <DEDUP_REMOVED lines=11> */
.L_x_6924:
        /* <DEDUP_REMOVED lines=21> */
.L_x_6928:
[----:B------:R-:W-:Y:S05]  /*0b20*/  BSYNC B1 ;  /* 0x0000000000017941 */ /* 0x000fea0003800000 */
.L_x_6927:
[----:B------:R-:W-:Y:S01]  /*0b30*/  LEA R5, R0, 0x3b800000, 0x17 ;  /* 0x3b80000000057811 */ /* 0x000fe200078eb8ff */
[----:B------:R-:W-:-:S05]  /*0b40*/  IMAD.SHL.U32 R0, R3, 0x100000, RZ ;  /* 0x0010000003007824 */ /* 0x000fca00078e00ff */
[----:B------:R-:W-:-:S07]  /*0b50*/  LOP3.LUT R0, R5, R0, R6, 0xfe, !PT ;  /* 0x0000000005007212 */ /* 0x000fce00078efe06 */
.L_x_6926:
[----:B------:R-:W-:Y:S05]  /*0b60*/  BSYNC B0 ;  /* 0x0000000000007941 */ /* 0x000fea0003800000 */
.L_x_6925:
[----:B------:R-:W-:-:S04]  /*0b70*/  FMUL.FTZ R0, R0, 1 ;  /* 0x3f80000000007820 */ /* 0x000fc80000410000 */
[----:B------:R0:W1:Y:S01]  /*0b80*/  F2F.F64.F32 R28, R0 ;  /* 0x00000000001c7310 */ /* 0x0000620000201800 */
[----:B------:R-:W-:Y:S05]  /*0b90*/  BRA `(.L_x_6910) ;  /* 0x0000000400187947 */ /* 0x000fea0003800000 */
.L_x_6923:
        /* <DEDUP_REMOVED lines=21> */
.L_x_6932:
[----:B------:R-:W-:Y:S05]  /*0cf0*/  BSYNC B1 ;  /* 0x0000000000017941 */ /* 0x000fea0003800000 */
.L_x_6931:
[----:B------:R-:W-:Y:S01]  /*0d00*/  LEA R5, R0, 0x37800000, 0x17 ;  /* 0x3780000000057811 */ /* 0x000fe200078eb8ff */
[----:B------:R-:W-:-:S05]  /*0d10*/  IMAD.SHL.U32 R0, R3, 0x200000, RZ ;  /* 0x0020000003007824 */ /* 0x000fca00078e00ff */
[----:B------:R-:W-:-:S07]  /*0d20*/  LOP3.LUT R0, R5, R0, R6, 0xfe, !PT ;  /* 0x0000000005007212 */ /* 0x000fce00078efe06 */
.L_x_6930:
[----:B------:R-:W-:Y:S05]  /*0d30*/  BSYNC B0 ;  /* 0x0000000000007941 */ /* 0x000fea0003800000 */
.L_x_6929:
[----:B------:R-:W-:-:S04]  /*0d40*/  FMUL.FTZ R0, R0, 1 ;  /* 0x3f80000000007820 */ /* 0x000fc80000410000 */
[----:B------:R0:W1:Y:S01]  /*0d50*/  F2F.F64.F32 R28, R0 ;  /* 0x00000000001c7310 */ /* 0x0000620000201800 */
[----:B------:R-:W-:Y:S05]  /*0d60*/  BRA `(.L_x_6910) ;  /* 0x0000000000a47947 */ /* 0x000fea0003800000 */
.L_x_6922:
        /* <DEDUP_REMOVED lines=14> */
.L_x_6936:
[----:B------:R-:W-:Y:S05]  /*0e50*/  BSYNC B0 ;  /* 0x0000000000007941 */ /* 0x000fea0003800000 */
.L_x_6935:
[----:B------:R-:W-:-:S04]  /*0e60*/  FMUL.FTZ R0, R0, 1 ;  /* 0x3f80000000007820 */ /* 0x000fc80000410000 */
[----:B------:R0:W1:Y:S01]  /*0e70*/  F2F.F64.F32 R28, R0 ;  /* 0x00000000001c7310 */ /* 0x0000620000201800 */
[----:B------:R-:W-:Y:S05]  /*0e80*/  BRA `(.L_x_6910) ;  /* 0x00000000005c7947 */ /* 0x000fea0003800000 */
.L_x_6909:
        /* <DEDUP_REMOVED lines=16> */
.L_x_6937:
[----:B------:R-:W-:Y:S01]  /*0f90*/  CS2R R28, SRZ ;  /* 0x00000000001c7805 */ /* 0x000fe2000001ff00 */
[----:B------:R-:W-:Y:S06]  /*0fa0*/  BRA `(.L_x_6910) ;  /* 0x0000000000147947 */ /* 0x000fec0003800000 */
.L_x_6934:
[----:B------:R-:W2:Y:S02]  /*0fb0*/  LDG.E.64 R28, desc[UR36][R4.64] ;  /* 0x00000024041c7981 */ /* 0x000ea4000c1e1b00 */
[----:B--2---:R-:W0:Y:S01]  /*0fc0*/  I2F.F64.U64 R28, R28 ;  /* 0x0000001c001c7312 */ /* 0x004e220000301800 */
[----:B------:R-:W-:Y:S05]  /*0fd0*/  BRA `(.L_x_6910) ;  /* 0x0000000000087947 */ /* 0x000fea0003800000 */
.L_x_6933:
[----:B------:R-:W2:Y:S02]  /*0fe0*/  LDG.E R4, desc[UR36][R4.64] ;  /* 0x0000002404047981 */ /* 0x000ea4000c1e1900 */
[----:B--2---:R0:W1:Y:S02]  /*0ff0*/  I2F.F64.U32 R28, R4 ;  /* 0x00000004001c7312 */ /* 0x0040640000201800 */
.L_x_6910:
[----:B------:R-:W3:Y:S02]  /*1000*/  S2R R18, SR_TID.X ;  /* 0x0000000000127919 */ /* 0x000ee40000002100 */
[----:B---3--:R-:W-:-:S07]  /*1010*/  VIADD R18, R18, 0x80 ;  /* 0x0000008012127836 */ /* 0x008fce0000000000 */
.L_x_6904:
[----:B------:R-:W-:Y:S05]  /*1020*/  BSYNC B6 ;  /* 0x0000000000067941 */ /* 0x000fea0003800000 */
.L_x_6903:
        /* <DEDUP_REMOVED lines=24> */
.L_x_6943:
[----:B------:R-:W3:Y:S02]  /*11b0*/  LDG.E.U8 R4, desc[UR36][R4.64] ;  /* 0x0000002404047981 */ /* 0x000ee4000c1e1100 */
[----:B---3--:R0:W1:Y:S01]  /*11c0*/  I2F.F64.U16 R32, R4 ;  /* 0x0000000400207312 */ /* 0x0080620000101800 */
[----:B------:R-:W-:Y:S05]  /*11d0*/  BRA `(.L_x_6945) ;  /* 0x0000000c00707947 */ /* 0x000fea0003800000 */
.L_x_6942:
        /* <DEDUP_REMOVED lines=9> */
.L_x_6947:
[----:B------:R-:W3:Y:S02]  /*1270*/  LDG.E R4, desc[UR36][R4.64] ;  /* 0x0000002404047981 */ /* 0x000ee4000c1e1900 */
[----:B---3--:R0:W1:Y:S01]  /*1280*/  I2F.F64 R32, R4 ;  /* 0x0000000400207312 */ /* 0x0080620000201c00 */
[----:B------:R-:W-:Y:S05]  /*1290*/  BRA `(.L_x_6945) ;  /* 0x0000000c00407947 */ /* 0x000fea0003800000 */
.L_x_6946:
[----:B------:R-:W3:Y:S02]  /*12a0*/  LDG.E.U16 R4, desc[UR36][R4.64] ;  /* 0x0000002404047981 */ /* 0x000ee4000c1e1500 */
[----:B---3--:R0:W1:Y:S01]  /*12b0*/  I2F.F64.S16 R32, R4 ;  /* 0x0000000400207312 */ /* 0x0080620000101c00 */
[----:B------:R-:W-:Y:S05]  /*12c0*/  BRA `(.L_x_6945) ;  /* 0x0000000c00347947 */ /* 0x000fea0003800000 */
.L_x_6941:
        /* <DEDUP_REMOVED lines=10> */
.L_x_6949:
[----:B------:R-:W3:Y:S02]  /*1370*/  LDG.E.U16 R0, desc[UR36][R4.64] ;  /* 0x0000002404007981 */ /* 0x000ee4000c1e1500 */
[----:B---3--:R-:W-:-:S05]  /*1380*/  HADD2.F32 R0, -RZ, R0.H0_H0 ;  /* 0x20000000ff007230 */ /* 0x008fca0000004100 */
[----:B------:R-:W-:-:S04]  /*1390*/  FMUL.FTZ R0, R0, 1 ;  /* 0x3f80000000007820 */ /* 0x000fc80000410000 */
[----:B------:R0:W1:Y:S01]  /*13a0*/  F2F.F64.F32 R32, R0 ;  /* 0x0000000000207310 */ /* 0x0000620000201800 */
[----:B------:R-:W-:Y:S05]  /*13b0*/  BRA `(.L_x_6945) ;  /* 0x0000000800f87947 */ /* 0x000fea0003800000 */
.L_x_6948:
        /* <DEDUP_REMOVED lines=10> */
.L_x_6951:
[----:B------:R-:W3:Y:S02]  /*1460*/  LDG.E.U16 R4, desc[UR36][R4.64] ;  /* 0x0000002404047981 */ /* 0x000ee4000c1e1500 */
[----:B---3--:R-:W-:-:S05]  /*1470*/  HADD2.F32 R0, -RZ, R4.H0_H0 ;  /* 0x20000004ff007230 */ /* 0x008fca0000004100 */
[----:B------:R-:W-:-:S04]  /*1480*/  FMUL.FTZ R0, R0, 1 ;  /* 0x3f80000000007820 */ /* 0x000fc80000410000 */
[----:B------:R0:W1:Y:S01]  /*1490*/  F2F.F64.F32 R32, R0 ;  /* 0x0000000000207310 */ /* 0x0000620000201800 */
[----:B------:R-:W-:Y:S05]  /*14a0*/  BRA `(.L_x_6945) ;  /* 0x0000000800bc7947 */ /* 0x000fea0003800000 */
.L_x_6950:
[----:B------:R0:W5:Y:S01]  /*14b0*/  LDG.E.64 R32, desc[UR36][R4.64] ;  /* 0x0000002404207981 */ /* 0x000162000c1e1b00 */
[----:B------:R-:W-:Y:S05]  /*14c0*/  BRA `(.L_x_6945) ;  /* 0x0000000800b47947 */ /* 0x000fea0003800000 */
.L_x_6940:
        /* <DEDUP_REMOVED lines=13> */
.L_x_6954:
[----:B------:R0:W5:Y:S01]  /*15a0*/  LDG.E.64 R32, desc[UR36][R4.64] ;  /* 0x0000002404207981 */ /* 0x000162000c1e1b00 */
[----:B------:R-:W-:Y:S05]  /*15b0*/  BRA `(.L_x_6945) ;  /* 0x0000000800787947 */ /* 0x000fea0003800000 */
.L_x_6953:
        /* <DEDUP_REMOVED lines=28> */
.L_x_6956:
        /* <DEDUP_REMOVED lines=13> */
[----:B------:R3:W0:Y:S01]  /*1850*/  F2F.F64.F32 R32, R0 ;  /* 0x0000000000207310 */ /* 0x0006220000201800 */
[----:B------:R-:W-:Y:S05]  /*1860*/  BRA `(.L_x_6945) ;  /* 0x0000000400cc7947 */ /* 0x000fea0003800000 */
.L_x_6955:
[----:B------:R-:W3:Y:S02]  /*1870*/  LDG.E.U16 R0, desc[UR36][R4.64] ;  /* 0x0000002404007981 */ /* 0x000ee4000c1e1500 */
[----:B---3--:R-:W-:-:S04]  /*1880*/  IMAD.U32 R0, R0, 0x10000, RZ ;  /* 0x0001000000007824 */ /* 0x008fc800078e00ff */
[----:B------:R-:W-:-:S04]  /*1890*/  FMUL.FTZ R0, R0, 1 ;  /* 0x3f80000000007820 */ /* 0x000fc80000410000 */
[----:B------:R0:W1:Y:S01]  /*18a0*/  F2F.F64.F32 R32, R0 ;  /* 0x0000000000207310 */ /* 0x0000620000201800 */
[----:B------:R-:W-:Y:S05]  /*18b0*/  BRA `(.L_x_6945) ;  /* 0x0000000400b87947 */ /* 0x000fea0003800000 */
.L_x_6952:
        /* <DEDUP_REMOVED lines=11> */
.L_x_6959:
        /* <DEDUP_REMOVED lines=21> */
.L_x_6963:
[----:B------:R-:W-:Y:S05]  /*1ac0*/  BSYNC B1 ;  /* 0x0000000000017941 */ /* 0x000fea0003800000 */
.L_x_6962:
[----:B------:R-:W-:Y:S01]  /*1ad0*/  LEA R5, R0, 0x3b800000, 0x17 ;  /* 0x3b80000000057811 */ /* 0x000fe200078eb8ff */
[----:B------:R-:W-:-:S05]  /*1ae0*/  IMAD.SHL.U32 R0, R3, 0x100000, RZ ;  /* 0x0010000003007824 */ /* 0x000fca00078e00ff */
[----:B------:R-:W-:-:S07]  /*1af0*/  LOP3.LUT R0, R5, R0, R6, 0xfe, !PT ;  /* 0x0000000005007212 */ /* 0x000fce00078efe06 */
.L_x_6961:
[----:B------:R-:W-:Y:S05]  /*1b00*/  BSYNC B0 ;  /* 0x0000000000007941 */ /* 0x000fea0003800000 */
.L_x_6960:
[----:B------:R-:W-:-:S04]  /*1b10*/  FMUL.FTZ R0, R0, 1 ;  /* 0x3f80000000007820 */ /* 0x000fc80000410000 */
[----:B------:R0:W1:Y:S01]  /*1b20*/  F2F.F64.F32 R32, R0 ;  /* 0x0000000000207310 */ /* 0x0000620000201800 */
[----:B------:R-:W-:Y:S05]  /*1b30*/  BRA `(.L_x_6945) ;  /* 0x0000000400187947 */ /* 0x000fea0003800000 */
.L_x_6958:
        /* <DEDUP_REMOVED lines=21> */
.L_x_6967:
[----:B------:R-:W-:Y:S05]  /*1c90*/  BSYNC B1 ;  /* 0x0000000000017941 */ /* 0x000fea0003800000 */
.L_x_6966:
[----:B------:R-:W-:Y:S01]  /*1ca0*/  LEA R5, R0, 0x37800000, 0x17 ;  /* 0x3780000000057811 */ /* 0x000fe200078eb8ff */
[----:B------:R-:W-:-:S05]  /*1cb0*/  IMAD.SHL.U32 R0, R3, 0x200000, RZ ;  /* 0x0020000003007824 */ /* 0x000fca00078e00ff */
[----:B------:R-:W-:-:S07]  /*1cc0*/  LOP3.LUT R0, R5, R0, R6, 0xfe, !PT ;  /* 0x0000000005007212 */ /* 0x000fce00078efe06 */
.L_x_6965:
[----:B------:R-:W-:Y:S05]  /*1cd0*/  BSYNC B0 ;  /* 0x0000000000007941 */ /* 0x000fea0003800000 */
.L_x_6964:
[----:B------:R-:W-:-:S04]  /*1ce0*/  FMUL.FTZ R0, R0, 1 ;  /* 0x3f80000000007820 */ /* 0x000fc80000410000 */
[----:B------:R0:W1:Y:S01]  /*1cf0*/  F2F.F64.F32 R32, R0 ;  /* 0x0000000000207310 */ /* 0x0000620000201800 */
[----:B------:R-:W-:Y:S05]  /*1d00*/  BRA `(.L_x_6945) ;  /* 0x0000000000a47947 */ /* 0x000fea0003800000 */
.L_x_6957:
        /* <DEDUP_REMOVED lines=14> */
.L_x_6971:
[----:B------:R-:W-:Y:S05]  /*1df0*/  BSYNC B0 ;  /* 0x0000000000007941 */ /* 0x000fea0003800000 */
.L_x_6970:
[----:B------:R-:W-:-:S04]  /*1e00*/  FMUL.FTZ R0, R0, 1 ;  /* 0x3f80000000007820 */ /* 0x000fc80000410000 */
[----:B------:R0:W1:Y:S01]  /*1e10*/  F2F.F64.F32 R32, R0 ;  /* 0x0000000000207310 */ /* 0x0000620000201800 */
[----:B------:R-:W-:Y:S05]  /*1e20*/  BRA `(.L_x_6945) ;  /* 0x00000000005c7947 */ /* 0x000fea0003800000 */
.L_x_6944:
        /* <DEDUP_REMOVED lines=16> */
.L_x_6972:
[----:B------:R-:W-:Y:S01]  /*1f30*/  CS2R R32, SRZ ;  /* 0x0000000000207805 */ /* 0x000fe2000001ff00 */
[----:B------:R-:W-:Y:S06]  /*1f40*/  BRA `(.L_x_6945) ;  /* 0x0000000000147947 */ /* 0x000fec0003800000 */
.L_x_6969:
[----:B------:R-:W3:Y:S02]  /*1f50*/  LDG.E.64 R32, desc[UR36][R4.64] ;  /* 0x0000002404207981 */ /* 0x000ee4000c1e1b00 */
[----:B---3--:R-:W0:Y:S01]  /*1f60*/  I2F.F64.U64 R32, R32 ;  /* 0x0000002000207312 */ /* 0x008e220000301800 */
[----:B------:R-:W-:Y:S05]  /*1f70*/  BRA `(.L_x_6945) ;  /* 0x0000000000087947 */ /* 0x000fea0003800000 */
.L_x_6968:
[----:B------:R-:W3:Y:S02]  /*1f80*/  LDG.E R4, desc[UR36][R4.64] ;  /* 0x0000002404047981 */ /* 0x000ee4000c1e1900 */
[----:B---3--:R0:W1:Y:S02]  /*1f90*/  I2F.F64.U32 R32, R4 ;  /* 0x0000000400207312 */ /* 0x0080640000201800 */
.L_x_6945:
[----:B------:R-:W-:-:S07]  /*1fa0*/  VIADD R18, R18, 0x80 ;  /* 0x0000008012127836 */ /* 0x000fce0000000000 */
.L_x_6939:
[----:B------:R-:W-:Y:S05]  /*1fb0*/  BSYNC B6 ;  /* 0x0000000000067941 */ /* 0x000fea0003800000 */
.L_x_6938:
[----:B------:R-:W-:Y:S01]  /*1fc0*/  ISETP.GE.AND P0, PT, R18, R23, PT ;  /* 0x000000171200720c */ /* 0x000fe20003f06270 */
[----:B------:R-:W-:Y:S01]  /*1fd0*/  BSSY B6, `(.L_x_6973) ;  /* 0x00000f9000067945 */ /* 0x000fe20003800000 */
[----:B------:R-:W-:Y:S02]  /*1fe0*/  CS2R R24, SRZ ;  /* 0x0000000000187805 */ /* 0x000fe4000001ff00 */
[----:B------:R-:W-:-:S09]  /*1ff0*/  CS2R R16, SRZ ;  /* 0x0000000000107805 */ /* 0x000fd2000001ff00 */
[----:B------:R-:W-:Y:S05]  /*2000*/  @P0 BRA `(.L_x_6974) ;  /* 0x0000000c00d40947 */ /* 0x000fea0003800000 */
[----:B01----:R-:W0:Y:S01]  /*2010*/  LDC.64 R4, c[0x0][0x238] ;  /* 0x00008e00ff047b82 */ /* 0x003e220000000a00 */
[----:B---3--:R-:W-:Y:S01]  /*2020*/  IMAD R0, R22, 0x200, R18 ;  /* 0x0000020016007824 */ /* 0x008fe200078e0212 */
        /* <DEDUP_REMOVED lines=19> */
.L_x_6978:
[----:B------:R-:W3:Y:S02]  /*2160*/  LDG.E.U8 R4, desc[UR36][R4.64] ;  /* 0x0000002404047981 */ /* 0x000ee4000c1e1100 */
[----:B---3--:R0:W1:Y:S01]  /*2170*/  I2F.F64.U16 R16, R4 ;  /* 0x0000000400107312 */ /* 0x0080620000101800 */
[----:B------:R-:W-:Y:S05]  /*2180*/  BRA `(.L_x_6980) ;  /* 0x0000000c00707947 */ /* 0x000fea0003800000 */
.L_x_6977:
        /* <DEDUP_REMOVED lines=9> */
.L_x_6982:
[----:B------:R-:W3:Y:S02]  /*2220*/  LDG.E R4, desc[UR36][R4.64] ;  /* 0x0000002404047981 */ /* 0x000ee4000c1e1900 */
[----:B---3--:R0:W1:Y:S01]  /*2230*/  I2F.F64 R16, R4 ;  /* 0x0000000400107312 */ /* 0x0080620000201c00 */
[----:B------:R-:W-:Y:S05]  /*2240*/  BRA `(.L_x_6980) ;  /* 0x0000000c00407947 */ /* 0x000fea0003800000 */
.L_x_6981:
[----:B------:R-:W3:Y:S02]  /*2250*/  LDG.E.U16 R4, desc[UR36][R4.64] ;  /* 0x0000002404047981 */ /* 0x000ee4000c1e1500 */
[----:B---3--:R0:W1:Y:S01]  /*2260*/  I2F.F64.S16 R16, R4 ;  /* 0x0000000400107312 */ /* 0x0080620000101c00 */
[----:B------:R-:W-:Y:S05]  /*2270*/  BRA `(.L_x_6980) ;  /* 0x0000000c00347947 */ /* 0x000fea0003800000 */
.L_x_6976:
        /* <DEDUP_REMOVED lines=10> */
.L_x_6984:
[----:B------:R-:W3:Y:S02]  /*2320*/  LDG.E.U16 R0, desc[UR36][R4.64] ;  /* 0x0000002404007981 */ /* 0x000ee4000c1e1500 */
[----:B---3--:R-:W-:-:S05]  /*2330*/  HADD2.F32 R0, -RZ, R0.H0_H0 ;  /* 0x20000000ff007230 */ /* 0x008fca0000004100 */
[----:B------:R-:W-:-:S04]  /*2340*/  FMUL.FTZ R0, R0, 1 ;  /* 0x3f80000000007820 */ /* 0x000fc80000410000 */
[----:B------:R0:W1:Y:S01]  /*2350*/  F2F.F64.F32 R16, R0 ;  /* 0x0000000000107310 */ /* 0x0000620000201800 */
[----:B------:R-:W-:Y:S05]  /*2360*/  BRA `(.L_x_6980) ;  /* 0x0000000800f87947 */ /* 0x000fea0003800000 */
.L_x_6983:
        /* <DEDUP_REMOVED lines=10> */
.L_x_6986:
[----:B------:R-:W3:Y:S02]  /*2410*/  LDG.E.U16 R4, desc[UR36][R4.64] ;  /* 0x0000002404047981 */ /* 0x000ee4000c1e1500 */
[----:B---3--:R-:W-:-:S05]  /*2420*/  HADD2.F32 R0, -RZ, R4.H0_H0 ;  /* 0x20000004ff007230 */ /* 0x008fca0000004100 */
[----:B------:R-:W-:-:S04]  /*2430*/  FMUL.FTZ R0, R0, 1 ;  /* 0x3f80000000007820 */ /* 0x000fc80000410000 */
[----:B------:R0:W1:Y:S01]  /*2440*/  F2F.F64.F32 R16, R0 ;  /* 0x0000000000107310 */ /* 0x0000620000201800 */
[----:B------:R-:W-:Y:S05]  /*2450*/  BRA `(.L_x_6980) ;  /* 0x0000000800bc7947 */ /* 0x000fea0003800000 */
.L_x_6985:
[----:B------:R0:W5:Y:S01]  /*2460*/  LDG.E.64 R16, desc[UR36][R4.64] ;  /* 0x0000002404107981 */ /* 0x000162000c1e1b00 */
[----:B------:R-:W-:Y:S05]  /*2470*/  BRA `(.L_x_6980) ;  /* 0x0000000800b47947 */ /* 0x000fea0003800000 */
.L_x_6975:
        /* <DEDUP_REMOVED lines=13> */
.L_x_6989:
[----:B------:R0:W5:Y:S01]  /*2550*/  LDG.E.64 R16, desc[UR36][R4.64] ;  /* 0x0000002404107981 */ /* 0x000162000c1e1b00 */
[----:B------:R-:W-:Y:S05]  /*2560*/  BRA `(.L_x_6980) ;  /* 0x0000000800787947 */ /* 0x000fea0003800000 */
.L_x_6988:
        /* <DEDUP_REMOVED lines=28> */
.L_x_6991:
        /* <DEDUP_REMOVED lines=15> */
.L_x_6990:
[----:B------:R-:W3:Y:S02]  /*2820*/  LDG.E.U16 R0, desc[UR36][R4.64] ;  /* 0x0000002404007981 */ /* 0x000ee4000c1e1500 */
[----:B---3--:R-:W-:-:S04]  /*2830*/  IMAD.U32 R0, R0, 0x10000, RZ ;  /* 0x0001000000007824 */ /* 0x008fc800078e00ff */
[----:B------:R-:W-:-:S04]  /*2840*/  FMUL.FTZ R0, R0, 1 ;  /* 0x3f80000000007820 */ /* 0x000fc80000410000 */
[----:B------:R0:W1:Y:S01]  /*2850*/  F2F.F64.F32 R16, R0 ;  /* 0x0000000000107310 */ /* 0x0000620000201800 */
[----:B------:R-:W-:Y:S05]  /*2860*/  BRA `(.L_x_6980) ;  /* 0x0000000400b87947 */ /* 0x000fea0003800000 */
.L_x_6987:
        /* <DEDUP_REMOVED lines=11> */
.L_x_6994:
        /* <DEDUP_REMOVED lines=21> */
.L_x_6998:
[----:B------:R-:W-:Y:S05]  /*2a70*/  BSYNC B1 ;  /* 0x0000000000017941 */ /* 0x000fea0003800000 */
.L_x_6997:
[----:B------:R-:W-:Y:S01]  /*2a80*/  LEA R5, R0, 0x3b800000, 0x17 ;  /* 0x3b80000000057811 */ /* 0x000fe200078eb8ff */
[----:B------:R-:W-:-:S05]  /*2a90*/  IMAD.SHL.U32 R0, R3, 0x100000, RZ ;  /* 0x0010000003007824 */ /* 0x000fca00078e00ff */
[----:B------:R-:W-:-:S07]  /*2aa0*/  LOP3.LUT R0, R5, R0, R6, 0xfe, !PT ;  /* 0x0000000005007212 */ /* 0x000fce00078efe06 */
.L_x_6996:
[----:B------:R-:W-:Y:S05]  /*2ab0*/  BSYNC B0 ;  /* 0x0000000000007941 */ /* 0x000fea0003800000 */
.L_x_6995:
[----:B------:R-:W-:-:S04]  /*2ac0*/  FMUL.FTZ R0, R0, 1 ;  /* 0x3f80000000007820 */ /* 0x000fc80000410000 */
[----:B------:R3:W0:Y:S01]  /*2ad0*/  F2F.F64.F32 R16, R0 ;  /* 0x0000000000107310 */ /* 0x0006220000201800 */
[----:B------:R-:W-:Y:S05]  /*2ae0*/  BRA `(.L_x_6980) ;  /* 0x0000000400187947 */ /* 0x000fea0003800000 */
.L_x_6993:
        /* <DEDUP_REMOVED lines=21> */
.L_x_7002:
[----:B------:R-:W-:Y:S05]  /*2c40*/  BSYNC B1 ;  /* 0x0000000000017941 */ /* 0x000fea0003800000 */
.L_x_7001:
[----:B------:R-:W-:Y:S01]  /*2c50*/  LEA R5, R0, 0x37800000, 0x17 ;  /* 0x3780000000057811 */ /* 0x000fe200078eb8ff */
[----:B------:R-:W-:-:S05]  /*2c60*/  IMAD.SHL.U32 R0, R3, 0x200000, RZ ;  /* 0x0020000003007824 */ /* 0x000fca00078e00ff */
[----:B------:R-:W-:-:S07]  /*2c70*/  LOP3.LUT R0, R5, R0, R6, 0xfe, !PT ;  /* 0x0000000005007212 */ /* 0x000fce00078efe06 */
.L_x_7000:
[----:B------:R-:W-:Y:S05]  /*2c80*/  BSYNC B0 ;  /* 0x0000000000007941 */ /* 0x000fea0003800000 */
.L_x_6999:
[----:B------:R-:W-:-:S04]  /*2c90*/  FMUL.FTZ R0, R0, 1 ;  /* 0x3f80000000007820 */ /* 0x000fc80000410000 */
[----:B------:R0:W1:Y:S01]  /*2ca0*/  F2F.F64.F32 R16, R0 ;  /* 0x0000000000107310 */ /* 0x0000620000201800 */
[----:B------:R-:W-:Y:S05]  /*2cb0*/  BRA `(.L_x_6980) ;  /* 0x0000000000a47947 */ /* 0x000fea0003800000 */
.L_x_6992:
        /* <DEDUP_REMOVED lines=14> */
.L_x_7006:
[----:B------:R-:W-:Y:S05]  /*2da0*/  BSYNC B0 ;  /* 0x0000000000007941 */ /* 0x000fea0003800000 */
.L_x_7005:
[----:B------:R-:W-:-:S04]  /*2db0*/  FMUL.FTZ R0, R0, 1 ;  /* 0x3f80000000007820 */ /* 0x000fc80000410000 */
[----:B------:R0:W1:Y:S01]  /*2dc0*/  F2F.F64.F32 R16, R0 ;  /* 0x0000000000107310 */ /* 0x0000620000201800 */
[----:B------:R-:W-:Y:S05]  /*2dd0*/  BRA `(.L_x_6980) ;  /* 0x00000000005c7947 */ /* 0x000fea0003800000 */
.L_x_6979:
        /* <DEDUP_REMOVED lines=16> */
.L_x_7007:
[----:B------:R-:W-:Y:S01]  /*2ee0*/  CS2R R16, SRZ ;  /* 0x0000000000107805 */ /* 0x000fe2000001ff00 */
[----:B------:R-:W-:Y:S06]  /*2ef0*/  BRA `(.L_x_6980) ;  /* 0x0000000000147947 */ /* 0x000fec0003800000 */
.L_x_7004:
[----:B------:R-:W3:Y:S02]  /*2f00*/  LDG.E.64 R16, desc[UR36][R4.64] ;  /* 0x0000002404107981 */ /* 0x000ee4000c1e1b00 */
[----:B---3--:R-:W0:Y:S01]  /*2f10*/  I2F.F64.U64 R16, R16 ;  /* 0x0000001000107312 */ /* 0x008e220000301800 */
[----:B------:R-:W-:Y:S05]  /*2f20*/  BRA `(.L_x_6980) ;  /* 0x0000000000087947 */ /* 0x000fea0003800000 */
.L_x_7003:
[----:B------:R-:W3:Y:S02]  /*2f30*/  LDG.E R4, desc[UR36][R4.64] ;  /* 0x0000002404047981 */ /* 0x000ee4000c1e1900 */
[----:B---3--:R0:W1:Y:S02]  /*2f40*/  I2F.F64.U32 R16, R4 ;  /* 0x0000000400107312 */ /* 0x0080640000201800 */
.L_x_6980:
[----:B------:R-:W-:-:S07]  /*2f50*/  VIADD R18, R18, 0x80 ;  /* 0x0000008012127836 */ /* 0x000fce0000000000 */
.L_x_6974:
[----:B------:R-:W-:Y:S05]  /*2f60*/  BSYNC B6 ;  /* 0x0000000000067941 */ /* 0x000fea0003800000 */
.L_x_6973:
[----:B------:R-:W-:Y:S01]  /*2f70*/  ISETP.GE.AND P0, PT, R18, R23, PT ;  /* 0x000000171200720c */ /* 0x000fe20003f06270 */
[----:B------:R-:W-:-:S12]  /*2f80*/  BSSY B6, `(.L_x_7008) ;  /* 0x00000f4000067945 */ /* 0x000fd80003800000 */
[----:B------:R-:W-:Y:S05]  /*2f90*/  @P0 BRA `(.L_x_7009) ;  /* 0x0000000c00c80947 */ /* 0x000fea0003800000 */
[----:B01----:R-:W0:Y:S01]  /*2fa0*/  LDC.64 R4, c[0x0][0x238] ;  /* 0x00008e00ff047b82 */ /* 0x003e220000000a00 */
[----:B---3--:R-:W-:Y:S01]  /*2fb0*/  PRMT R0, R2, 0x9910, RZ ;  /* 0x0000991002007816 */ /* 0x008fe200000000ff */
        /* <DEDUP_REMOVED lines=18> */
.L_x_7013:
[----:B------:R-:W3:Y:S02]  /*30e0*/  LDG.E.U8 R4, desc[UR36][R4.64] ;  /* 0x0000002404047981 */ /* 0x000ee4000c1e1100 */
[----:B---3--:R0:W1:Y:S01]  /*30f0*/  I2F.F64.U16 R24, R4 ;  /* 0x0000000400187312 */ /* 0x0080620000101800 */
[----:B------:R-:W-:Y:S05]  /*3100*/  BRA `(.L_x_7009) ;  /* 0x0000000c006c7947 */ /* 0x000fea0003800000 */
.L_x_7012:
        /* <DEDUP_REMOVED lines=9> */
.L_x_7016:
[----:B------:R-:W3:Y:S02]  /*31a0*/  LDG.E R4, desc[UR36][R4.64] ;  /* 0x0000002404047981 */ /* 0x000ee4000c1e1900 */
[----:B---3--:R0:W1:Y:S01]  /*31b0*/  I2F.F64 R24, R4 ;  /* 0x0000000400187312 */ /* 0x0080620000201c00 */
[----:B------:R-:W-:Y:S05]  /*31c0*/  BRA `(.L_x_7009) ;  /* 0x0000000c003c7947 */ /* 0x000fea0003800000 */
.L_x_7015:
[----:B------:R-:W3:Y:S02]  /*31d0*/  LDG.E.U16 R4, desc[UR36][R4.64] ;  /* 0x0000002404047981 */ /* 0x000ee4000c1e1500 */
[----:B---3--:R0:W1:Y:S01]  /*31e0*/  I2F.F64.S16 R24, R4 ;  /* 0x0000000400187312 */ /* 0x0080620000101c00 */
[----:B------:R-:W-:Y:S05]  /*31f0*/  BRA `(.L_x_7009) ;  /* 0x0000000c00307947 */ /* 0x000fea0003800000 */
.L_x_7011:
        /* <DEDUP_REMOVED lines=10> */
.L_x_7018:
[----:B------:R-:W3:Y:S02]  /*32a0*/  LDG.E.U16 R0, desc[UR36][R4.64] ;  /* 0x0000002404007981 */ /* 0x000ee4000c1e1500 */
[----:B---3--:R-:W-:-:S05]  /*32b0*/  HADD2.F32 R0, -RZ, R0.H0_H0 ;  /* 0x20000000ff007230 */ /* 0x008fca0000004100 */
[----:B------:R-:W-:-:S04]  /*32c0*/  FMUL.FTZ R0, R0, 1 ;  /* 0x3f80000000007820 */ /* 0x000fc80000410000 */
[----:B------:R0:W1:Y:S01]  /*32d0*/  F2F.F64.F32 R24, R0 ;  /* 0x0000000000187310 */ /* 0x0000620000201800 */
[----:B------:R-:W-:Y:S05]  /*32e0*/  BRA `(.L_x_7009) ;  /* 0x0000000800f47947 */ /* 0x000fea0003800000 */
.L_x_7017:
        /* <DEDUP_REMOVED lines=10> */
.L_x_7020:
[----:B------:R-:W3:Y:S02]  /*3390*/  LDG.E.U16 R4, desc[UR36][R4.64] ;  /* 0x0000002404047981 */ /* 0x000ee4000c1e1500 */
[----:B---3--:R-:W-:-:S05]  /*33a0*/  HADD2.F32 R0, -RZ, R4.H0_H0 ;  /* 0x20000004ff007230 */ /* 0x008fca0000004100 */
[----:B------:R-:W-:-:S04]  /*33b0*/  FMUL.FTZ R0, R0, 1 ;  /* 0x3f80000000007820 */ /* 0x000fc80000410000 */
[----:B------:R0:W1:Y:S01]  /*33c0*/  F2F.F64.F32 R24, R0 ;  /* 0x0000000000187310 */ /* 0x0000620000201800 */
[----:B------:R-:W-:Y:S05]  /*33d0*/  BRA `(.L_x_7009) ;  /* 0x0000000800b87947 */ /* 0x000fea0003800000 */
.L_x_7019:
[----:B------:R0:W5:Y:S01]  /*33e0*/  LDG.E.64 R24, desc[UR36][R4.64] ;  /* 0x0000002404187981 */ /* 0x000162000c1e1b00 */
[----:B------:R-:W-:Y:S05]  /*33f0*/  BRA `(.L_x_7009) ;  /* 0x0000000800b07947 */ /* 0x000fea0003800000 */
.L_x_7010:
        /* <DEDUP_REMOVED lines=13> */
.L_x_7023:
[----:B------:R0:W5:Y:S01]  /*34d0*/  LDG.E.64 R24, desc[UR36][R4.64] ;  /* 0x0000002404187981 */ /* 0x000162000c1e1b00 */
[----:B------:R-:W-:Y:S05]  /*34e0*/  BRA `(.L_x_7009) ;  /* 0x0000000800747947 */ /* 0x000fea0003800000 */
.L_x_7022:
        /* <DEDUP_REMOVED lines=25> */
[----:B------:R-:W-:-:S04]  /*3680*/  FMUL.FTZ R3, R3, 1 ;  /* 0x3f80000003037820 */ /* 0x000fc80000410000 */
[----:B------:R0:W1:Y:S01]  /*3690*/  F2F.F64.F32 R24, R3 ;  /* 0x0000000300187310 */ /* 0x0000620000201800 */
[----:B------:R-:W-:Y:S05]  /*36a0*/  BRA `(.L_x_7009) ;  /* 0x0000000800047947 */ /* 0x000fea0003800000 */
.L_x_7025:
        /* <DEDUP_REMOVED lines=15> */
.L_x_7024:
[----:B------:R-:W3:Y:S02]  /*37a0*/  LDG.E.U16 R0, desc[UR36][R4.64] ;  /* 0x0000002404007981 */ /* 0x000ee4000c1e1500 */
[----:B---3--:R-:W-:-:S04]  /*37b0*/  IMAD.U32 R0, R0, 0x10000, RZ ;  /* 0x0001000000007824 */ /* 0x008fc800078e00ff */
[----:B------:R-:W-:-:S04]  /*37c0*/  FMUL.FTZ R0, R0, 1 ;  /* 0x3f80000000007820 */ /* 0x000fc80000410000 */
[----:B------:R0:W1:Y:S01]  /*37d0*/  F2F.F64.F32 R24, R0 ;  /* 0x0000000000187310 */ /* 0x0000620000201800 */
[----:B------:R-:W-:Y:S05]  /*37e0*/  BRA `(.L_x_7009) ;  /* 0x0000000400b47947 */ /* 0x000fea0003800000 */
.L_x_7021:
        /* <DEDUP_REMOVED lines=11> */
.L_x_7028:
        /* <DEDUP_REMOVED lines=21> */
.L_x_7032:
[----:B------:R-:W-:Y:S05]  /*39f0*/  BSYNC B1 ;  /* 0x0000000000017941 */ /* 0x000fea0003800000 */
.L_x_7031:
[----:B------:R-:W-:Y:S01]  /*3a00*/  LEA R3, R0, 0x3b800000, 0x17 ;  /* 0x3b80000000037811 */ /* 0x000fe200078eb8ff */
[----:B------:R-:W-:-:S05]  /*3a10*/  IMAD.SHL.U32 R0, R2, 0x100000, RZ ;  /* 0x0010000002007824 */ /* 0x000fca00078e00ff */
[----:B------:R-:W-:-:S07]  /*3a20*/  LOP3.LUT R0, R3, R0, R4, 0xfe, !PT ;  /* 0x0000000003007212 */ /* 0x000fce00078efe04 */
.L_x_7030:
[----:B------:R-:W-:Y:S05]  /*3a30*/  BSYNC B0 ;  /* 0x0000000000007941 */ /* 0x000fea0003800000 */
.L_x_7029:
[----:B------:R-:W-:-:S04]  /*3a40*/  FMUL.FTZ R0, R0, 1 ;  /* 0x3f80000000007820 */ /* 0x000fc80000410000 */
[----:B------:R0:W1:Y:S01]  /*3a50*/  F2F.F64.F32 R24, R0 ;  /* 0x0000000000187310 */ /* 0x0000620000201800 */
[----:B------:R-:W-:Y:S05]  /*3a60*/  BRA `(.L_x_7009) ;  /* 0x0000000400147947 */ /* 0x000fea0003800000 */
.L_x_7027:
        /* <DEDUP_REMOVED lines=21> */
.L_x_7036:
[----:B------:R-:W-:Y:S05]  /*3bc0*/  BSYNC B1 ;  /* 0x0000000000017941 */ /* 0x000fea0003800000 */
.L_x_7035:
[----:B------:R-:W-:Y:S01]  /*3bd0*/  LEA R3, R0, 0x37800000, 0x17 ;  /* 0x3780000000037811 */ /* 0x000fe200078eb8ff */
[----:B------:R-:W-:-:S05]  /*3be0*/  IMAD.SHL.U32 R0, R2, 0x200000, RZ ;  /* 0x0020000002007824 */ /* 0x000fca00078e00ff */
[----:B------:R-:W-:-:S07]  /*3bf0*/  LOP3.LUT R0, R3, R0, R4, 0xfe, !PT ;  /* 0x0000000003007212 */ /* 0x000fce00078efe04 */
.L_x_7034:
[----:B------:R-:W-:Y:S05]  /*3c00*/  BSYNC B0 ;  /* 0x0000000000007941 */ /* 0x000fea0003800000 */
.L_x_7033:
[----:B------:R-:W-:-:S04]  /*3c10*/  FMUL.FTZ R0, R0, 1 ;  /* 0x3f80000000007820 */ /* 0x000fc80000410000 */
[----:B------:R0:W1:Y:S01]  /*3c20*/  F2F.F64.F32 R24, R0 ;  /* 0x0000000000187310 */ /* 0x0000620000201800 */
[----:B------:R-:W-:Y:S05]  /*3c30*/  BRA `(.L_x_7009) ;  /* 0x0000000000a07947 */ /* 0x000fea0003800000 */
.L_x_7026:
        /* <DEDUP_REMOVED lines=14> */
.L_x_7040:
[----:B------:R-:W-:Y:S05]  /*3d20*/  BSYNC B0 ;  /* 0x0000000000007941 */ /* 0x000fea0003800000 */
.L_x_7039:
[----:B------:R-:W-:-:S04]  /*3d30*/  FMUL.FTZ R0, R0, 1 ;  /* 0x3f80000000007820 */ /* 0x000fc80000410000 */
[----:B------:R0:W1:Y:S01]  /*3d40*/  F2F.F64.F32 R24, R0 ;  /* 0x0000000000187310 */ /* 0x0000620000201800 */
[----:B------:R-:W-:Y:S05]  /*3d50*/  BRA `(.L_x_7009) ;  /* 0x0000000000587947 */ /* 0x000fea0003800000 */
.L_x_7014:
        /* <DEDUP_REMOVED lines=16> */
.L_x_7041:
[----:B------:R-:W-:Y:S05]  /*3e60*/  BRA `(.L_x_7009) ;  /* 0x0000000000147947 */ /* 0x000fea0003800000 */
.L_x_7038:
[----:B------:R-:W3:Y:S02]  /*3e70*/  LDG.E.64 R24, desc[UR36][R4.64] ;  /* 0x0000002404187981 */ /* 0x000ee4000c1e1b00 */
[----:B---3--:R-:W0:Y:S01]  /*3e80*/  I2F.F64.U64 R24, R24 ;  /* 0x0000001800187312 */ /* 0x008e220000301800 */
[----:B------:R-:W-:Y:S05]  /*3e90*/  BRA `(.L_x_7009) ;  /* 0x0000000000087947 */ /* 0x000fea0003800000 */
.L_x_7037:
[----:B------:R-:W3:Y:S02]  /*3ea0*/  LDG.E R4, desc[UR36][R4.64] ;  /* 0x0000002404047981 */ /* 0x000ee4000c1e1900 */
[----:B---3--:R0:W1:Y:S02]  /*3eb0*/  I2F.F64.U32 R24, R4 ;  /* 0x0000000400187312 */ /* 0x0080640000201800 */
.L_x_7009:
[----:B------:R-:W-:Y:S05]  /*3ec0*/  BSYNC B6 ;  /* 0x0000000000067941 */ /* 0x000fea0003800000 */
.L_x_7008:
[----:B------:R-:W2:Y:S01]  /*3ed0*/  S2R R18, SR_TID.X ;  /* 0x0000000000127919 */ /* 0x000ea20000002100 */
[----:B------:R-:W-:Y:S01]  /*3ee0*/  BSSY B1, `(.L_x_7042) ;  /* 0x00000e8000017945 */ /* 0x000fe20003800000 */
[----:B--2---:R-:W-:-:S13]  /*3ef0*/  ISETP.GE.AND P1, PT, R18, R23, PT ;  /* 0x000000171200720c */ /* 0x004fda0003f26270 */
[----:B------:R-:W-:Y:S05]  /*3f00*/  @P1 BRA `(.L_x_7043) ;  /* 0x0000000c00941947 */ /* 0x000fea0003800000 */
[----:B------:R-:W-:Y:S02]  /*3f10*/  ULDC.64 UR4, c[0x0][0x218] ;  /* 0x0000860000047ab9 */ /* 0x000fe40000000a00 */
[----:B01--45:R-:W-:Y:S01]  /*3f20*/  DMUL R2, R28, UR4 ;  /* 0x000000041c027c28 */ /* 0x033fe20008000000 */
        /* <DEDUP_REMOVED lines=53> */
[----:B---3--:R-:W-:Y:S01]  /*4280*/  @!P0 LEA.HI R0, R4, R4, RZ, 0x1 ;  /* 0x0000000404008211 */ /* 0x008fe200078f08ff */
        /* <DEDUP_REMOVED lines=8> */
.L_x_7045:
[----:B------:R-:W-:Y:S05]  /*4310*/  BSYNC B0 ;  /* 0x0000000000007941 */ /* 0x000fea0003800000 */
.L_x_7044:
[C---:B------:R-:W-:Y:S01]  /*4320*/  FSETP.GEU.FTZ.AND P2, PT, R13.reuse, 1.7916666269302368164, PT ;  /* 0x3fe555550d00780b */ /* 0x040fe20003f5e000 */
[----:B------:R-:W-:Y:S01]  /*4330*/  BSSY B2, `(.L_x_7046) ;  /* 0x0000089000027945 */ /* 0x000fe20003800000 */
[----:B------:R-:W-:-:S13]  /*4340*/  FSETP.GT.FTZ.AND P0, PT, R13, -1.6999999284744262695, PT ;  /* 0xbfd999990d00780b */ /* 0x000fda0003f14000 */
[----:B------:R-:W-:Y:S05]  /*4350*/  @P0 BRA !P2, `(.L_x_7047) ;  /* 0x0000000400440947 */ /* 0x000fea0005000000 */
[----:B------:R-:W-:-:S10]  /*4360*/  DADD R10, R12, 1 ;  /* 0x3ff000000c0a7429 */ /* 0x000fd40000000000 */
[----:B------:R-:W-:Y:S01]  /*4370*/  ISETP.GT.AND P0, PT, R11, 0xfffff, PT ;  /* 0x000fffff0b00780c */ /* 0x000fe20003f04270 */
[--C-:B------:R-:W-:Y:S02]  /*4380*/  IMAD.MOV.U32 R2, RZ, RZ, R10.reuse ;  /* 0x000000ffff027224 */ /* 0x100fe400078e000a */
[----:B------:R-:W-:Y:S02]  /*4390*/  IMAD.MOV.U32 R3, RZ, RZ, R11 ;  /* 0x000000ffff037224 */ /* 0x000fe400078e000b */
[----:B------:R-:W-:-:S08]  /*43a0*/  IMAD.MOV.U32 R8, RZ, RZ, R10 ;  /* 0x000000ffff087224 */ /* 0x000fd000078e000a */
[----:B------:R-:W-:-:S10]  /*43b0*/  @!P0 DMUL R2, R2, 1.80143985094819840000e+16 ;  /* 0x4350000002028828 */ /* 0x000fd40000000000 */
[----:B------:R-:W-:Y:S02]  /*43c0*/  @!P0 IMAD.MOV.U32 R11, RZ, RZ, R3 ;  /* 0x000000ffff0b8224 */ /* 0x000fe400078e0003 */
[----:B------:R-:W-:Y:S02]  /*43d0*/  @!P0 IMAD.MOV.U32 R8, RZ, RZ, R2 ;  /* 0x000000ffff088224 */ /* 0x000fe400078e0002 */
[----:B---3--:R-:W-:-:S05]  /*43e0*/  VIADD R0, R11, 0xffffffff ;  /* 0xffffffff0b007836 */ /* 0x008fca0000000000 */
        /* <DEDUP_REMOVED lines=10> */
[C---:B------:R-:W-:Y:S01]  /*4490*/  LOP3.LUT R2, R11.reuse, 0x800fffff, RZ, 0xc0, !PT ;  /* 0x800fffff0b027812 */ /* 0x040fe200078ec0ff */
[----:B------:R-:W-:Y:S01]  /*44a0*/  IMAD.MOV.U32 R6, RZ, RZ, RZ ;  /* 0x000000ffff067224 */ /* 0x000fe200078e00ff */
[----:B------:R-:W-:Y:S01]  /*44b0*/  UMOV UR4, 0x3ae80f1e ;  /* 0x3ae80f1e00047882 */ /* 0x000fe20000000000 */
[----:B------:R-:W-:Y:S01]  /*44c0*/  IMAD.MOV.U32 R14, RZ, RZ, -0x748574fc ;  /* 0x8b7a8b04ff0e7424 */ /* 0x000fe200078e00ff */
[----:B------:R-:W-:Y:S01]  /*44d0*/  LOP3.LUT R9, R2, 0x3ff00000, RZ, 0xfc, !PT ;  /* 0x3ff0000002097812 */ /* 0x000fe200078efcff */
[----:B------:R-:W-:Y:S01]  /*44e0*/  IMAD.MOV.U32 R15, RZ, RZ, 0x3ed0ee25 ;  /* 0x3ed0ee25ff0f7424 */ /* 0x000fe200078e00ff */
[----:B------:R-:W-:Y:S01]  /*44f0*/  UMOV UR5, 0x3eb1380b ;  /* 0x3eb1380b00057882 */ /* 0x000fe20000000000 */
[----:B------:R-:W-:Y:S01]  /*4500*/  LEA.HI R11, R11, R0, RZ, 0xc ;  /* 0x000000000b0b7211 */ /* 0x000fe200078f60ff */
[----:B------:R-:W-:Y:S01]  /*4510*/  UMOV UR6, 0x80000000 ;  /* 0x8000000000067882 */ /* 0x000fe20000000000 */
[----:B------:R-:W-:Y:S01]  /*4520*/  ISETP.GE.AND P0, PT, R9, 0x3ff6a09f, PT ;  /* 0x3ff6a09f0900780c */ /* 0x000fe20003f06270 */
[----:B------:R-:W-:-:S12]  /*4530*/  UMOV UR7, 0x43300000 ;  /* 0x4330000000077882 */ /* 0x000fd80000000000 */
[----:B------:R-:W-:Y:S02]  /*4540*/  @P0 VIADD R3, R9, 0xfff00000 ;  /* 0xfff0000009030836 */ /* 0x000fe40000000000 */
[----:B------:R-:W-:Y:S02]  /*4550*/  @P0 VIADD R11, R11, 0x1 ;  /* 0x000000010b0b0836 */ /* 0x000fe40000000000 */
[----:B------:R-:W-:-:S03]  /*4560*/  @P0 IMAD.MOV.U32 R9, RZ, RZ, R3 ;  /* 0x000000ffff090224 */ /* 0x000fc600078e0003 */
[----:B------:R-:W-:Y:S01]  /*4570*/  LOP3.LUT R10, R11, 0x80000000, RZ, 0x3c, !PT ;  /* 0x800000000b0a7812 */ /* 0x000fe200078e3cff */
[----:B------:R-:W-:Y:S02]  /*4580*/  IMAD.MOV.U32 R11, RZ, RZ, 0x43300000 ;  /* 0x43300000ff0b7424 */ /* 0x000fe400078e00ff */
[C---:B------:R-:W-:Y:S02]  /*4590*/  DADD R12, R8.reuse, 1 ;  /* 0x3ff00000080c7429 */ /* 0x040fe40000000000 */
[----:B------:R-:W-:Y:S02]  /*45a0*/  DADD R8, R8, -1 ;  /* 0xbff0000008087429 */ /* 0x000fe40000000000 */
[----:B------:R-:W-:Y:S01]  /*45b0*/  DADD R10, R10, -UR6 ;  /* 0x800000060a0a7e29 */ /* 0x000fe20008000000 */
[----:B------:R-:W-:Y:S01]  /*45c0*/  UMOV UR6, 0xfefa39ef ;  /* 0xfefa39ef00067882 */ /* 0x000fe20000000000 */
[----:B------:R-:W0:Y:S01]  /*45d0*/  MUFU.RCP64H R7, R13 ;  /* 0x0000000d00077308 */ /* 0x000e220000001800 */
[----:B------:R-:W-:Y:S01]  /*45e0*/  UMOV UR7, 0x3fe62e42 ;  /* 0x3fe62e4200077882 */ /* 0x000fe20000000000 */
[----:B0-----:R-:W-:-:S08]  /*45f0*/  DFMA R2, -R12, R6, 1 ;  /* 0x3ff000000c02742b */ /* 0x001fd00000000106 */
[----:B------:R-:W-:-:S08]  /*4600*/  DFMA R2, R2, R2, R2 ;  /* 0x000000020202722b */ /* 0x000fd00000000002 */
[----:B------:R-:W-:-:S08]  /*4610*/  DFMA R6, R6, R2, R6 ;  /* 0x000000020606722b */ /* 0x000fd00000000006 */
[----:B------:R-:W-:-:S08]  /*4620*/  DMUL R4, R6, R8 ;  /* 0x0000000806047228 */ /* 0x000fd00000000000 */
[----:B------:R-:W-:-:S08]  /*4630*/  DFMA R4, R6, R8, R4 ;  /* 0x000000080604722b */ /* 0x000fd00000000004 */
[----:B------:R-:W-:-:S08]  /*4640*/  DMUL R2, R4, R4 ;  /* 0x0000000404027228 */ /* 0x000fd00000000000 */
[----:B------:R-:W-:Y:S01]  /*4650*/  DFMA R12, R2, UR4, R14 ;  /* 0x00000004020c7c2b */ /* 0x000fe2000800000e */
[----:B------:R-:W-:Y:S01]  /*4660*/  UMOV UR4, 0x9f02676f ;  /* 0x9f02676f00047882 */ /* 0x000fe20000000000 */
[----:B------:R-:W-:Y:S01]  /*4670*/  UMOV UR5, 0x3ef3b266 ;  /* 0x3ef3b26600057882 */ /* 0x000fe20000000000 */
[----:B------:R-:W-:-:S05]  /*4680*/  DADD R14, R8, -R4 ;  /* 0x00000000080e7229 */ /* 0x000fca0000000804 */
[----:B------:R-:W-:Y:S01]  /*4690*/  DFMA R12, R2, R12, UR4 ;  /* 0x00000004020c7e2b */ /* 0x000fe2000800000c */
[----:B------:R-:W-:Y:S01]  /*46a0*/  UMOV UR4, 0xa9ab0956 ;  /* 0xa9ab095600047882 */ /* 0x000fe20000000000 */
[----:B------:R-:W-:Y:S01]  /*46b0*/  UMOV UR5, 0x3f1745cb ;  /* 0x3f1745cb00057882 */ /* 0x000fe20000000000 */
[----:B------:R-:W-:-:S05]  /*46c0*/  DADD R14, R14, R14 ;  /* 0x000000000e0e7229 */ /* 0x000fca000000000e */
[----:B------:R-:W-:Y:S01]  /*46d0*/  DFMA R12, R2, R12, UR4 ;  /* 0x00000004020c7e2b */ /* 0x000fe2000800000c */
[----:B------:R-:W-:Y:S01]  /*46e0*/  UMOV UR4, 0x2d1b5154 ;  /* 0x2d1b515400047882 */ /* 0x000fe20000000000 */
[----:B------:R-:W-:Y:S01]  /*46f0*/  UMOV UR5, 0x3f3c71c7 ;  /* 0x3f3c71c700057882 */ /* 0x000fe20000000000 */
[----:B------:R-:W-:Y:S02]  /*4700*/  DFMA R14, R8, -R4, R14 ;  /* 0x80000004080e722b */ /* 0x000fe4000000000e */
        /* <DEDUP_REMOVED lines=22> */
.L_x_7047:
        /* <DEDUP_REMOVED lines=13> */
[----:B---3--:R-:W-:-:S05]  /*4940*/  FFMA R0, RZ, R7, R3 ;  /* 0x00000007ff007223 */ /* 0x008fca0000000003 */
[----:B------:R-:W-:-:S13]  /*4950*/  FSETP.GT.AND P0, PT, |R0|, 1.469367938527859385e-39, PT ;  /* 0x001000000000780b */ /* 0x000fda0003f04200 */
[----:B------:R-:W-:Y:S05]  /*4960*/  @P0 BRA P2, `(.L_x_7050) ;  /* 0x00000000001c0947 */ /* 0x000fea0001000000 */
[----:B------:R-:W-:Y:S01]  /*4970*/  IMAD.MOV.U32 R9, RZ, RZ, R7 ;  /* 0x000000ffff097224 */ /* 0x000fe200078e0007 */
[----:B------:R-:W-:Y:S01]  /*4980*/  MOV R0, 0x49c0 ;  /* 0x000049c000007802 */ /* 0x000fe20000000f00 */
[----:B------:R-:W-:Y:S02]  /*4990*/  IMAD.MOV.U32 R4, RZ, RZ, R12 ;  /* 0x000000ffff047224 */ /* 0x000fe400078e000c */
[----:B------:R-:W-:-:S07]  /*49a0*/  IMAD.MOV.U32 R5, RZ, RZ, R13 ;  /* 0x000000ffff057224 */ /* 0x000fce00078e000d */
[----:B------:R-:W-:Y:S05]  /*49b0*/  CALL.REL.NOINC `($__internal_8_$__cuda_sm20_div_rn_f64_full) ;  /* 0x0000007400d87944 */ /* 0x000fea0003c00000 */
[----:B------:R-:W-:Y:S02]  /*49c0*/  IMAD.MOV.U32 R2, RZ, RZ, R26 ;  /* 0x000000ffff027224 */ /* 0x000fe400078e001a */
[----:B------:R-:W-:-:S07]  /*49d0*/  IMAD.MOV.U32 R3, RZ, RZ, R27 ;  /* 0x000000ffff037224 */ /* 0x000fce00078e001b */
.L_x_7050:
[----:B------:R-:W-:Y:S05]  /*49e0*/  BSYNC B3 ;  /* 0x0000000000037941 */ /* 0x000fea0003800000 */
.L_x_7049:
        /* <DEDUP_REMOVED lines=29> */
.L_x_7048:
[----:B------:R-:W-:Y:S05]  /*4bc0*/  BSYNC B2 ;  /* 0x0000000000027941 */ /* 0x000fea0003800000 */
.L_x_7046:
        /* <DEDUP_REMOVED lines=21> */
[----:B------:R-:W-:Y:S05]  /*4d20*/  CALL.REL.NOINC `($__internal_8_$__cuda_sm20_div_rn_f64_full) ;  /* 0x0000007000fc7944 */ /* 0x000fea0003c00000 */
[----:B------:R-:W-:Y:S02]  /*4d30*/  IMAD.MOV.U32 R28, RZ, RZ, R26 ;  /* 0x000000ffff1c7224 */ /* 0x000fe400078e001a */
[----:B------:R-:W-:-:S07]  /*4d40*/  IMAD.MOV.U32 R29, RZ, RZ, R27 ;  /* 0x000000ffff1d7224 */ /* 0x000fce00078e001b */
.L_x_7051:
[----:B------:R-:W-:Y:S05]  /*4d50*/  BSYNC B2 ;  /* 0x0000000000027941 */ /* 0x000fea0003800000 */
.L_x_7043:
[----:B------:R-:W-:Y:S05]  /*4d60*/  BSYNC B1 ;  /* 0x0000000000017941 */ /* 0x000fea0003800000 */
.L_x_7042:
[----:B------:R-:W-:Y:S01]  /*4d70*/  VIADD R18, R18, 0x80 ;  /* 0x0000008012127836 */ /* 0x000fe20000000000 */
[----:B------:R-:W-:Y:S04]  /*4d80*/  BSSY B1, `(.L_x_7052) ;  /* 0x00000e8000017945 */ /* 0x000fe80003800000 */
[----:B------:R-:W-:-:S13]  /*4d90*/  ISETP.GE.AND P0, PT, R18, R23, PT ;  /* 0x000000171200720c */ /* 0x000fda0003f06270 */
[----:B------:R-:W-:Y:S05]  /*4da0*/  @P0 BRA `(.L_x_7053) ;  /* 0x0000000c00940947 */ /* 0x000fea0003800000 */
[----:B------:R-:W-:Y:S02]  /*4db0*/  ULDC.64 UR4, c[0x0][0x218] ;  /* 0x0000860000047ab9 */ /* 0x000fe40000000a00 */
[----:B01---5:R-:W-:Y:S01]  /*4dc0*/  DMUL R2, R32, UR4 ;  /* 0x0000000420027c28 */ /* 0x023fe20008000000 */
        /* <DEDUP_REMOVED lines=62> */
.L_x_7055:
[----:B------:R-:W-:Y:S05]  /*51b0*/  BSYNC B0 ;  /* 0x0000000000007941 */ /* 0x000fea0003800000 */
.L_x_7054:
        /* <DEDUP_REMOVED lines=85> */
.L_x_7057:
        /* <DEDUP_REMOVED lines=20> */
[----:B----4-:R-:W-:Y:S05]  /*5850*/  CALL.REL.NOINC `($__internal_8_$__cuda_sm20_div_rn_f64_full) ;  /* 0x0000006800307944 */ /* 0x010fea0003c00000 */
[----:B------:R-:W-:Y:S02]  /*5860*/  IMAD.MOV.U32 R2, RZ, RZ, R26 ;  /* 0x000000ffff027224 */ /* 0x000fe400078e001a */
[----:B------:R-:W-:-:S07]  /*5870*/  IMAD.MOV.U32 R3, RZ, RZ, R27 ;  /* 0x000000ffff037224 */ /* 0x000fce00078e001b */
.L_x_7060:
[----:B------:R-:W-:Y:S05]  /*5880*/  BSYNC B3 ;  /* 0x0000000000037941 */ /* 0x000fea0003800000 */
.L_x_7059:
        /* <DEDUP_REMOVED lines=29> */
.L_x_7058:
[----:B------:R-:W-:Y:S05]  /*5a60*/  BSYNC B2 ;  /* 0x0000000000027941 */ /* 0x000fea0003800000 */
.L_x_7056:
        /* <DEDUP_REMOVED lines=21> */
[----:B----4-:R-:W-:Y:S05]  /*5bc0*/  CALL.REL.NOINC `($__internal_8_$__cuda_sm20_div_rn_f64_full) ;  /* 0x0000006400547944 */ /* 0x010fea0003c00000 */
[----:B------:R-:W-:Y:S02]  /*5bd0*/  IMAD.MOV.U32 R32, RZ, RZ, R26 ;  /* 0x000000ffff207224 */ /* 0x000fe400078e001a */
[----:B------:R-:W-:-:S07]  /*5be0*/  IMAD.MOV.U32 R33, RZ, RZ, R27 ;  /* 0x000000ffff217224 */ /* 0x000fce00078e001b */
.L_x_7061:
[----:B------:R-:W-:Y:S05]  /*5bf0*/  BSYNC B2 ;  /* 0x0000000000027941 */ /* 0x000fea0003800000 */
.L_x_7053:
[----:B------:R-:W-:Y:S05]  /*5c00*/  BSYNC B1 ;  /* 0x0000000000017941 */ /* 0x000fea0003800000 */
.L_x_7052:
[----:B0--3--:R-:W0:Y:S01]  /*5c10*/  S2R R0, SR_TID.X ;  /* 0x0000000000007919 */ /* 0x009e220000002100 */
[----:B------:R-:W-:Y:S01]  /*5c20*/  BSSY B1, `(.L_x_7062) ;  /* 0x00000e9000017945 */ /* 0x000fe20003800000 */
[----:B0-----:R-:W-:-:S05]  /*5c30*/  VIADD R0, R0, 0x100 ;  /* 0x0000010000007836 */ /* 0x001fca0000000000 */
[----:B------:R-:W-:-:S13]  /*5c40*/  ISETP.GE.AND P0, PT, R0, R23, PT ;  /* 0x000000170000720c */ /* 0x000fda0003f06270 */
[----:B------:R-:W-:Y:S05]  /*5c50*/  @P0 BRA `(.L_x_7063) ;  /* 0x0000000c00940947 */ /* 0x000fea0003800000 */
[----:B------:R-:W-:Y:S02]  /*5c60*/  ULDC.64 UR4, c[0x0][0x218] ;  /* 0x0000860000047ab9 */ /* 0x000fe40000000a00 */
[----:B-1---5:R-:W-:Y:S01]  /*5c70*/  DMUL R2, R16, UR4 ;  /* 0x0000000410027c28 */ /* 0x022fe20008000000 */
        /* <DEDUP_REMOVED lines=62> */
.L_x_7065:
[----:B------:R-:W-:Y:S05]  /*6060*/  BSYNC B0 ;  /* 0x0000000000007941 */ /* 0x000fea0003800000 */
.L_x_7064:
        /* <DEDUP_REMOVED lines=85> */
.L_x_7067:
        /* <DEDUP_REMOVED lines=23> */
.L_x_7070:
[----:B------:R-:W-:Y:S05]  /*6730*/  BSYNC B3 ;  /* 0x0000000000037941 */ /* 0x000fea0003800000 */
.L_x_7069:
        /* <DEDUP_REMOVED lines=29> */
.L_x_7068:
[----:B------:R-:W-:Y:S05]  /*6910*/  BSYNC B2 ;  /* 0x0000000000027941 */ /* 0x000fea0003800000 */
.L_x_7066:
        /* <DEDUP_REMOVED lines=24> */
.L_x_7071:
[----:B------:R-:W-:Y:S05]  /*6aa0*/  BSYNC B2 ;  /* 0x0000000000027941 */ /* 0x000fea0003800000 */
.L_x_7063:
[----:B------:R-:W-:Y:S05]  /*6ab0*/  BSYNC B1 ;  /* 0x0000000000017941 */ /* 0x000fea0003800000 */
.L_x_7062:
[----:B------:R-:W0:Y:S01]  /*6ac0*/  S2R R0, SR_TID.X ;  /* 0x0000000000007919 */ /* 0x000e220000002100 */
        /* <DEDUP_REMOVED lines=68> */
.L_x_7075:
[----:B------:R-:W-:Y:S05]  /*6f10*/  BSYNC B0 ;  /* 0x0000000000007941 */ /* 0x000fea0003800000 */
.L_x_7074:
        /* <DEDUP_REMOVED lines=85> */
.L_x_7077:
        /* <DEDUP_REMOVED lines=23> */
.L_x_7080:
[----:B------:R-:W-:Y:S05]  /*75e0*/  BSYNC B3 ;  /* 0x0000000000037941 */ /* 0x000fea0003800000 */
.L_x_7079:
        /* <DEDUP_REMOVED lines=29> */
.L_x_7078:
[----:B------:R-:W-:Y:S05]  /*77c0*/  BSYNC B2 ;  /* 0x0000000000027941 */ /* 0x000fea0003800000 */
.L_x_7076:
        /* <DEDUP_REMOVED lines=24> */
.L_x_7081:
[----:B------:R-:W-:Y:S05]  /*7950*/  BSYNC B2 ;  /* 0x0000000000027941 */ /* 0x000fea0003800000 */
.L_x_7073:
[----:B------:R-:W-:Y:S05]  /*7960*/  BSYNC B1 ;  /* 0x0000000000017941 */ /* 0x000fea0003800000 */
.L_x_7072:
[----:B------:R-:W0:Y:S01]  /*7970*/  S2R R26, SR_TID.X ;  /* 0x00000000001a7919 */ /* 0x000e220000002100 */
[----:B------:R-:W2:Y:S01]  /*7980*/  LDC.U8 R2, c[0x0][0x24c] ;  /* 0x00009300ff027b82 */ /* 0x000ea20000000000 */
[----:B------:R-:W-:Y:S04]  /*7990*/  BSSY B6, `(.L_x_7082) ;  /* 0x000012d000067945 */ /* 0x000fe80003800000 */
[----:B------:R-:W-:Y:S05]  /*79a0*/  @P1 BRA `(.L_x_7083) ;  /* 0x0000001000ac1947 */ /* 0x000fea0003800000 */
[----:B-1----:R-:W1:Y:S01]  /*79b0*/  LDC.64 R4, c[0x0][0x230] ;  /* 0x00008c00ff047b82 */ /* 0x002e620000000a00 */
[----:B0-----:R-:W-:Y:S01]  /*79c0*/  IMAD R0, R22, 0x200, R26 ;  /* 0x0000020016007824 */ /* 0x001fe200078e021a */
[----:B--2---:R-:W-:Y:S01]  /*79d0*/  PRMT R6, R2, 0x9910, RZ ;  /* 0x0000991002067816 */ /* 0x004fe200000000ff */
[----:B------:R-:W-:Y:S02]  /*79e0*/  ULDC UR4, c[0x0][0x250] ;  /* 0x0000940000047ab9 */ /* 0x000fe40000000800 */
[----:B------:R-:W-:Y:S02]  /*79f0*/  IMAD R3, R0, UR4, RZ ;  /* 0x0000000400037c24 */ /* 0x000fe4000f8e02ff */
[----:B------:R-:W-:-:S05]  /*7a00*/  IMAD.MOV.U32 R0, RZ, RZ, R6 ;  /* 0x000000ffff007224 */ /* 0x000fca00078e0006 */
[----:B------:R-:W-:Y:S02]  /*7a10*/  ISETP.GT.AND P0, PT, R0, 0x9, PT ;  /* 0x000000090000780c */ /* 0x000fe40003f04270 */
[----:B-1----:R-:W-:-:S05]  /*7a20*/  IADD3 R4, P1, R3, R4, RZ ;  /* 0x0000000403047210 */ /* 0x002fca0007f3e0ff */
        /* <DEDUP_REMOVED lines=10> */
[----:B----45:R-:W0:Y:S01]  /*7ad0*/  F2I.F64.TRUNC R29, R28 ;  /* 0x0000001c001d7311 */ /* 0x030e22000030d100 */
[----:B------:R-:W-:Y:S01]  /*7ae0*/  IMAD.MOV.U32 R26, RZ, RZ, R18 ;  /* 0x000000ffff1a7224 */ /* 0x000fe200078e0012 */
[----:B0-----:R0:W-:Y:S01]  /*7af0*/  STG.E.U8 desc[UR36][R4.64], R29 ;  /* 0x0000001d04007986 */ /* 0x0011e2000c101124 */
[----:B------:R-:W-:Y:S05]  /*7b00*/  BRA `(.L_x_7083) ;  /* 0x0000001000547947 */ /* 0x000fea0003800000 */
.L_x_7087:
[----:B----45:R-:W0:Y:S01]  /*7b10*/  F2I.S64.F64.TRUNC R28, R28 ;  /* 0x0000001c001c7311 */ /* 0x030e22000030d900 */
[----:B------:R-:W-:Y:S02]  /*7b20*/  IMAD.MOV.U32 R26, RZ, RZ, R18 ;  /* 0x000000ffff1a7224 */ /* 0x000fe400078e0012 */
[----:B0-----:R-:W-:-:S05]  /*7b30*/  IMAD.MOV.U32 R3, RZ, RZ, R28 ;  /* 0x000000ffff037224 */ /* 0x001fca00078e001c */
[----:B------:R0:W-:Y:S01]  /*7b40*/  STG.E.U8 desc[UR36][R4.64], R3 ;  /* 0x0000000304007986 */ /* 0x0001e2000c101124 */
[----:B------:R-:W-:Y:S05]  /*7b50*/  BRA `(.L_x_7083) ;  /* 0x0000001000407947 */ /* 0x000fea0003800000 */
.L_x_7086:
[----:B------:R-:W-:-:S13]  /*7b60*/  ISETP.NE.AND P0, PT, R0, 0x2, PT ;  /* 0x000000020000780c */ /* 0x000fda0003f05270 */
[----:B------:R-:W-:Y:S05]  /*7b70*/  @!P0 BRA `(.L_x_7089) ;  /* 0x0000000000308947 */ /* 0x000fea0003800000 */
[----:B------:R-:W-:-:S13]  /*7b80*/  ISETP.NE.AND P0, PT, R0, 0x3, PT ;  /* 0x000000030000780c */ /* 0x000fda0003f05270 */
[----:B------:R-:W-:Y:S05]  /*7b90*/  @!P0 BRA `(.L_x_7090) ;  /* 0x0000000000188947 */ /* 0x000fea0003800000 */
[----:B------:R-:W-:-:S13]  /*7ba0*/  ISETP.NE.AND P0, PT, R0, 0x4, PT ;  /* 0x000000040000780c */ /* 0x000fda0003f05270 */
[----:B------:R-:W-:Y:S05]  /*7bb0*/  @P0 BRA `(.L_x_7088) ;  /* 0x0000000c00c40947 */ /* 0x000fea0003800000 */
[----:B----45:R-:W0:Y:S01]  /*7bc0*/  F2I.S64.F64.TRUNC R28, R28 ;  /* 0x0000001c001c7311 */ /* 0x030e22000030d900 */
[----:B------:R-:W-:Y:S01]  /*7bd0*/  IMAD.MOV.U32 R26, RZ, RZ, R18 ;  /* 0x000000ffff1a7224 */ /* 0x000fe200078e0012 */
[----:B0-----:R0:W-:Y:S01]  /*7be0*/  STG.E.64 desc[UR36][R4.64], R28 ;  /* 0x0000001c04007986 */ /* 0x0011e2000c101b24 */
[----:B------:R-:W-:Y:S05]  /*7bf0*/  BRA `(.L_x_7083) ;  /* 0x0000001000187947 */ /* 0x000fea0003800000 */
.L_x_7090:
[----:B----45:R-:W0:Y:S01]  /*7c00*/  F2I.F64.TRUNC R29, R28 ;  /* 0x0000001c001d7311 */ /* 0x030e22000030d100 */
[----:B------:R-:W-:Y:S01]  /*7c10*/  IMAD.MOV.U32 R26, RZ, RZ, R18 ;  /* 0x000000ffff1a7224 */ /* 0x000fe200078e0012 */
[----:B0-----:R0:W-:Y:S01]  /*7c20*/  STG.E desc[UR36][R4.64], R29 ;  /* 0x0000001d04007986 */ /* 0x0011e2000c101924 */
[----:B------:R-:W-:Y:S05]  /*7c30*/  BRA `(.L_x_7083) ;  /* 0x0000001000087947 */ /* 0x000fea0003800000 */
.L_x_7089:
[----:B----45:R-:W0:Y:S01]  /*7c40*/  F2I.F64.TRUNC R29, R28 ;  /* 0x0000001c001d7311 */ /* 0x030e22000030d100 */
[----:B------:R-:W-:Y:S01]  /*7c50*/  IMAD.MOV.U32 R26, RZ, RZ, R18 ;  /* 0x000000ffff1a7224 */ /* 0x000fe200078e0012 */
[----:B0-----:R3:W-:Y:S01]  /*7c60*/  STG.E.U16 desc[UR36][R4.64], R29 ;  /* 0x0000001d04007986 */ /* 0x0017e2000c101524 */
[----:B------:R-:W-:Y:S05]  /*7c70*/  BRA `(.L_x_7083) ;  /* 0x0000000c00f87947 */ /* 0x000fea0003800000 */
.L_x_7085:
        /* <DEDUP_REMOVED lines=8> */
[----:B----45:R-:W0:Y:S01]  /*7d00*/  F2F.F32.F64 R3, R28 ;  /* 0x0000001c00037310 */ /* 0x030e220000301000 */
[----:B------:R-:W-:Y:S01]  /*7d10*/  DSETP.GEU.AND P0, PT, |R28|, UR4, PT ;  /* 0x000000041c007e2a */ /* 0x000fe2000bf0e200 */
[----:B------:R-:W-:-:S13]  /*7d20*/  IMAD.MOV.U32 R26, RZ, RZ, R18 ;  /* 0x000000ffff1a7224 */ /* 0x000fda00078e0012 */
[----:B0-----:R-:W-:-:S05]  /*7d30*/  @!P0 FMUL R3, R3, 1.175494350822287508e-38 ;  /* 0x0080000003038820 */ /* 0x001fca0000400000 */
[----:B------:R0:W-:Y:S01]  /*7d40*/  STG.E desc[UR36][R4.64], R3 ;  /* 0x0000000304007986 */ /* 0x0001e2000c101924 */
[----:B------:R-:W-:Y:S05]  /*7d50*/  BRA `(.L_x_7083) ;  /* 0x0000000c00c07947 */ /* 0x000fea0003800000 */
.L_x_7092:
[----:B------:R-:W-:Y:S01]  /*7d60*/  UMOV UR4, 0xf0000000 ;  /* 0xf000000000047882 */ /* 0x000fe20000000000 */
[----:B------:R-:W-:Y:S01]  /*7d70*/  UMOV UR5, 0x380fffff ;  /* 0x380fffff00057882 */ /* 0x000fe20000000000 */
[----:B----45:R-:W0:Y:S01]  /*7d80*/  F2F.F32.F64 R0, R28 ;  /* 0x0000001c00007310 */ /* 0x030e220000301000 */
[----:B------:R-:W-:Y:S01]  /*7d90*/  DSETP.GEU.AND P0, PT, |R28|, UR4, PT ;  /* 0x000000041c007e2a */ /* 0x000fe2000bf0e200 */
[----:B------:R-:W-:-:S13]  /*7da0*/  IMAD.MOV.U32 R26, RZ, RZ, R18 ;  /* 0x000000ffff1a7224 */ /* 0x000fda00078e0012 */
[----:B0-----:R-:W-:-:S05]  /*7db0*/  @!P0 FMUL R0, R0, 1.175494350822287508e-38 ;  /* 0x0080000000008820 */ /* 0x001fca0000400000 */
[----:B------:R-:W-:-:S05]  /*7dc0*/  F2FP.F16.F32.PACK_AB R0, RZ, R0 ;  /* 0x00000000ff00723e */ /* 0x000fca00000000ff */
[----:B------:R0:W-:Y:S01]  /*7dd0*/  STG.E.U16 desc[UR36][R4.64], R0 ;  /* 0x0000000004007986 */ /* 0x0001e2000c101524 */
[----:B------:R-:W-:Y:S05]  /*7de0*/  BRA `(.L_x_7083) ;  /* 0x0000000c009c7947 */ /* 0x000fea0003800000 */
.L_x_7091:
        /* <DEDUP_REMOVED lines=10> */
[----:B------:R-:W-:Y:S02]  /*7e90*/  IMAD.MOV.U32 R7, RZ, RZ, RZ ;  /* 0x000000ffff077224 */ /* 0x000fe400078e00ff */
[----:B------:R-:W-:-:S11]  /*7ea0*/  IMAD.MOV.U32 R26, RZ, RZ, R18 ;  /* 0x000000ffff1a7224 */ /* 0x000fd600078e0012 */
[----:B0-----:R-:W-:-:S05]  /*7eb0*/  @!P0 FMUL R6, R6, 1.175494350822287508e-38 ;  /* 0x0080000006068820 */ /* 0x001fca0000400000 */
[----:B------:R0:W-:Y:S01]  /*7ec0*/  STG.E.64 desc[UR36][R4.64], R6 ;  /* 0x0000000604007986 */ /* 0x0001e2000c101b24 */
[----:B------:R-:W-:Y:S05]  /*7ed0*/  BRA `(.L_x_7083) ;  /* 0x0000000c00607947 */ /* 0x000fea0003800000 */
.L_x_7094:
[----:B------:R-:W-:Y:S01]  /*7ee0*/  UMOV UR4, 0xf0000000 ;  /* 0xf000000000047882 */ /* 0x000fe20000000000 */
[----:B------:R-:W-:Y:S01]  /*7ef0*/  UMOV UR5, 0x380fffff ;  /* 0x380fffff00057882 */ /* 0x000fe20000000000 */
[----:B----45:R-:W0:Y:S01]  /*7f00*/  F2F.F32.F64 R0, R28 ;  /* 0x0000001c00007310 */ /* 0x030e220000301000 */
[----:B------:R-:W-:Y:S01]  /*7f10*/  DSETP.GEU.AND P0, PT, |R28|, UR4, PT ;  /* 0x000000041c007e2a */ /* 0x000fe2000bf0e200 */
[----:B------:R-:W-:-:S13]  /*7f20*/  IMAD.MOV.U32 R26, RZ, RZ, R18 ;  /* 0x000000ffff1a7224 */ /* 0x000fda00078e0012 */
[----:B0-----:R-:W-:-:S05]  /*7f30*/  @!P0 FMUL R0, R0, 1.175494350822287508e-38 ;  /* 0x0080000000008820 */ /* 0x001fca0000400000 */
[----:B------:R-:W-:-:S04]  /*7f40*/  F2FP.F16.F32.PACK_AB R3, RZ, R0 ;  /* 0x00000000ff03723e */ /* 0x000fc800000000ff */
[----:B------:R-:W-:-:S05]  /*7f50*/  PRMT R3, R3, 0x5410, RZ ;  /* 0x0000541003037816 */ /* 0x000fca00000000ff */
[----:B------:R0:W-:Y:S01]  /*7f60*/  STG.E desc[UR36][R4.64], R3 ;  /* 0x0000000304007986 */ /* 0x0001e2000c101924 */
[----:B------:R-:W-:Y:S05]  /*7f70*/  BRA `(.L_x_7083) ;  /* 0x0000000c00387947 */ /* 0x000fea0003800000 */
.L_x_7093:
[----:B----45:R0:W-:Y:S01]  /*7f80*/  STG.E.64 desc[UR36][R4.64], R28 ;  /* 0x0000001c04007986 */ /* 0x0301e2000c101b24 */
[----:B------:R-:W-:Y:S01]  /*7f90*/  IMAD.MOV.U32 R26, RZ, RZ, R18 ;  /* 0x000000ffff1a7224 */ /* 0x000fe200078e0012 */
[----:B------:R-:W-:Y:S06]  /*7fa0*/  BRA `(.L_x_7083) ;  /* 0x0000000c002c7947 */ /* 0x000fec0003800000 */
.L_x_7084:
        /* <DEDUP_REMOVED lines=8> */
[----:B----45:R-:W-:Y:S01]  /*8030*/  DSETP.NEU.AND P0, PT, R28, RZ, PT ;  /* 0x000000ff1c00722a */ /* 0x030fe20003f0d000 */
[----:B------:R-:W-:-:S05]  /*8040*/  IMAD.MOV.U32 R26, RZ, RZ, R18 ;  /* 0x000000ffff1a7224 */ /* 0x000fca00078e0012 */
[----:B------:R-:W-:-:S05]  /*8050*/  SEL R3, RZ, 0x1, !P0 ;  /* 0x00000001ff037807 */ /* 0x000fca0004000000 */
[----:B------:R0:W-:Y:S01]  /*8060*/  STG.E.U8 desc[UR36][R4.64], R3 ;  /* 0x0000000304007986 */ /* 0x0001e2000c101124 */
[----:B------:R-:W-:Y:S05]  /*8070*/  BRA `(.L_x_7083) ;  /* 0x0000000800f87947 */ /* 0x000fea0003800000 */
.L_x_7097:
[----:B------:R-:W-:Y:S01]  /*8080*/  CS2R R30, SRZ ;  /* 0x00000000001e7805 */ /* 0x000fe2000001ff00 */
[----:B------:R-:W-:-:S04]  /*8090*/  IMAD.MOV.U32 R26, RZ, RZ, R18 ;  /* 0x000000ffff1a7224 */ /* 0x000fc800078e0012 */
[----:B----45:R0:W-:Y:S01]  /*80a0*/  STG.E.128 desc[UR36][R4.64], R28 ;  /* 0x0000001c04007986 */ /* 0x0301e2000c101d24 */
[----:B------:R-:W-:Y:S05]  /*80b0*/  BRA `(.L_x_7083) ;  /* 0x0000000800e87947 */ /* 0x000fea0003800000 */
.L_x_7096:
        /* <DEDUP_REMOVED lines=25> */
.L_x_7101:
[----:B------:R-:W-:Y:S05]  /*8250*/  BSYNC B0 ;  /* 0x0000000000007941 */ /* 0x000fea0003800000 */
.L_x_7100:
[----:B------:R-:W-:Y:S01]  /*8260*/  LOP3.LUT R7, R0, R7, RZ, 0xfc, !PT ;  /* 0x0000000700077212 */ /* 0x000fe200078efcff */
[----:B------:R-:W-:-:S04]  /*8270*/  IMAD.MOV.U32 R26, RZ, RZ, R18 ;  /* 0x000000ffff1a7224 */ /* 0x000fc800078e0012 */
[----:B------:R0:W-:Y:S01]  /*8280*/  STG.E.U8 desc[UR36][R4.64], R7 ;  /* 0x0000000704007986 */ /* 0x0001e2000c101124 */
[----:B------:R-:W-:Y:S05]  /*8290*/  BRA `(.L_x_7083) ;  /* 0x0000000800707947 */ /* 0x000fea0003800000 */
.L_x_7099:
[----:B------:R-:W-:Y:S01]  /*82a0*/  UMOV UR4, 0xf0000000 ;  /* 0xf000000000047882 */ /* 0x000fe20000000000 */
[----:B------:R-:W-:Y:S01]  /*82b0*/  UMOV UR5, 0x380fffff ;  /* 0x380fffff00057882 */ /* 0x000fe20000000000 */
[----:B----45:R-:W0:Y:S01]  /*82c0*/  F2F.F32.F64 R7, R28 ;  /* 0x0000001c00077310 */ /* 0x030e220000301000 */
        /* <DEDUP_REMOVED lines=14> */
.L_x_7103:
[----:B------:R-:W-:Y:S01]  /*83b0*/  IMAD.MOV.U32 R0, RZ, RZ, 0x7f ;  /* 0x0000007fff007424 */ /* 0x000fe200078e00ff */
[----:B------:R-:W-:-:S04]  /*83c0*/  ISETP.GT.U32.AND P0, PT, R3, 0x7f800000, PT ;  /* 0x7f8000000300780c */ /* 0x000fc80003f04070 */
[----:B------:R-:W-:-:S09]  /*83d0*/  SEL R0, R0, 0x7c, P0 ;  /* 0x0000007c00007807 */ /* 0x000fd20000000000 */
.L_x_7104:
[----:B------:R-:W-:Y:S05]  /*83e0*/  BSYNC B0 ;  /* 0x0000000000007941 */ /* 0x000fea0003800000 */
.L_x_7102:
[----:B------:R-:W-:Y:S01]  /*83f0*/  LOP3.LUT R3, R7, 0x80000000, RZ, 0xc0, !PT ;  /* 0x8000000007037812 */ /* 0x000fe200078ec0ff */
[----:B------:R-:W-:-:S03]  /*8400*/  IMAD.MOV.U32 R26, RZ, RZ, R18 ;  /* 0x000000ffff1a7224 */ /* 0x000fc600078e0012 */
[----:B------:R-:W-:-:S04]  /*8410*/  SHF.R.U32.HI R3, RZ, 0x18, R3 ;  /* 0x00000018ff037819 */ /* 0x000fc80000011603 */
[----:B------:R-:W-:-:S05]  /*8420*/  LOP3.LUT R3, R0, R3, RZ, 0xfc, !PT ;  /* 0x0000000300037212 */ /* 0x000fca00078efcff */
[----:B------:R0:W-:Y:S01]  /*8430*/  STG.E.U8 desc[UR36][R4.64], R3 ;  /* 0x0000000304007986 */ /* 0x0001e2000c101124 */
[----:B------:R-:W-:Y:S05]  /*8440*/  BRA `(.L_x_7083) ;  /* 0x0000000800047947 */ /* 0x000fea0003800000 */
.L_x_7098:
[----:B------:R-:W-:Y:S01]  /*8450*/  UMOV UR4, 0xf0000000 ;  /* 0xf000000000047882 */ /* 0x000fe20000000000 */
[----:B------:R-:W-:Y:S01]  /*8460*/  UMOV UR5, 0x380fffff ;  /* 0x380fffff00057882 */ /* 0x000fe20000000000 */
[----:B----45:R-:W0:Y:S01]  /*8470*/  F2F.F32.F64 R0, R28 ;  /* 0x0000001c00007310 */ /* 0x030e220000301000 */
[----:B------:R-:W-:Y:S01]  /*8480*/  DSETP.GEU.AND P0, PT, |R28|, UR4, PT ;  /* 0x000000041c007e2a */ /* 0x000fe2000bf0e200 */
[----:B------:R-:W-:-:S13]  /*8490*/  IMAD.MOV.U32 R26, RZ, RZ, R18 ;  /* 0x000000ffff1a7224 */ /* 0x000fda00078e0012 */
[----:B0-----:R-:W-:-:S05]  /*84a0*/  @!P0 FMUL R0, R0, 1.175494350822287508e-38 ;  /* 0x0080000000008820 */ /* 0x001fca0000400000 */
[----:B------:R-:W-:-:S05]  /*84b0*/  F2FP.BF16.F32.PACK_AB R0, RZ, R0 ;  /* 0x00000000ff00723e */ /* 0x000fca00000010ff */
[----:B------:R0:W-:Y:S01]  /*84c0*/  STG.E.U16 desc[UR36][R4.64], R0 ;  /* 0x0000000004007986 */ /* 0x0001e2000c101524 */
[----:B------:R-:W-:Y:S05]  /*84d0*/  BRA `(.L_x_7083) ;  /* 0x0000000400e07947 */ /* 0x000fea0003800000 */
.L_x_7095:
        /* <DEDUP_REMOVED lines=8> */
[----:B----45:R-:W0:Y:S01]  /*8560*/  F2I.U32.F64.TRUNC R29, R28 ;  /* 0x0000001c001d7311 */ /* 0x030e22000030d000 */
[----:B------:R-:W-:Y:S01]  /*8570*/  IMAD.MOV.U32 R26, RZ, RZ, R18 ;  /* 0x000000ffff1a7224 */ /* 0x000fe200078e0012 */
[----:B0-----:R0:W-:Y:S01]  /*8580*/  STG.E.U16 desc[UR36][R4.64], R29 ;  /* 0x0000001d04007986 */ /* 0x0011e2000c101524 */
[----:B------:R-:W-:Y:S05]  /*8590*/  BRA `(.L_x_7083) ;  /* 0x0000000400b07947 */ /* 0x000fea0003800000 */
.L_x_7107:
[----:B------:R-:W-:Y:S01]  /*85a0*/  UMOV UR4, 0xf0000000 ;  /* 0xf000000000047882 */ /* 0x000fe20000000000 */
[----:B------:R-:W-:Y:S01]  /*85b0*/  UMOV UR5, 0x380fffff ;  /* 0x380fffff00057882 */ /* 0x000fe20000000000 */
[----:B----45:R-:W0:Y:S01]  /*85c0*/  F2F.F32.F64 R7, R28 ;  /* 0x0000001c00077310 */ /* 0x030e220000301000 */
        /* <DEDUP_REMOVED lines=18> */
.L_x_7110:
[----:B------:R-:W-:-:S04]  /*86f0*/  LOP3.LUT R0, R7, 0x80000000, RZ, 0xc0, !PT ;  /* 0x8000000007007812 */ /* 0x000fc800078ec0ff */
[----:B------:R-:W-:-:S04]  /*8700*/  SHF.R.U32.HI R0, RZ, 0x18, R0 ;  /* 0x00000018ff007819 */ /* 0x000fc80000011600 */
[----:B------:R-:W-:-:S07]  /*8710*/  LOP3.LUT R0, R3, R0, RZ, 0xfc, !PT ;  /* 0x0000000003007212 */ /* 0x000fce00078efcff */
.L_x_7109:
[----:B------:R-:W-:Y:S05]  /*8720*/  BSYNC B0 ;  /* 0x0000000000007941 */ /* 0x000fea0003800000 */
.L_x_7108:
[----:B------:R0:W-:Y:S01]  /*8730*/  STG.E.U8 desc[UR36][R4.64], R0 ;  /* 0x0000000004007986 */ /* 0x0001e2000c101124 */
[----:B------:R-:W-:Y:S01]  /*8740*/  IMAD.MOV.U32 R26, RZ, RZ, R18 ;  /* 0x000000ffff1a7224 */ /* 0x000fe200078e0012 */
[----:B------:R-:W-:Y:S06]  /*8750*/  BRA `(.L_x_7083) ;  /* 0x0000000400407947 */ /* 0x000fec0003800000 */
.L_x_7106:
        /* <DEDUP_REMOVED lines=21> */
.L_x_7113:
[----:B------:R-:W-:-:S04]  /*88b0*/  LOP3.LUT R0, R7, 0x80000000, RZ, 0xc0, !PT ;  /* 0x8000000007007812 */ /* 0x000fc800078ec0ff */
[----:B------:R-:W-:-:S04]  /*88c0*/  SHF.R.U32.HI R0, RZ, 0x18, R0 ;  /* 0x00000018ff007819 */ /* 0x000fc80000011600 */
[----:B------:R-:W-:-:S07]  /*88d0*/  LOP3.LUT R0, R3, R0, RZ, 0xfc, !PT ;  /* 0x0000000003007212 */ /* 0x000fce00078efcff */
.L_x_7112:
[----:B------:R-:W-:Y:S05]  /*88e0*/  BSYNC B0 ;  /* 0x0000000000007941 */ /* 0x000fea0003800000 */
.L_x_7111:
[----:B------:R0:W-:Y:S01]  /*88f0*/  STG.E.U8 desc[UR36][R4.64], R0 ;  /* 0x0000000004007986 */ /* 0x0001e2000c101124 */
[----:B------:R-:W-:Y:S01]  /*8900*/  IMAD.MOV.U32 R26, RZ, RZ, R18 ;  /* 0x000000ffff1a7224 */ /* 0x000fe200078e0012 */
[----:B------:R-:W-:Y:S06]  /*8910*/  BRA `(.L_x_7083) ;  /* 0x0000000000d07947 */ /* 0x000fec0003800000 */
.L_x_7105:
        /* <DEDUP_REMOVED lines=27> */
.L_x_7088:
        /* <DEDUP_REMOVED lines=16> */
.L_x_7116:
[----:B------:R-:W-:Y:S01]  /*8bd0*/  IMAD.MOV.U32 R26, RZ, RZ, R18 ;  /* 0x000000ffff1a7224 */ /* 0x000fe200078e0012 */
[----:B------:R-:W-:Y:S06]  /*8be0*/  BRA `(.L_x_7083) ;  /* 0x00000000001c7947 */ /* 0x000fec0003800000 */
.L_x_7115:
[----:B----45:R-:W0:Y:S01]  /*8bf0*/  F2I.U64.F64.TRUNC R28, R28 ;  /* 0x0000001c001c7311 */ /* 0x030e22000030d800 */
[----:B------:R-:W-:Y:S01]  /*8c00*/  IMAD.MOV.U32 R26, RZ, RZ, R18 ;  /* 0x000000ffff1a7224 */ /* 0x000fe200078e0012 */
[----:B0-----:R0:W-:Y:S01]  /*8c10*/  STG.E.64 desc[UR36][R4.64], R28 ;  /* 0x0000001c04007986 */ /* 0x0011e2000c101b24 */
[----:B------:R-:W-:Y:S05]  /*8c20*/  BRA `(.L_x_7083) ;  /* 0x00000000000c7947 */ /* 0x000fea0003800000 */
.L_x_7114:
[----:B----45:R-:W0:Y:S01]  /*8c30*/  F2I.U32.F64.TRUNC R29, R28 ;  /* 0x0000001c001d7311 */ /* 0x030e22000030d000 */
[----:B------:R-:W-:Y:S01]  /*8c40*/  IMAD.MOV.U32 R26, RZ, RZ, R18 ;  /* 0x000000ffff1a7224 */ /* 0x000fe200078e0012 */
[----:B0-----:R0:W-:Y:S06]  /*8c50*/  STG.E desc[UR36][R4.64], R29 ;  /* 0x0000001d04007986 */ /* 0x0011ec000c101924 */
.L_x_7083:
[----:B------:R-:W-:Y:S05]  /*8c60*/  BSYNC B6 ;  /* 0x0000000000067941 */ /* 0x000fea0003800000 */
.L_x_7082:
[----:B0-----:R-:W-:Y:S01]  /*8c70*/  ISETP.GE.AND P0, PT, R26, R23, PT ;  /* 0x000000171a00720c */ /* 0x001fe20003f06270 */
[----:B------:R-:W-:-:S12]  /*8c80*/  BSSY B6, `(.L_x_7117) ;  /* 0x0000230000067945 */ /* 0x000fd80003800000 */
[----:B------:R-:W-:Y:S05]  /*8c90*/  @P0 BRA `(.L_x_7118) ;  /* 0x0000002000b80947 */ /* 0x000fea0003800000 */
[----:B-1-3--:R-:W0:Y:S01]  /*8ca0*/  LDC.64 R4, c[0x0][0x230] ;  /* 0x00008c00ff047b82 */ /* 0x00ae220000000a00 */
[----:B------:R-:W-:Y:S01]  /*8cb0*/  IMAD R0, R22, 0x200, R26 ;  /* 0x0000020016007824 */ /* 0x000fe200078e021a */
[----:B--2---:R-:W-:Y:S01]  /*8cc0*/  PRMT R6, R2, 0x9910, RZ ;  /* 0x0000991002067816 */ /* 0x004fe200000000ff */
        /* <DEDUP_REMOVED lines=15> */
[----:B-----5:R-:W0:Y:S02]  /*8dc0*/  F2I.F64.TRUNC R33, R32 ;  /* 0x0000002000217311 */ /* 0x020e24000030d100 */
[----:B0-----:R3:W-:Y:S01]  /*8dd0*/  STG.E.U8 desc[UR36][R4.64], R33 ;  /* 0x0000002104007986 */ /* 0x0017e2000c101124 */
[----:B------:R-:W-:Y:S05]  /*8de0*/  BRA `(.L_x_7124) ;  /* 0x0000001000007947 */ /* 0x000fea0003800000 */
.L_x_7122:
[----:B-----5:R-:W0:Y:S02]  /*8df0*/  F2I.S64.F64.TRUNC R32, R32 ;  /* 0x0000002000207311 */ /* 0x020e24000030d900 */
[----:B0-----:R-:W-:-:S05]  /*8e00*/  IMAD.MOV.U32 R3, RZ, RZ, R32 ;  /* 0x000000ffff037224 */ /* 0x001fca00078e0020 */
[----:B------:R0:W-:Y:S01]  /*8e10*/  STG.E.U8 desc[UR36][R4.64], R3 ;  /* 0x0000000304007986 */ /* 0x0001e2000c101124 */
[----:B------:R-:W-:Y:S05]  /*8e20*/  BRA `(.L_x_7124) ;  /* 0x0000000c00f07947 */ /* 0x000fea0003800000 */
.L_x_7121:
[----:B------:R-:W-:-:S13]  /*8e30*/  ISETP.NE.AND P0, PT, R0, 0x2, PT ;  /* 0x000000020000780c */ /* 0x000fda0003f05270 */
[----:B------:R-:W-:Y:S05]  /*8e40*/  @!P0 BRA `(.L_x_7125) ;  /* 0x0000000000288947 */ /* 0x000fea0003800000 */
[----:B------:R-:W-:-:S13]  /*8e50*/  ISETP.NE.AND P0, PT, R0, 0x3, PT ;  /* 0x000000030000780c */ /* 0x000fda0003f05270 */
[----:B------:R-:W-:Y:S05]  /*8e60*/  @!P0 BRA `(.L_x_7126) ;  /* 0x0000000000148947 */ /* 0x000fea0003800000 */
[----:B------:R-:W-:-:S13]  /*8e70*/  ISETP.NE.AND P0, PT, R0, 0x4, PT ;  /* 0x000000040000780c */ /* 0x000fda0003f05270 */
[----:B------:R-:W-:Y:S05]  /*8e80*/  @P0 BRA `(.L_x_7123) ;  /* 0x0000000c00800947 */ /* 0x000fea0003800000 */
[----:B-----5:R-:W0:Y:S02]  /*8e90*/  F2I.S64.F64.TRUNC R32, R32 ;  /* 0x0000002000207311 */ /* 0x020e24000030d900 */
[----:B0-----:R1:W-:Y:S01]  /*8ea0*/  STG.E.64 desc[UR36][R4.64], R32 ;  /* 0x0000002004007986 */ /* 0x0013e2000c101b24 */
[----:B------:R-:W-:Y:S05]  /*8eb0*/  BRA `(.L_x_7124) ;  /* 0x0000000c00cc7947 */ /* 0x000fea0003800000 */
.L_x_7126:
[----:B-----5:R-:W0:Y:S02]  /*8ec0*/  F2I.F64.TRUNC R33, R32 ;  /* 0x0000002000217311 */ /* 0x020e24000030d100 */
[----:B0-----:R2:W-:Y:S01]  /*8ed0*/  STG.E desc[UR36][R4.64], R33 ;  /* 0x0000002104007986 */ /* 0x0015e2000c101924 */
[----:B------:R-:W-:Y:S05]  /*8ee0*/  BRA `(.L_x_7124) ;  /* 0x0000000c00c07947 */ /* 0x000fea0003800000 */
.L_x_7125:
[----:B-----5:R-:W0:Y:S02]  /*8ef0*/  F2I.F64.TRUNC R33, R32 ;  /* 0x0000002000217311 */ /* 0x020e24000030d100 */
[----:B0-----:R0:W-:Y:S01]  /*8f00*/  STG.E.U16 desc[UR36][R4.64], R33 ;  /* 0x0000002104007986 */ /* 0x0011e2000c101524 */
[----:B------:R-:W-:Y:S05]  /*8f10*/  BRA `(.L_x_7124) ;  /* 0x0000000c00b47947 */ /* 0x000fea0003800000 */
.L_x_7120:
        /* <DEDUP_REMOVED lines=8> */
[----:B-----5:R-:W0:Y:S01]  /*8fa0*/  F2F.F32.F64 R3, R32 ;  /* 0x0000002000037310 */ /* 0x020e220000301000 */
[----:B------:R-:W-:-:S14]  /*8fb0*/  DSETP.GEU.AND P0, PT, |R32|, UR4, PT ;  /* 0x0000000420007e2a */ /* 0x000fdc000bf0e200 */
[----:B0-----:R-:W-:-:S05]  /*8fc0*/  @!P0 FMUL R3, R3, 1.175494350822287508e-38 ;  /* 0x0080000003038820 */ /* 0x001fca0000400000 */
[----:B------:R0:W-:Y:S01]  /*8fd0*/  STG.E desc[UR36][R4.64], R3 ;  /* 0x0000000304007986 */ /* 0x0001e2000c101924 */
[----:B------:R-:W-:Y:S05]  /*8fe0*/  BRA `(.L_x_7124) ;  /* 0x0000000c00807947 */ /* 0x000fea0003800000 */
.L_x_7128:
[----:B------:R-:W-:Y:S01]  /*8ff0*/  UMOV UR4, 0xf0000000 ;  /* 0xf000000000047882 */ /* 0x000fe20000000000 */
[----:B------:R-:W-:Y:S01]  /*9000*/  UMOV UR5, 0x380fffff ;  /* 0x380fffff00057882 */ /* 0x000fe20000000000 */
[----:B-----5:R-:W0:Y:S01]  /*9010*/  F2F.F32.F64 R0, R32 ;  /* 0x0000002000007310 */ /* 0x020e220000301000 */
[----:B------:R-:W-:-:S14]  /*9020*/  DSETP.GEU.AND P0, PT, |R32|, UR4, PT ;  /* 0x0000000420007e2a */ /* 0x000fdc000bf0e200 */
[----:B0-----:R-:W-:-:S05]  /*9030*/  @!P0 FMUL R0, R0, 1.175494350822287508e-38 ;  /* 0x0080000000008820 */ /* 0x001fca0000400000 */
[----:B------:R-:W-:-:S05]  /*9040*/  F2FP.F16.F32.PACK_AB R0, RZ, R0 ;  /* 0x00000000ff00723e */ /* 0x000fca00000000ff */
[----:B------:R0:W-:Y:S01]  /*9050*/  STG.E.U16 desc[UR36][R4.64], R0 ;  /* 0x0000000004007986 */ /* 0x0001e2000c101524 */
[----:B------:R-:W-:Y:S05]  /*9060*/  BRA `(.L_x_7124) ;  /* 0x0000000c00607947 */ /* 0x000fea0003800000 */
.L_x_7127:
        /* <DEDUP_REMOVED lines=8> */
[----:B-----5:R-:W0:Y:S01]  /*90f0*/  F2F.F32.F64 R6, R32 ;  /* 0x0000002000067310 */ /* 0x020e220000301000 */
[----:B------:R-:W-:Y:S01]  /*9100*/  DSETP.GEU.AND P0, PT, |R32|, UR4, PT ;  /* 0x0000000420007e2a */ /* 0x000fe2000bf0e200 */
[----:B------:R-:W-:-:S13]  /*9110*/  IMAD.MOV.U32 R7, RZ, RZ, RZ ;  /* 0x000000ffff077224 */ /* 0x000fda00078e00ff */
[----:B0-----:R-:W-:-:S05]  /*9120*/  @!P0 FMUL R6, R6, 1.175494350822287508e-38 ;  /* 0x0080000006068820 */ /* 0x001fca0000400000 */
[----:B------:R0:W-:Y:S01]  /*9130*/  STG.E.64 desc[UR36][R4.64], R6 ;  /* 0x0000000604007986 */ /* 0x0001e2000c101b24 */
[----:B------:R-:W-:Y:S05]  /*9140*/  BRA `(.L_x_7124) ;  /* 0x0000000c00287947 */ /* 0x000fea0003800000 */
.L_x_7130:
[----:B------:R-:W-:Y:S01]  /*9150*/  UMOV UR4, 0xf0000000 ;  /* 0xf000000000047882 */ /* 0x000fe20000000000 */
[----:B------:R-:W-:Y:S01]  /*9160*/  UMOV UR5, 0x380fffff ;  /* 0x380fffff00057882 */ /* 0x000fe20000000000 */
[----:B-----5:R-:W0:Y:S01]  /*9170*/  F2F.F32.F64 R0, R32 ;  /* 0x0000002000007310 */ /* 0x020e220000301000 */
[----:B------:R-:W-:-:S14]  /*9180*/  DSETP.GEU.AND P0, PT, |R32|, UR4, PT ;  /* 0x0000000420007e2a */ /* 0x000fdc000bf0e200 */
[----:B0-----:R-:W-:-:S05]  /*9190*/  @!P0 FMUL R0, R0, 1.175494350822287508e-38 ;  /* 0x0080000000008820 */ /* 0x001fca0000400000 */
[----:B------:R-:W-:-:S04]  /*91a0*/  F2FP.F16.F32.PACK_AB R3, RZ, R0 ;  /* 0x00000000ff03723e */ /* 0x000fc800000000ff */
[----:B------:R-:W-:-:S05]  /*91b0*/  PRMT R3, R3, 0x5410, RZ ;  /* 0x0000541003037816 */ /* 0x000fca00000000ff */
[----:B------:R0:W-:Y:S01]  /*91c0*/  STG.E desc[UR36][R4.64], R3 ;  /* 0x0000000304007986 */ /* 0x0001e2000c101924 */
[----:B------:R-:W-:Y:S05]  /*91d0*/  BRA `(.L_x_7124) ;  /* 0x0000000c00047947 */ /* 0x000fea0003800000 */
.L_x_7129:
[----:B-----5:R0:W-:Y:S01]  /*91e0*/  STG.E.64 desc[UR36][R4.64], R32 ;  /* 0x0000002004007986 */ /* 0x0201e2000c101b24 */
[----:B------:R-:W-:Y:S05]  /*91f0*/  BRA `(.L_x_7124) ;  /* 0x0000000800fc7947 */ /* 0x000fea0003800000 */
.L_x_7119:
        /* <DEDUP_REMOVED lines=8> */
[----:B-----5:R-:W-:-:S06]  /*9280*/  DSETP.NEU.AND P0, PT, R32, RZ, PT ;  /* 0x000000ff2000722a */ /* 0x020fcc0003f0d000 */
[----:B------:R-:W-:-:S05]  /*9290*/  SEL R3, RZ, 0x1, !P0 ;  /* 0x00000001ff037807 */ /* 0x000fca0004000000 */
[----:B------:R0:W-:Y:S01]  /*92a0*/  STG.E.U8 desc[UR36][R4.64], R3 ;  /* 0x0000000304007986 */ /* 0x0001e2000c101124 */
[----:B------:R-:W-:Y:S05]  /*92b0*/  BRA `(.L_x_7124) ;  /* 0x0000000800cc7947 */ /* 0x000fea0003800000 */
.L_x_7133:
[----:B------:R-:W-:-:S05]  /*92c0*/  CS2R R34, SRZ ;  /* 0x0000000000227805 */ /* 0x000fca000001ff00 */
[----:B-----5:R0:W-:Y:S01]  /*92d0*/  STG.E.128 desc[UR36][R4.64], R32 ;  /* 0x0000002004007986 */ /* 0x0201e2000c101d24 */
[----:B------:R-:W-:Y:S05]  /*92e0*/  BRA `(.L_x_7124) ;  /* 0x0000000800c07947 */ /* 0x000fea0003800000 */
.L_x_7132:
        /* <DEDUP_REMOVED lines=25> */
.L_x_7137:
[----:B------:R-:W-:Y:S05]  /*9480*/  BSYNC B0 ;  /* 0x0000000000007941 */ /* 0x000fea0003800000 */
.L_x_7136:
[----:B------:R-:W-:-:S05]  /*9490*/  LOP3.LUT R7, R0, R7, RZ, 0xfc, !PT ;  /* 0x0000000700077212 */ /* 0x000fca00078efcff */
[----:B------:R0:W-:Y:S01]  /*94a0*/  STG.E.U8 desc[UR36][R4.64], R7 ;  /* 0x0000000704007986 */ /* 0x0001e2000c101124 */
[----:B------:R-:W-:Y:S05]  /*94b0*/  BRA `(.L_x_7124) ;  /* 0x00000008004c7947 */ /* 0x000fea0003800000 */
.L_x_7135:
[----:B------:R-:W-:Y:S01]  /*94c0*/  UMOV UR4, 0xf0000000 ;  /* 0xf000000000047882 */ /* 0x000fe20000000000 */
[----:B------:R-:W-:Y:S01]  /*94d0*/  UMOV UR5, 0x380fffff ;  /* 0x380fffff00057882 */ /* 0x000fe20000000000 */
[----:B-----5:R-:W0:Y:S01]  /*94e0*/  F2F.F32.F64 R7, R32 ;  /* 0x0000002000077310 */ /* 0x020e220000301000 */
        /* <DEDUP_REMOVED lines=14> */
.L_x_7139:
[----:B------:R-:W-:Y:S01]  /*95d0*/  IMAD.MOV.U32 R0, RZ, RZ, 0x7f ;  /* 0x0000007fff007424 */ /* 0x000fe200078e00ff */
[----:B------:R-:W-:-:S04]  /*95e0*/  ISETP.GT.U32.AND P0, PT, R3, 0x7f800000, PT ;  /* 0x7f8000000300780c */ /* 0x000fc80003f04070 */
[----:B------:R-:W-:-:S09]  /*95f0*/  SEL R0, R0, 0x7c, P0 ;  /* 0x0000007c00007807 */ /* 0x000fd20000000000 */
.L_x_7140:
[----:B------:R-:W-:Y:S05]  /*9600*/  BSYNC B0 ;  /* 0x0000000000007941 */ /* 0x000fea0003800000 */
.L_x_7138:
[----:B------:R-:W-:-:S04]  /*9610*/  LOP3.LUT R3, R7, 0x80000000, RZ, 0xc0, !PT ;  /* 0x8000000007037812 */ /* 0x000fc800078ec0ff */
[----:B------:R-:W-:-:S04]  /*9620*/  SHF.R.U32.HI R3, RZ, 0x18, R3 ;  /* 0x00000018ff037819 */ /* 0x000fc80000011603 */
[----:B------:R-:W-:-:S05]  /*9630*/  LOP3.LUT R3, R0, R3, RZ, 0xfc, !PT ;  /* 0x0000000300037212 */ /* 0x000fca00078efcff */
[----:B------:R0:W-:Y:S01]  /*9640*/  STG.E.U8 desc[UR36][R4.64], R3 ;  /* 0x0000000304007986 */ /* 0x0001e2000c101124 */
[----:B------:R-:W-:Y:S05]  /*9650*/  BRA `(.L_x_7124) ;  /* 0x0000000400e47947 */ /* 0x000fea0003800000 */
.L_x_7134:
[----:B------:R-:W-:Y:S01]  /*9660*/  UMOV UR4, 0xf0000000 ;  /* 0xf000000000047882 */ /* 0x000fe20000000000 */
[----:B------:R-:W-:Y:S01]  /*9670*/  UMOV UR5, 0x380fffff ;  /* 0x380fffff00057882 */ /* 0x000fe20000000000 */
[----:B-----5:R-:W0:Y:S01]  /*9680*/  F2F.F32.F64 R0, R32 ;  /* 0x0000002000007310 */ /* 0x020e220000301000 */
[----:B------:R-:W-:-:S14]  /*9690*/  DSETP.GEU.AND P0, PT, |R32|, UR4, PT ;  /* 0x0000000420007e2a */ /* 0x000fdc000bf0e200 */
[----:B0-----:R-:W-:-:S05]  /*96a0*/  @!P0 FMUL R0, R0, 1.175494350822287508e-38 ;  /* 0x0080000000008820 */ /* 0x001fca0000400000 */
[----:B------:R-:W-:-:S05]  /*96b0*/  F2FP.BF16.F32.PACK_AB R0, RZ, R0 ;  /* 0x00000000ff00723e */ /* 0x000fca00000010ff */
[----:B------:R0:W-:Y:S01]  /*96c0*/  STG.E.U16 desc[UR36][R4.64], R0 ;  /* 0x0000000004007986 */ /* 0x0001e2000c101524 */
[----:B------:R-:W-:Y:S05]  /*96d0*/  BRA `(.L_x_7124) ;  /* 0x0000000400c47947 */ /* 0x000fea0003800000 */
.L_x_7131:
        /* <DEDUP_REMOVED lines=8> */
[----:B-----5:R-:W0:Y:S02]  /*9760*/  F2I.U32.F64.TRUNC R33, R32 ;  /* 0x0000002000217311 */ /* 0x020e24000030d000 */
[----:B0-----:R0:W-:Y:S01]  /*9770*/  STG.E.U16 desc[UR36][R4.64], R33 ;  /* 0x0000002104007986 */ /* 0x0011e2000c101524 */
[----:B------:R-:W-:Y:S05]  /*9780*/  BRA `(.L_x_7124) ;  /* 0x0000000400987947 */ /* 0x000fea0003800000 */
.L_x_7143:
[----:B------:R-:W-:Y:S01]  /*9790*/  UMOV UR4, 0xf0000000 ;  /* 0xf000000000047882 */ /* 0x000fe20000000000 */
[----:B------:R-:W-:Y:S01]  /*97a0*/  UMOV UR5, 0x380fffff ;  /* 0x380fffff00057882 */ /* 0x000fe20000000000 */
[----:B-----5:R-:W0:Y:S01]  /*97b0*/  F2F.F32.F64 R7, R32 ;  /* 0x0000002000077310 */ /* 0x020e220000301000 */
        /* <DEDUP_REMOVED lines=18> */
.L_x_7146:
[----:B------:R-:W-:-:S04]  /*98e0*/  LOP3.LUT R0, R7, 0x80000000, RZ, 0xc0, !PT ;  /* 0x8000000007007812 */ /* 0x000fc800078ec0ff */
[----:B------:R-:W-:-:S04]  /*98f0*/  SHF.R.U32.HI R0, RZ, 0x18, R0 ;  /* 0x00000018ff007819 */ /* 0x000fc80000011600 */
[----:B------:R-:W-:-:S07]  /*9900*/  LOP3.LUT R0, R3, R0, RZ, 0xfc, !PT ;  /* 0x0000000003007212 */ /* 0x000fce00078efcff */
.L_x_7145:
[----:B------:R-:W-:Y:S05]  /*9910*/  BSYNC B0 ;  /* 0x0000000000007941 */ /* 0x000fea0003800000 */
.L_x_7144:
[----:B------:R0:W-:Y:S01]  /*9920*/  STG.E.U8 desc[UR36][R4.64], R0 ;  /* 0x0000000004007986 */ /* 0x0001e2000c101124 */
[----:B------:R-:W-:Y:S05]  /*9930*/  BRA `(.L_x_7124) ;  /* 0x00000004002c7947 */ /* 0x000fea0003800000 */
.L_x_7142:
        /* <DEDUP_REMOVED lines=21> */
.L_x_7149:
[----:B------:R-:W-:-:S04]  /*9a90*/  LOP3.LUT R0, R7, 0x80000000, RZ, 0xc0, !PT ;  /* 0x8000000007007812 */ /* 0x000fc800078ec0ff */
[----:B------:R-:W-:-:S04]  /*9aa0*/  SHF.R.U32.HI R0, RZ, 0x18, R0 ;  /* 0x00000018ff007819 */ /* 0x000fc80000011600 */
[----:B------:R-:W-:-:S07]  /*9ab0*/  LOP3.LUT R0, R3, R0, RZ, 0xfc, !PT ;  /* 0x0000000003007212 */ /* 0x000fce00078efcff */
.L_x_7148:
[----:B------:R-:W-:Y:S05]  /*9ac0*/  BSYNC B0 ;  /* 0x0000000000007941 */ /* 0x000fea0003800000 */
.L_x_7147:
[----:B------:R0:W-:Y:S01]  /*9ad0*/  STG.E.U8 desc[UR36][R4.64], R0 ;  /* 0x0000000004007986 */ /* 0x0001e2000c101124 */
[----:B------:R-:W-:Y:S05]  /*9ae0*/  BRA `(.L_x_7124) ;  /* 0x0000000000c07947 */ /* 0x000fea0003800000 */
.L_x_7141:
        /* <DEDUP_REMOVED lines=26> */
.L_x_7123:
        /* <DEDUP_REMOVED lines=16> */
.L_x_7152:
[----:B------:R-:W-:Y:S05]  /*9d90*/  BRA `(.L_x_7124) ;  /* 0x0000000000147947 */ /* 0x000fea0003800000 */
.L_x_7151:
[----:B-----5:R-:W0:Y:S02]  /*9da0*/  F2I.U64.F64.TRUNC R32, R32 ;  /* 0x0000002000207311 */ /* 0x020e24000030d800 */
[----:B0-----:R0:W-:Y:S01]  /*9db0*/  STG.E.64 desc[UR36][R4.64], R32 ;  /* 0x0000002004007986 */ /* 0x0011e2000c101b24 */
[----:B------:R-:W-:Y:S05]  /*9dc0*/  BRA `(.L_x_7124) ;  /* 0x0000000000087947 */ /* 0x000fea0003800000 */
.L_x_7150:
[----:B-----5:R-:W0:Y:S02]  /*9dd0*/  F2I.U32.F64.TRUNC R33, R32 ;  /* 0x0000002000217311 */ /* 0x020e24000030d000 */
[----:B0-----:R0:W-:Y:S02]  /*9de0*/  STG.E desc[UR36][R4.64], R33 ;  /* 0x0000002104007986 */ /* 0x0011e4000c101924 */
.L_x_7124:
[----:B------:R-:W-:-:S05]  /*9df0*/  VIADD R26, R26, 0x80 ;  /* 0x000000801a1a7836 */ /* 0x000fca0000000000 */
[----:B------:R-:W-:-:S13]  /*9e00*/  ISETP.GE.AND P0, PT, R26, R23, PT ;  /* 0x000000171a00720c */ /* 0x000fda0003f06270 */
[----:B------:R-:W-:Y:S05]  /*9e10*/  @P0 BRA `(.L_x_7118) ;  /* 0x0000001000580947 */ /* 0x000fea0003800000 */
[----:B0123--:R-:W0:Y:S01]  /*9e20*/  LDC.64 R4, c[0x0][0x230] ;  /* 0x00008c00ff047b82 */ /* 0x00fe220000000a00 */
        /* <DEDUP_REMOVED lines=20> */
.L_x_7156:
[----:B------:R-:W0:Y:S02]  /*9f70*/  F2I.S64.F64.TRUNC R16, R16 ;  /* 0x0000001000107311 */ /* 0x000e24000030d900 */
[----:B0-----:R-:W-:-:S05]  /*9f80*/  IMAD.MOV.U32 R3, RZ, RZ, R16 ;  /* 0x000000ffff037224 */ /* 0x001fca00078e0010 */
[----:B------:R0:W-:Y:S01]  /*9f90*/  STG.E.U8 desc[UR36][R4.64], R3 ;  /* 0x0000000304007986 */ /* 0x0001e2000c101124 */
[----:B------:R-:W-:Y:S05]  /*9fa0*/  BRA `(.L_x_7158) ;  /* 0x0000000c00f07947 */ /* 0x000fea0003800000 */
.L_x_7155:
        /* <DEDUP_REMOVED lines=9> */
.L_x_7160:
[----:B------:R-:W0:Y:S02]  /*a040*/  F2I.F64.TRUNC R17, R16 ;  /* 0x0000001000117311 */ /* 0x000e24000030d100 */
[----:B0-----:R0:W-:Y:S01]  /*a050*/  STG.E desc[UR36][R4.64], R17 ;  /* 0x0000001104007986 */ /* 0x0011e2000c101924 */
[----:B------:R-:W-:Y:S05]  /*a060*/  BRA `(.L_x_7158) ;  /* 0x0000000c00c07947 */ /* 0x000fea0003800000 */
.L_x_7159:
[----:B------:R-:W0:Y:S02]  /*a070*/  F2I.F64.TRUNC R17, R16 ;  /* 0x0000001000117311 */ /* 0x000e24000030d100 */
[----:B0-----:R0:W-:Y:S01]  /*a080*/  STG.E.U16 desc[UR36][R4.64], R17 ;  /* 0x0000001104007986 */ /* 0x0011e2000c101524 */
[----:B------:R-:W-:Y:S05]  /*a090*/  BRA `(.L_x_7158) ;  /* 0x0000000c00b47947 */ /* 0x000fea0003800000 */
.L_x_7154:
        /* <DEDUP_REMOVED lines=13> */
.L_x_7162:
        /* <DEDUP_REMOVED lines=8> */
.L_x_7161:
        /* <DEDUP_REMOVED lines=14> */
.L_x_7164:
        /* <DEDUP_REMOVED lines=9> */
.L_x_7163:
[----:B------:R0:W-:Y:S01]  /*a360*/  STG.E.64 desc[UR36][R4.64], R16 ;  /* 0x0000001004007986 */ /* 0x0001e2000c101b24 */
[----:B------:R-:W-:Y:S05]  /*a370*/  BRA `(.L_x_7158) ;  /* 0x0000000800fc7947 */ /* 0x000fea0003800000 */
.L_x_7153:
        /* <DEDUP_REMOVED lines=12> */
.L_x_7167:
[----:B------:R-:W-:-:S05]  /*a440*/  CS2R R18, SRZ ;  /* 0x0000000000127805 */ /* 0x000fca000001ff00 */
[----:B------:R0:W-:Y:S01]  /*a450*/  STG.E.128 desc[UR36][R4.64], R16 ;  /* 0x0000001004007986 */ /* 0x0001e2000c101d24 */
[----:B------:R-:W-:Y:S05]  /*a460*/  BRA `(.L_x_7158) ;  /* 0x0000000800c07947 */ /* 0x000fea0003800000 */
.L_x_7166:
        /* <DEDUP_REMOVED lines=25> */
.L_x_7171:
[----:B------:R-:W-:Y:S05]  /*a600*/  BSYNC B0 ;  /* 0x0000000000007941 */ /* 0x000fea0003800000 */
.L_x_7170:
[----:B------:R-:W-:-:S05]  /*a610*/  LOP3.LUT R7, R0, R7, RZ, 0xfc, !PT ;  /* 0x0000000700077212 */ /* 0x000fca00078efcff */
[----:B------:R0:W-:Y:S01]  /*a620*/  STG.E.U8 desc[UR36][R4.64], R7 ;  /* 0x0000000704007986 */ /* 0x0001e2000c101124 */
[----:B------:R-:W-:Y:S05]  /*a630*/  BRA `(.L_x_7158) ;  /* 0x00000008004c7947 */ /* 0x000fea0003800000 */
.L_x_7169:
        /* <DEDUP_REMOVED lines=17> */
.L_x_7173:
[----:B------:R-:W-:Y:S01]  /*a750*/  IMAD.MOV.U32 R0, RZ, RZ, 0x7f ;  /* 0x0000007fff007424 */ /* 0x000fe200078e00ff */
[----:B------:R-:W-:-:S04]  /*a760*/  ISETP.GT.U32.AND P0, PT, R3, 0x7f800000, PT ;  /* 0x7f8000000300780c */ /* 0x000fc80003f04070 */
[----:B------:R-:W-:-:S09]  /*a770*/  SEL R0, R0, 0x7c, P0 ;  /* 0x0000007c00007807 */ /* 0x000fd20000000000 */
.L_x_7174:
[----:B------:R-:W-:Y:S05]  /*a780*/  BSYNC B0 ;  /* 0x0000000000007941 */ /* 0x000fea0003800000 */
.L_x_7172:
[----:B------:R-:W-:-:S04]  /*a790*/  LOP3.LUT R3, R7, 0x80000000, RZ, 0xc0, !PT ;  /* 0x8000000007037812 */ /* 0x000fc800078ec0ff */
[----:B------:R-:W-:-:S04]  /*a7a0*/  SHF.R.U32.HI R3, RZ, 0x18, R3 ;  /* 0x00000018ff037819 */ /* 0x000fc80000011603 */
[----:B------:R-:W-:-:S05]  /*a7b0*/  LOP3.LUT R3, R0, R3, RZ, 0xfc, !PT ;  /* 0x0000000300037212 */ /* 0x000fca00078efcff */
[----:B------:R0:W-:Y:S01]  /*a7c0*/  STG.E.U8 desc[UR36][R4.64], R3 ;  /* 0x0000000304007986 */ /* 0x0001e2000c101124 */
[----:B------:R-:W-:Y:S05]  /*a7d0*/  BRA `(.L_x_7158) ;  /* 0x0000000400e47947 */ /* 0x000fea0003800000 */
.L_x_7168:
        /* <DEDUP_REMOVED lines=8> */
.L_x_7165:
        /* <DEDUP_REMOVED lines=11> */
.L_x_7177:
        /* <DEDUP_REMOVED lines=21> */
.L_x_7180:
[----:B------:R-:W-:-:S04]  /*aa60*/  LOP3.LUT R0, R7, 0x80000000, RZ, 0xc0, !PT ;  /* 0x8000000007007812 */ /* 0x000fc800078ec0ff */
[----:B------:R-:W-:-:S04]  /*aa70*/  SHF.R.U32.HI R0, RZ, 0x18, R0 ;  /* 0x00000018ff007819 */ /* 0x000fc80000011600 */
[----:B------:R-:W-:-:S07]  /*aa80*/  LOP3.LUT R0, R3, R0, RZ, 0xfc, !PT ;  /* 0x0000000003007212 */ /* 0x000fce00078efcff */
.L_x_7179:
[----:B------:R-:W-:Y:S05]  /*aa90*/  BSYNC B0 ;  /* 0x0000000000007941 */ /* 0x000fea0003800000 */
.L_x_7178:
[----:B------:R0:W-:Y:S01]  /*aaa0*/  STG.E.U8 desc[UR36][R4.64], R0 ;  /* 0x0000000004007986 */ /* 0x0001e2000c101124 */
[----:B------:R-:W-:Y:S05]  /*aab0*/  BRA `(.L_x_7158) ;  /* 0x00000004002c7947 */ /* 0x000fea0003800000 */
.L_x_7176:
        /* <DEDUP_REMOVED lines=21> */
.L_x_7183:
[----:B------:R-:W-:-:S04]  /*ac10*/  LOP3.LUT R0, R7, 0x80000000, RZ, 0xc0, !PT ;  /* 0x8000000007007812 */ /* 0x000fc800078ec0ff */
[----:B------:R-:W-:-:S04]  /*ac20*/  SHF.R.U32.HI R0, RZ, 0x18, R0 ;  /* 0x00000018ff007819 */ /* 0x000fc80000011600 */
[----:B------:R-:W-:-:S07]  /*ac30*/  LOP3.LUT R0, R3, R0, RZ, 0xfc, !PT ;  /* 0x0000000003007212 */ /* 0x000fce00078efcff */
.L_x_7182:
[----:B------:R-:W-:Y:S05]  /*ac40*/  BSYNC B0 ;  /* 0x0000000000007941 */ /* 0x000fea0003800000 */
.L_x_7181:
[----:B------:R0:W-:Y:S01]  /*ac50*/  STG.E.U8 desc[UR36][R4.64], R0 ;  /* 0x0000000004007986 */ /* 0x0001e2000c101124 */
[----:B------:R-:W-:Y:S05]  /*ac60*/  BRA `(.L_x_7158) ;  /* 0x0000000000c07947 */ /* 0x000fea0003800000 */
.L_x_7175:
        /* <DEDUP_REMOVED lines=26> */
.L_x_7157:
        /* <DEDUP_REMOVED lines=16> */
.L_x_7186:
[----:B------:R-:W-:Y:S05]  /*af10*/  BRA `(.L_x_7158) ;  /* 0x0000000000147947 */ /* 0x000fea0003800000 */
.L_x_7185:
[----:B------:R-:W0:Y:S02]  /*af20*/  F2I.U64.F64.TRUNC R16, R16 ;  /* 0x0000001000107311 */ /* 0x000e24000030d800 */
[----:B0-----:R0:W-:Y:S01]  /*af30*/  STG.E.64 desc[UR36][R4.64], R16 ;  /* 0x0000001004007986 */ /* 0x0011e2000c101b24 */
[----:B------:R-:W-:Y:S05]  /*af40*/  BRA `(.L_x_7158) ;  /* 0x0000000000087947 */ /* 0x000fea0003800000 */
.L_x_7184:
[----:B------:R-:W0:Y:S02]  /*af50*/  F2I.U32.F64.TRUNC R17, R16 ;  /* 0x0000001000117311 */ /* 0x000e24000030d000 */
[----:B0-----:R0:W-:Y:S02]  /*af60*/  STG.E desc[UR36][R4.64], R17 ;  /* 0x0000001104007986 */ /* 0x0011e4000c101924 */
.L_x_7158:
[----:B------:R-:W-:-:S07]  /*af70*/  VIADD R26, R26, 0x80 ;  /* 0x000000801a1a7836 */ /* 0x000fce0000000000 */
.L_x_7118:
[----:B------:R-:W-:Y:S05]  /*af80*/  BSYNC B6 ;  /* 0x0000000000067941 */ /* 0x000fea0003800000 */
.L_x_7117:
[----:B------:R-:W-:-:S13]  /*af90*/  ISETP.GE.AND P0, PT, R26, R23, PT ;  /* 0x000000171a00720c */ /* 0x000fda0003f06270 */
[----:B------:R-:W-:Y:S05]  /*afa0*/  @P0 EXIT ;  /* 0x000000000000094d */ /* 0x000fea0003800000 */
[----:B0123--:R-:W0:Y:S01]  /*afb0*/  LDC.64 R4, c[0x0][0x230] ;  /* 0x00008c00ff047b82 */ /* 0x00fe220000000a00 */
        /* <DEDUP_REMOVED lines=17> */
[----:B0-----:R-:W-:Y:S01]  /*b0d0*/  STG.E.U8 desc[UR36][R4.64], R25 ;  /* 0x0000001904007986 */ /* 0x001fe2000c101124 */
[----:B------:R-:W-:Y:S05]  /*b0e0*/  EXIT ;  /* 0x000000000000794d */ /* 0x000fea0003800000 */
.L_x_7190:
[----:B-----5:R-:W0:Y:S02]  /*b0f0*/  F2I.S64.F64.TRUNC R24, R24 ;  /* 0x0000001800187311 */ /* 0x020e24000030d900 */
[----:B0-----:R-:W-:-:S05]  /*b100*/  IMAD.MOV.U32 R3, RZ, RZ, R24 ;  /* 0x000000ffff037224 */ /* 0x001fca00078e0018 */
[----:B------:R-:W-:Y:S01]  /*b110*/  STG.E.U8 desc[UR36][R4.64], R3 ;  /* 0x0000000304007986 */ /* 0x000fe2000c101124 */
[----:B------:R-:W-:Y:S05]  /*b120*/  EXIT ;  /* 0x000000000000794d */ /* 0x000fea0003800000 */
.L_x_7189:
[----:B------:R-:W-:-:S13]  /*b130*/  ISETP.NE.AND P0, PT, R0, 0x2, PT ;  /* 0x000000020000780c */ /* 0x000fda0003f05270 */
[----:B------:R-:W-:Y:S05]  /*b140*/  @!P0 BRA `(.L_x_7192) ;  /* 0x0000000000288947 */ /* 0x000fea0003800000 */
[----:B------:R-:W-:-:S13]  /*b150*/  ISETP.NE.AND P0, PT, R0, 0x3, PT ;  /* 0x000000030000780c */ /* 0x000fda0003f05270 */
[----:B------:R-:W-:Y:S05]  /*b160*/  @!P0 BRA `(.L_x_7193) ;  /* 0x0000000000148947 */ /* 0x000fea0003800000 */
[----:B------:R-:W-:-:S13]  /*b170*/  ISETP.NE.AND P0, PT, R0, 0x4, PT ;  /* 0x000000040000780c */ /* 0x000fda0003f05270 */
[----:B------:R-:W-:Y:S05]  /*b180*/  @P0 BRA `(.L_x_7191) ;  /* 0x0000000c00880947 */ /* 0x000fea0003800000 */
[----:B-----5:R-:W0:Y:S02]  /*b190*/  F2I.S64.F64.TRUNC R24, R24 ;  /* 0x0000001800187311 */ /* 0x020e24000030d900 */
[----:B0-----:R-:W-:Y:S01]  /*b1a0*/  STG.E.64 desc[UR36][R4.64], R24 ;  /* 0x0000001804007986 */ /* 0x001fe2000c101b24 */
[----:B------:R-:W-:Y:S05]  /*b1b0*/  EXIT ;  /* 0x000000000000794d */ /* 0x000fea0003800000 */
.L_x_7193:
[----:B-----5:R-:W0:Y:S02]  /*b1c0*/  F2I.F64.TRUNC R25, R24 ;  /* 0x0000001800197311 */ /* 0x020e24000030d100 */
[----:B0-----:R-:W-:Y:S01]  /*b1d0*/  STG.E desc[UR36][R4.64], R25 ;  /* 0x0000001904007986 */ /* 0x001fe2000c101924 */
[----:B------:R-:W-:Y:S05]  /*b1e0*/  EXIT ;  /* 0x000000000000794d */ /* 0x000fea0003800000 */
.L_x_7192:
[----:B-----5:R-:W0:Y:S02]  /*b1f0*/  F2I.F64.TRUNC R25, R24 ;  /* 0x0000001800197311 */ /* 0x020e24000030d100 */
[----:B0-----:R-:W-:Y:S01]  /*b200*/  STG.E.U16 desc[UR36][R4.64], R25 ;  /* 0x0000001904007986 */ /* 0x001fe2000c101524 */
[----:B------:R-:W-:Y:S05]  /*b210*/  EXIT ;  /* 0x000000000000794d */ /* 0x000fea0003800000 */
.L_x_7188:
        /* <DEDUP_REMOVED lines=11> */
[----:B------:R-:W-:Y:S01]  /*b2d0*/  STG.E desc[UR36][R4.64], R3 ;  /* 0x0000000304007986 */ /* 0x000fe2000c101924 */
[----:B------:R-:W-:Y:S05]  /*b2e0*/  EXIT ;  /* 0x000000000000794d */ /* 0x000fea0003800000 */
.L_x_7195:
[----:B------:R-:W-:Y:S01]  /*b2f0*/  UMOV UR4, 0xf0000000 ;  /* 0xf000000000047882 */ /* 0x000fe20000000000 */
[----:B------:R-:W-:Y:S01]  /*b300*/  UMOV UR5, 0x380fffff ;  /* 0x380fffff00057882 */ /* 0x000fe20000000000 */
[----:B-----5:R-:W0:Y:S01]  /*b310*/  F2F.F32.F64 R0, R24 ;  /* 0x0000001800007310 */ /* 0x020e220000301000 */
[----:B------:R-:W-:-:S14]  /*b320*/  DSETP.GEU.AND P0, PT, |R24|, UR4, PT ;  /* 0x0000000418007e2a */ /* 0x000fdc000bf0e200 */
[----:B0-----:R-:W-:-:S05]  /*b330*/  @!P0 FMUL R0, R0, 1.175494350822287508e-38 ;  /* 0x0080000000008820 */ /* 0x001fca0000400000 */
[----:B------:R-:W-:-:S05]  /*b340*/  F2FP.F16.F32.PACK_AB R0, RZ, R0 ;  /* 0x00000000ff00723e */ /* 0x000fca00000000ff */
[----:B------:R-:W-:Y:S01]  /*b350*/  STG.E.U16 desc[UR36][R4.64], R0 ;  /* 0x0000000004007986 */ /* 0x000fe2000c101524 */
[----:B------:R-:W-:Y:S05]  /*b360*/  EXIT ;  /* 0x000000000000794d */ /* 0x000fea0003800000 */
.L_x_7194:
        /* <DEDUP_REMOVED lines=12> */
[----:B------:R-:W-:Y:S01]  /*b430*/  STG.E.64 desc[UR36][R4.64], R2 ;  /* 0x0000000204007986 */ /* 0x000fe2000c101b24 */
[----:B------:R-:W-:Y:S05]  /*b440*/  EXIT ;  /* 0x000000000000794d */ /* 0x000fea0003800000 */
.L_x_7197:
[----:B------:R-:W-:Y:S01]  /*b450*/  UMOV UR4, 0xf0000000 ;  /* 0xf000000000047882 */ /* 0x000fe20000000000 */
[----:B------:R-:W-:Y:S01]  /*b460*/  UMOV UR5, 0x380fffff ;  /* 0x380fffff00057882 */ /* 0x000fe20000000000 */
[----:B-----5:R-:W0:Y:S01]  /*b470*/  F2F.F32.F64 R0, R24 ;  /* 0x0000001800007310 */ /* 0x020e220000301000 */
[----:B------:R-:W-:-:S14]  /*b480*/  DSETP.GEU.AND P0, PT, |R24|, UR4, PT ;  /* 0x0000000418007e2a */ /* 0x000fdc000bf0e200 */
[----:B0-----:R-:W-:-:S05]  /*b490*/  @!P0 FMUL R0, R0, 1.175494350822287508e-38 ;  /* 0x0080000000008820 */ /* 0x001fca0000400000 */
[----:B------:R-:W-:-:S04]  /*b4a0*/  F2FP.F16.F32.PACK_AB R3, RZ, R0 ;  /* 0x00000000ff03723e */ /* 0x000fc800000000ff */
[----:B------:R-:W-:-:S05]  /*b4b0*/  PRMT R3, R3, 0x5410, RZ ;  /* 0x0000541003037816 */ /* 0x000fca00000000ff */
[----:B------:R-:W-:Y:S01]  /*b4c0*/  STG.E desc[UR36][R4.64], R3 ;  /* 0x0000000304007986 */ /* 0x000fe2000c101924 */
[----:B------:R-:W-:Y:S05]  /*b4d0*/  EXIT ;  /* 0x000000000000794d */ /* 0x000fea0003800000 */
.L_x_7196:
[----:B-----5:R-:W-:Y:S01]  /*b4e0*/  STG.E.64 desc[UR36][R4.64], R24 ;  /* 0x0000001804007986 */ /* 0x020fe2000c101b24 */
[----:B------:R-:W-:Y:S05]  /*b4f0*/  EXIT ;  /* 0x000000000000794d */ /* 0x000fea0003800000 */
.L_x_7187:
        /* <DEDUP_REMOVED lines=10> */
[----:B------:R-:W-:Y:S01]  /*b5a0*/  STG.E.U8 desc[UR36][R4.64], R3 ;  /* 0x0000000304007986 */ /* 0x000fe2000c101124 */
[----:B------:R-:W-:Y:S05]  /*b5b0*/  EXIT ;  /* 0x000000000000794d */ /* 0x000fea0003800000 */
.L_x_7200:
[----:B------:R-:W-:-:S05]  /*b5c0*/  CS2R R26, SRZ ;  /* 0x00000000001a7805 */ /* 0x000fca000001ff00 */
[----:B-----5:R-:W-:Y:S01]  /*b5d0*/  STG.E.128 desc[UR36][R4.64], R24 ;  /* 0x0000001804007986 */ /* 0x020fe2000c101d24 */
[----:B------:R-:W-:Y:S05]  /*b5e0*/  EXIT ;  /* 0x000000000000794d */ /* 0x000fea0003800000 */
.L_x_7199:
        /* <DEDUP_REMOVED lines=25> */
.L_x_7204:
[----:B------:R-:W-:Y:S05]  /*b780*/  BSYNC B0 ;  /* 0x0000000000007941 */ /* 0x000fea0003800000 */
.L_x_7203:
[----:B------:R-:W-:-:S05]  /*b790*/  LOP3.LUT R3, R0, R3, RZ, 0xfc, !PT ;  /* 0x0000000300037212 */ /* 0x000fca00078efcff */
[----:B------:R-:W-:Y:S01]  /*b7a0*/  STG.E.U8 desc[UR36][R4.64], R3 ;  /* 0x0000000304007986 */ /* 0x000fe2000c101124 */
[----:B------:R-:W-:Y:S05]  /*b7b0*/  EXIT ;  /* 0x000000000000794d */ /* 0x000fea0003800000 */
.L_x_7202:
        /* <DEDUP_REMOVED lines=17> */
.L_x_7206:
[----:B------:R-:W-:Y:S01]  /*b8d0*/  IMAD.MOV.U32 R0, RZ, RZ, 0x7f ;  /* 0x0000007fff007424 */ /* 0x000fe200078e00ff */
[----:B------:R-:W-:-:S04]  /*b8e0*/  ISETP.GT.U32.AND P0, PT, R2, 0x7f800000, PT ;  /* 0x7f8000000200780c */ /* 0x000fc80003f04070 */
[----:B------:R-:W-:-:S09]  /*b8f0*/  SEL R0, R0, 0x7c, P0 ;  /* 0x0000007c00007807 */ /* 0x000fd20000000000 */
.L_x_7207:
[----:B------:R-:W-:Y:S05]  /*b900*/  BSYNC B0 ;  /* 0x0000000000007941 */ /* 0x000fea0003800000 */
.L_x_7205:
[----:B------:R-:W-:-:S04]  /*b910*/  LOP3.LUT R2, R3, 0x80000000, RZ, 0xc0, !PT ;  /* 0x8000000003027812 */ /* 0x000fc800078ec0ff */
[----:B------:R-:W-:-:S04]  /*b920*/  SHF.R.U32.HI R3, RZ, 0x18, R2 ;  /* 0x00000018ff037819 */ /* 0x000fc80000011602 */
[----:B------:R-:W-:-:S05]  /*b930*/  LOP3.LUT R3, R0, R3, RZ, 0xfc, !PT ;  /* 0x0000000300037212 */ /* 0x000fca00078efcff */
[----:B------:R-:W-:Y:S01]  /*b940*/  STG.E.U8 desc[UR36][R4.64], R3 ;  /* 0x0000000304007986 */ /* 0x000fe2000c101124 */
[----:B------:R-:W-:Y:S05]  /*b950*/  EXIT ;  /* 0x000000000000794d */ /* 0x000fea0003800000 */
.L_x_7201:
[----:B------:R-:W-:Y:S01]  /*b960*/  UMOV UR4, 0xf0000000 ;  /* 0xf000000000047882 */ /* 0x000fe20000000000 */
[----:B------:R-:W-:Y:S01]  /*b970*/  UMOV UR5, 0x380fffff ;  /* 0x380fffff00057882 */ /* 0x000fe20000000000 */
[----:B-----5:R-:W0:Y:S01]  /*b980*/  F2F.F32.F64 R0, R24 ;  /* 0x0000001800007310 */ /* 0x020e220000301000 */
[----:B------:R-:W-:-:S14]  /*b990*/  DSETP.GEU.AND P0, PT, |R24|, UR4, PT ;  /* 0x0000000418007e2a */ /* 0x000fdc000bf0e200 */
[----:B0-----:R-:W-:-:S05]  /*b9a0*/  @!P0 FMUL R0, R0, 1.175494350822287508e-38 ;  /* 0x0080000000008820 */ /* 0x001fca0000400000 */
[----:B------:R-:W-:-:S05]  /*b9b0*/  F2FP.BF16.F32.PACK_AB R0, RZ, R0 ;  /* 0x00000000ff00723e */ /* 0x000fca00000010ff */
[----:B------:R-:W-:Y:S01]  /*b9c0*/  STG.E.U16 desc[UR36][R4.64], R0 ;  /* 0x0000000004007986 */ /* 0x000fe2000c101524 */
[----:B------:R-:W-:Y:S05]  /*b9d0*/  EXIT ;  /* 0x000000000000794d */ /* 0x000fea0003800000 */
.L_x_7198:
        /* <DEDUP_REMOVED lines=9> */
[----:B0-----:R-:W-:Y:S01]  /*ba70*/  STG.E.U16 desc[UR36][R4.64], R25 ;  /* 0x0000001904007986 */ /* 0x001fe2000c101524 */
[----:B------:R-:W-:Y:S05]  /*ba80*/  EXIT ;  /* 0x000000000000794d */ /* 0x000fea0003800000 */
.L_x_7210:
        /* <DEDUP_REMOVED lines=21> */
.L_x_7213:
[----:B------:R-:W-:-:S04]  /*bbe0*/  LOP3.LUT R2, R7, 0x80000000, RZ, 0xc0, !PT ;  /* 0x8000000007027812 */ /* 0x000fc800078ec0ff */
[----:B------:R-:W-:-:S04]  /*bbf0*/  SHF.R.U32.HI R3, RZ, 0x18, R2 ;  /* 0x00000018ff037819 */ /* 0x000fc80000011602 */
[----:B------:R-:W-:-:S04]  /*bc00*/  LOP3.LUT R0, R0, R3, RZ, 0xfc, !PT ;  /* 0x0000000300007212 */ /* 0x000fc800078efcff */
[----:B------:R-:W-:-:S07]  /*bc10*/  PRMT R2, R0, 0x7610, R2 ;  /* 0x0000761000027816 */ /* 0x000fce0000000002 */
.L_x_7212:
[----:B------:R-:W-:Y:S05]  /*bc20*/  BSYNC B0 ;  /* 0x0000000000007941 */ /* 0x000fea0003800000 */
.L_x_7211:
[----:B------:R-:W-:Y:S01]  /*bc30*/  STG.E.U8 desc[UR36][R4.64], R2 ;  /* 0x0000000204007986 */ /* 0x000fe2000c101124 */
[----:B------:R-:W-:Y:S05]  /*bc40*/  EXIT ;  /* 0x000000000000794d */ /* 0x000fea0003800000 */
.L_x_7209:
        /* <DEDUP_REMOVED lines=21> */
.L_x_7216:
[----:B------:R-:W-:-:S04]  /*bda0*/  LOP3.LUT R2, R7, 0x80000000, RZ, 0xc0, !PT ;  /* 0x8000000007027812 */ /* 0x000fc800078ec0ff */
[----:B------:R-:W-:-:S04]  /*bdb0*/  SHF.R.U32.HI R3, RZ, 0x18, R2 ;  /* 0x00000018ff037819 */ /* 0x000fc80000011602 */
[----:B------:R-:W-:-:S04]  /*bdc0*/  LOP3.LUT R0, R0, R3, RZ, 0xfc, !PT ;  /* 0x0000000300007212 */ /* 0x000fc800078efcff */
[----:B------:R-:W-:-:S07]  /*bdd0*/  PRMT R2, R0, 0x7610, R2 ;  /* 0x0000761000027816 */ /* 0x000fce0000000002 */
.L_x_7215:
[----:B------:R-:W-:Y:S05]  /*bde0*/  BSYNC B0 ;  /* 0x0000000000007941 */ /* 0x000fea0003800000 */
.L_x_7214:
[----:B------:R-:W-:Y:S01]  /*bdf0*/  STG.E.U8 desc[UR36][R4.64], R2 ;  /* 0x0000000204007986 */ /* 0x000fe2000c101124 */
[----:B------:R-:W-:Y:S05]  /*be00*/  EXIT ;  /* 0x000000000000794d */ /* 0x000fea0003800000 */
.L_x_7208:
        /* <DEDUP_REMOVED lines=26> */
.L_x_7191:
        /* <DEDUP_REMOVED lines=15> */
[----:B-1--45:R-:W-:Y:S05]  /*c0a0*/  CALL.ABS.NOINC R2 ;  /* 0x0000000002007343 */ /* 0x032fea0003c00000 */
.L_x_7219:
[----:B------:R-:W-:Y:S05]  /*c0b0*/  EXIT ;  /* 0x000000000000794d */ /* 0x000fea0003800000 */
.L_x_7218:
[----:B-----5:R-:W0:Y:S02]  /*c0c0*/  F2I.U64.F64.TRUNC R24, R24 ;  /* 0x0000001800187311 */ /* 0x020e24000030d800 */
[----:B0-----:R-:W-:Y:S01]  /*c0d0*/  STG.E.64 desc[UR36][R4.64], R24 ;  /* 0x0000001804007986 */ /* 0x001fe2000c101b24 */
[----:B------:R-:W-:Y:S05]  /*c0e0*/  EXIT ;  /* 0x000000000000794d */ /* 0x000fea0003800000 */
.L_x_7217:
[----:B-----5:R-:W0:Y:S02]  /*c0f0*/  F2I.U32.F64.TRUNC R25, R24 ;  /* 0x0000001800197311 */ /* 0x020e24000030d000 */
[----:B0-----:R-:W-:Y:S01]  /*c100*/  STG.E desc[UR36][R4.64], R25 ;  /* 0x0000001904007986 */ /* 0x001fe2000c101924 */
[----:B------:R-:W-:Y:S05]  /*c110*/  EXIT ;  /* 0x000000000000794d */ /* 0x000fea0003800000 */
        .weak           $__internal_8_$__cuda_sm20_div_rn_f64_full
        .type           $__internal_8_$__cuda_sm20_div_rn_f64_full,@function
        .size           $__internal_8_$__cuda_sm20_div_rn_f64_full,(.L_x_7898 - $__internal_8_$__cuda_sm20_div_rn_f64_full)
$__internal_8_$__cuda_sm20_div_rn_f64_full:
[----:B------:R-:W-:Y:S01]  /*c120*/  FSETP.GEU.AND P3, PT, |R5|, 1.469367938527859385e-39, PT ;  /* 0x001000000500780b */ /* 0x000fe20003f6e200 */
[----:B------:R-:W-:Y:S01]  /*c130*/  IMAD.MOV.U32 R8, RZ, RZ, R6 ;  /* 0x000000ffff087224 */ /* 0x000fe200078e0006 */
[C---:B------:R-:W-:Y:S01]  /*c140*/  FSETP.GEU.AND P0, PT, |R9|.reuse, 1.469367938527859385e-39, PT ;  /* 0x001000000900780b */ /* 0x040fe20003f0e200 */
[----:B------:R-:W-:Y:S01]  /*c150*/  IMAD.MOV.U32 R20, RZ, RZ, 0x1 ;  /* 0x00000001ff147424 */ /* 0x000fe200078e00ff */
[----:B------:R-:W-:Y:S01]  /*c160*/  LOP3.LUT R7, R9, 0x800fffff, RZ, 0xc0, !PT ;  /* 0x800fffff09077812 */ /* 0x000fe200078ec0ff */
[----:B------:R-:W-:Y:S01]  /*c170*/  BSSY B0, `(.L_x_7220) ;  /* 0x0000052000007945 */ /* 0x000fe20003800000 */
[----:B------:R-:W-:Y:S02]  /*c180*/  LOP3.LUT R2, R5, 0x7ff00000, RZ, 0xc0, !PT ;  /* 0x7ff0000005027812 */ /* 0x000fe400078ec0ff */
[----:B------:R-:W-:Y:S02]  /*c190*/  LOP3.LUT R7, R7, 0x3ff00000, RZ, 0xfc, !PT ;  /* 0x3ff0000007077812 */ /* 0x000fe400078efcff */
[----:B------:R-:W-:Y:S01]  /*c1a0*/  LOP3.LUT R15, R9, 0x7ff00000, RZ, 0xc0, !PT ;  /* 0x7ff00000090f7812 */ /* 0x000fe200078ec0ff */
[----:B------:R-:W-:-:S02]  /*c1b0*/  IMAD.MOV.U32 R14, RZ, RZ, R2 ;  /* 0x000000ffff0e7224 */ /* 0x000fc400078e0002 */
[----:B------:R-:W-:Y:S01]  /*c1c0*/  @!P3 LOP3.LUT R3, R9, 0x7ff00000, RZ, 0xc0, !PT ;  /* 0x7ff000000903b812 */ /* 0x000fe200078ec0ff */
[----:B------:R-:W-:Y:S01]  /*c1d0*/  @!P3 IMAD.MOV.U32 R26, RZ, RZ, RZ ;  /* 0x000000ffff1ab224 */ /* 0x000fe200078e00ff */
[----:B------:R-:W-:Y:S01]  /*c1e0*/  @!P0 DMUL R6, R8, 8.98846567431157953865e+307 ;  /* 0x7fe0000008068828 */ /* 0x000fe20000000000 */
[C---:B------:R-:W-:Y:S02]  /*c1f0*/  ISETP.GE.U32.AND P2, PT, R2.reuse, R15, PT ;  /* 0x0000000f0200720c */ /* 0x040fe40003f46070 */
[----:B------:R-:W-:Y:S01]  /*c200*/  @!P3 ISETP.GE.U32.AND P4, PT, R2, R3, PT ;  /* 0x000000030200b20c */ /* 0x000fe20003f86070 */
[----:B------:R-:W-:Y:S02]  /*c210*/  IMAD.MOV.U32 R3, RZ, RZ, 0x1ca00000 ;  /* 0x1ca00000ff037424 */ /* 0x000fe400078e00ff */
[----:B------:R-:W0:Y:S03]  /*c220*/  MUFU.RCP64H R21, R7 ;  /* 0x0000000700157308 */ /* 0x000e260000001800 */
[----:B------:R-:W-:-:S02]  /*c230*/  @!P3 SEL R19, R3, 0x63400000, !P4 ;  /* 0x634000000313b807 */ /* 0x000fc40006000000 */
[----:B------:R-:W-:Y:S02]  /*c240*/  SEL R11, R3, 0x63400000, !P2 ;  /* 0x63400000030b7807 */ /* 0x000fe40005000000 */
[--C-:B------:R-:W-:Y:S02]  /*c250*/  @!P3 LOP3.LUT R10, R19, 0x80000000, R5.reuse, 0xf8, !PT ;  /* 0x80000000130ab812 */ /* 0x100fe400078ef805 */
[----:B------:R-:W-:Y:S02]  /*c260*/  LOP3.LUT R11, R11, 0x800fffff, R5, 0xf8, !PT ;  /* 0x800fffff0b0b7812 */ /* 0x000fe400078ef805 */
[----:B------:R-:W-:Y:S01]  /*c270*/  @!P3 LOP3.LUT R27, R10, 0x100000, RZ, 0xfc, !PT ;  /* 0x001000000a1bb812 */ /* 0x000fe200078efcff */
[----:B------:R-:W-:Y:S01]  /*c280*/  IMAD.MOV.U32 R10, RZ, RZ, R4 ;  /* 0x000000ffff0a7224 */ /* 0x000fe200078e0004 */
[----:B------:R-:W-:-:S05]  /*c290*/  @!P0 LOP3.LUT R15, R7, 0x7ff00000, RZ, 0xc0, !PT ;  /* 0x7ff00000070f8812 */ /* 0x000fca00078ec0ff */
[----:B------:R-:W-:Y:S02]  /*c2a0*/  @!P3 DFMA R10, R10, 2, -R26 ;  /* 0x400000000a0ab82b */ /* 0x000fe4000000081a */
[----:B0-----:R-:W-:-:S08]  /*c2b0*/  DFMA R26, R20, -R6, 1 ;  /* 0x3ff00000141a742b */ /* 0x001fd00000000806 */
[----:B------:R-:W-:Y:S01]  /*c2c0*/  DFMA R26, R26, R26, R26 ;  /* 0x0000001a1a1a722b */ /* 0x000fe2000000001a */
[----:B------:R-:W-:-:S05]  /*c2d0*/  @!P3 LOP3.LUT R14, R11, 0x7ff00000, RZ, 0xc0, !PT ;  /* 0x7ff000000b0eb812 */ /* 0x000fca00078ec0ff */
[----:B------:R-:W-:Y:S02]  /*c2e0*/  VIADD R19, R14, 0xffffffff ;  /* 0xffffffff0e137836 */ /* 0x000fe40000000000 */
[----:B------:R-:W-:-:S03]  /*c2f0*/  DFMA R20, R20, R26, R20 ;  /* 0x0000001a1414722b */ /* 0x000fc60000000014 */
[----:B------:R-:W-:Y:S01]  /*c300*/  ISETP.GT.U32.AND P0, PT, R19, 0x7feffffe, PT ;  /* 0x7feffffe1300780c */ /* 0x000fe20003f04070 */
[----:B------:R-:W-:-:S04]  /*c310*/  VIADD R19, R15, 0xffffffff ;  /* 0xffffffff0f137836 */ /* 0x000fc80000000000 */
[----:B------:R-:W-:Y:S01]  /*c320*/  DFMA R30, R20, -R6, 1 ;  /* 0x3ff00000141e742b */ /* 0x000fe20000000806 */
[----:B------:R-:W-:-:S07]  /*c330*/  ISETP.GT.U32.OR P0, PT, R19, 0x7feffffe, P0 ;  /* 0x7feffffe1300780c */ /* 0x000fce0000704470 */
[----:B------:R-:W-:-:S08]  /*c340*/  DFMA R30, R20, R30, R20 ;  /* 0x0000001e141e722b */ /* 0x000fd00000000014 */
[----:B------:R-:W-:-:S08]  /*c350*/  DMUL R26, R30, R10 ;  /* 0x0000000a1e1a7228 */ /* 0x000fd00000000000 */
[----:B------:R-:W-:-:S08]  /*c360*/  DFMA R20, R26, -R6, R10 ;  /* 0x800000061a14722b */ /* 0x000fd0000000000a */
[----:B------:R-:W-:Y:S01]  /*c370*/  DFMA R20, R30, R20, R26 ;  /* 0x000000141e14722b */ /* 0x000fe2000000001a */
[----:B------:R-:W-:Y:S10]  /*c380*/  @P0 BRA `(.L_x_7221) ;  /* 0x00000000006c0947 */ /* 0x000ff40003800000 */
        /* <DEDUP_REMOVED lines=12> */
[----:B------:R-:W-:-:S04]  /*c450*/  IMAD.MOV.U32 R6, RZ, RZ, RZ ;  /* 0x000000ffff067224 */ /* 0x000fc800078e00ff */
        /* <DEDUP_REMOVED lines=14> */
.L_x_7221:
        /* <DEDUP_REMOVED lines=16> */
.L_x_7224:
[----:B------:R-:W-:Y:S01]  /*c640*/  LOP3.LUT R27, R9, 0x80000, RZ, 0xfc, !PT ;  /* 0x00080000091b7812 */ /* 0x000fe200078efcff */
[----:B------:R-:W-:Y:S01]  /*c650*/  IMAD.MOV.U32 R26, RZ, RZ, R8 ;  /* 0x000000ffff1a7224 */ /* 0x000fe200078e0008 */
[----:B------:R-:W-:Y:S06]  /*c660*/  BRA `(.L_x_7222) ;  /* 0x0000000000087947 */ /* 0x000fec0003800000 */
.L_x_7223:
[----:B------:R-:W-:Y:S01]  /*c670*/  LOP3.LUT R27, R5, 0x80000, RZ, 0xfc, !PT ;  /* 0x00080000051b7812 */ /* 0x000fe200078efcff */
[----:B------:R-:W-:-:S07]  /*c680*/  IMAD.MOV.U32 R26, RZ, RZ, R4 ;  /* 0x000000ffff1a7224 */ /* 0x000fce00078e0004 */
.L_x_7222:
[----:B------:R-:W-:Y:S05]  /*c690*/  BSYNC B0 ;  /* 0x0000000000007941 */ /* 0x000fea0003800000 */
.L_x_7220:
[----:B------:R-:W-:Y:S02]  /*c6a0*/  IMAD.MOV.U32 R2, RZ, RZ, R0 ;  /* 0x000000ffff027224 */ /* 0x000fe400078e0000 */
[----:B------:R-:W-:-:S04]  /*c6b0*/  IMAD.MOV.U32 R3, RZ, RZ, 0x0 ;  /* 0x00000000ff037424 */ /* 0x000fc800078e00ff */
[----:B------:R-:W-:Y:S05]  /*c6c0*/  RET.REL.NODEC R2 `(_ZN2at6native27unrolled_elementwise_kernelIZZZNS0_65_GLOBAL__N__cd49fe81_27_ActivationSoftplusKernel_cu_f5210f67_354515softplus_kernelERNS_18TensorIteratorBaseERKN3c106ScalarES8_ENKUlvE_clEvENKUlvE_clEvEUldE_St5arrayIPcLm2EELi4E23TrivialOffsetCalculatorILi1EjESG_NS0_6memory12LoadWithCastILi1EEENSH_13StoreWithCastILi1EEEEEviT_T0_T2_T3_T4_T5_) ;  /* 0xffffff38024c7950 */ /* 0x000fea0003c3ffff */
.L_x_7225:
        /* <DEDUP_REMOVED lines=11> */
.L_x_7898:


//--------------------- .text._ZN2at6native18elementwise_kernelILi128ELi2EZNS0_22gpu_kernel_impl_nocastIZZZNS0_65_GLOBAL__N__cd49fe81_27_ActivationSoftplusKernel_cu_f5210f67_354515softplus_kernelERNS_18TensorIteratorBaseERKN3c106ScalarES9_ENKUlvE_clEvENKUlvE_clEvEUldE_EEvS5_RKT_EUliE_EEviT1_ --------------------------
	.section	.text._ZN2at6native18elementwise_kernelILi128ELi2EZNS0_22gpu_kernel_impl_nocastIZZZNS0_65_GLOBAL__N__cd49fe81_27_ActivationSoftplusKernel_cu_f5210f67_354515softplus_kernelERNS_18TensorIteratorBaseERKN3c106ScalarES9_ENKUlvE_clEvENKUlvE_clEvEUldE_EEvS5_RKT_EUliE_EEviT1_,"ax",@progbits
	.align	128
        .global         _ZN2at6native18elementwise_kernelILi128ELi2EZNS0_22gpu_kernel_impl_nocastIZZZNS0_65_GLOBAL__N__cd49fe81_27_ActivationSoftplusKernel_cu_f5210f67_354515softplus_kernelERNS_18TensorIteratorBaseERKN3c106ScalarES9_ENKUlvE_clEvENKUlvE_clEvEUldE_EEvS5_RKT_EUliE_EEviT1_
        .type           _ZN2at6native18elementwise_kernelILi128ELi2EZNS0_22gpu_kernel_impl_nocastIZZZNS0_65_GLOBAL__N__cd49fe81_27_ActivationSoftplusKernel_cu_f5210f67_354515softplus_kernelERNS_18TensorIteratorBaseERKN3c106ScalarES9_ENKUlvE_clEvENKUlvE_clEvEUldE_EEvS5_RKT_EUliE_EEviT1_,@function
        .size           _ZN2at6native18elementwise_kernelILi128ELi2EZNS0_22gpu_kernel_impl_nocastIZZZNS0_65_GLOBAL__N__cd49fe81_27_ActivationSoftplusKernel_cu_f5210f67_354515softplus_kernelERNS_18TensorIteratorBaseERKN3c106ScalarES9_ENKUlvE_clEvENKUlvE_clEvEUldE_EEvS5_RKT_EUliE_EEviT1_,(.L_x_7899 - _ZN2at6native18elementwise_kernelILi128ELi2EZNS0_22gpu_kernel_impl_nocastIZZZNS0_65_GLOBAL__N__cd49fe81_27_ActivationSoftplusKernel_cu_f5210f67_354515softplus_kernelERNS_18TensorIteratorBaseERKN3c106ScalarES9_ENKUlvE_clEvENKUlvE_clEvEUldE_EEvS5_RKT_EUliE_EEviT1_)
        .other          _ZN2at6native18elementwise_kernelILi128ELi2EZNS0_22gpu_kernel_impl_nocastIZZZNS0_65_GLOBAL__N__cd49fe81_27_ActivationSoftplusKernel_cu_f5210f67_354515softplus_kernelERNS_18TensorIteratorBaseERKN3c106ScalarES9_ENKUlvE_clEvENKUlvE_clEvEUldE_EEvS5_RKT_EUliE_EEviT1_,@"STO_CUDA_ENTRY STV_DEFAULT"
_ZN2at6native18elementwise_kernelILi128ELi2EZNS0_22gpu_kernel_impl_nocastIZZZNS0_65_GLOBAL__N__cd49fe81_27_ActivationSoftplusKernel_cu_f5210f67_354515softplus_kernelERNS_18TensorIteratorBaseERKN3c106ScalarES9_ENKUlvE_clEvENKUlvE_clEvEUldE_EEvS5_RKT_EUliE_EEviT1_:
.text._ZN2at6native18elementwise_kernelILi128ELi2EZNS0_22gpu_kernel_impl_nocastIZZZNS0_65_GLOBAL__N__cd49fe81_27_ActivationSoftplusKernel_cu_f5210f67_354515softplus_kernelERNS_18TensorIteratorBaseERKN3c106ScalarES9_ENKUlvE_clEvENKUlvE_clEvEUldE_EEvS5_RKT_EUliE_EEviT1_:
        /* <DEDUP_REMOVED lines=11> */
[----:B------:R-:W-:Y:S01]  /*00b0*/  IMAD.MOV.U32 R0, RZ, RZ, RZ ;  /* 0x000000ffff007224 */ /* 0x000fe200078e00ff */
[----:B0-----:R-:W-:-:S13]  /*00c0*/  ISETP.NE.AND P0, PT, R6, RZ, PT ;  /* 0x000000ff0600720c */ /* 0x001fda0003f05270 */
[----:B------:R-:W-:Y:S05]  /*00d0*/  @!P0 BRA `(.L_x_7228) ;  /* 0x0000001000a88947 */ /* 0x000fea0003800000 */
[----:B------:R-:W-:Y:S01]  /*00e0*/  MOV R3, R7 ;  /* 0x0000000700037202 */ /* 0x000fe20000000f00 */
        /* <DEDUP_REMOVED lines=283> */
[----:B------:R-:W-:Y:S01]  /*12a0*/  @P0 IMAD.MOV.U32 R6, RZ, RZ, RZ ;  /* 0x000000ffff060224 */ /* 0x000fe200078e00ff */
[----:B------:R-:W-:Y:S02]  /*12b0*/  ULDC.64 UR6, c[0x0][0x400] ;  /* 0x0001000000067ab9 */ /* 0x000fe40000000a00 */
[C---:B------:R-:W-:Y:S01]  /*12c0*/  IADD3 R9, -R7.reuse, RZ, RZ ;  /* 0x000000ff07097210 */ /* 0x040fe20007ffe1ff */
[----:B------:R-:W1:Y:S08]  /*12d0*/  @P0 LDC R13, c[0x0][0x33c] ;  /* 0x0000cf00ff0d0b82 */ /* 0x000e700000000800 */
[----:B------:R-:W2:Y:S01]  /*12e0*/  @P0 LDC.64 R4, c[0x0][0x408] ;  /* 0x00010200ff040b82 */ /* 0x000ea20000000a00 */
[----:B0-----:R-:W-:-:S05]  /*12f0*/  @P0 IMAD.HI.U32 R2, R7, R10, R6 ;  /* 0x0000000a07020227 */ /* 0x001fca00078e0006 */
[----:B------:R-:W-:Y:S01]  /*1300*/  @P0 SHF.R.U32.HI R6, RZ, R11, R2 ;  /* 0x0000000bff060219 */ /* 0x000fe20000011602 */
[----:B------:R-:W-:-:S04]  /*1310*/  IMAD R2, R9, UR8, R3 ;  /* 0x0000000809027c24 */ /* 0x000fc8000f8e0203 */
[----:B------:R-:W-:Y:S02]  /*1320*/  @P0 IMAD.MOV R6, RZ, RZ, -R6 ;  /* 0x000000ffff060224 */ /* 0x000fe400078e0a06 */
[----:B------:R-:W-:Y:S02]  /*1330*/  IMAD R21, R2, UR6, R21 ;  /* 0x0000000602157c24 */ /* 0x000fe4000f8e0215 */
[----:B-1----:R-:W-:Y:S02]  /*1340*/  @P0 IMAD R6, R6, R13, R7 ;  /* 0x0000000d06060224 */ /* 0x002fe400078e0207 */
[----:B------:R-:W-:Y:S02]  /*1350*/  IMAD R0, R2, UR7, R0 ;  /* 0x0000000702007c24 */ /* 0x000fe4000f8e0200 */
[C---:B--2---:R-:W-:Y:S02]  /*1360*/  @P0 IMAD R21, R6.reuse, R4, R21 ;  /* 0x0000000406150224 */ /* 0x044fe400078e0215 */
[----:B------:R-:W-:-:S07]  /*1370*/  @P0 IMAD R0, R6, R5, R0 ;  /* 0x0000000506000224 */ /* 0x000fce00078e0200 */
.L_x_7228:
[----:B------:R-:W-:Y:S01]  /*1380*/  ULDC.64 UR6, c[0x0][0x418] ;  /* 0x0001060000067ab9 */ /* 0x000fe20000000a00 */
[----:B------:R-:W-:Y:S01]  /*1390*/  ULDC.64 UR8, c[0x0][0x428] ;  /* 0x00010a0000087ab9 */ /* 0x000fe20000000a00 */
[----:B------:R-:W-:-:S04]  /*13a0*/  IADD3 R4, P0, R0, UR6, RZ ;  /* 0x0000000600047c10 */ /* 0x000fc8000ff1e0ff */
[----:B------:R-:W-:Y:S01]  /*13b0*/  IADD3.X R5, RZ, UR7, RZ, P0, !PT ;  /* 0x00000007ff057c10 */ /* 0x000fe200087fe4ff */
[----:B------:R-:W-:-:S05]  /*13c0*/  ULDC.64 UR6, c[0x0][0x420] ;  /* 0x0001080000067ab9 */ /* 0x000fca0000000a00 */
[----:B------:R-:W2:Y:S01]  /*13d0*/  LDG.E.64 R4, desc[UR4][R4.64] ;  /* 0x0000000404047981 */ /* 0x000ea2000c1e1b00 */
[----:B------:R-:W-:Y:S01]  /*13e0*/  BSSY B1, `(.L_x_7229) ;  /* 0x00000ea000017945 */ /* 0x000fe20003800000 */
[----:B--2---:R-:W-:Y:S01]  /*13f0*/  DMUL R2, R4, UR6 ;  /* 0x0000000604027c28 */ /* 0x004fe20008000000 */
[----:B------:R-:W-:Y:S02]  /*1400*/  ULDC.64 UR6, c[0x0][0x410] ;  /* 0x0001040000067ab9 */ /* 0x000fe40000000a00 */
[----:B------:R-:W-:-:S05]  /*1410*/  IADD3 R20, P1, R21, UR6, RZ ;  /* 0x0000000615147c10 */ /* 0x000fca000ff3e0ff */
[----:B------:R-:W-:Y:S01]  /*1420*/  DSETP.GT.AND P0, PT, R2, UR8, PT ;  /* 0x0000000802007e2a */ /* 0x000fe2000bf04000 */
[----:B------:R-:W-:-:S13]  /*1430*/  IMAD.X R21, RZ, RZ, UR7, P1 ;  /* 0x00000007ff157e24 */ /* 0x000fda00088e06ff */
[----:B------:R-:W-:Y:S05]  /*1440*/  @P0 BRA `(.L_x_7230) ;  /* 0x0000000c008c0947 */ /* 0x000fea0003800000 */
[----:B------:R-:W-:Y:S01]  /*1450*/  MOV R4, 0x652b82fe ;  /* 0x652b82fe00047802 */ /* 0x000fe20000000f00 */
[----:B------:R-:W-:Y:S01]  /*1460*/  IMAD.MOV.U32 R5, RZ, RZ, 0x3ff71547 ;  /* 0x3ff71547ff057424 */ /* 0x000fe200078e00ff */
        /* <DEDUP_REMOVED lines=48> */
[C---:B------:R-:W-:Y:S02]  /*1770*/  @!P0 LEA.HI R0, R4.reuse, R4, RZ, 0x1 ;  /* 0x0000000404008211 */ /* 0x040fe400078f08ff */
[----:B------:R-:W-:Y:S02]  /*1780*/  @!P0 MOV R2, R8 ;  /* 0x0000000800028202 */ /* 0x000fe40000000f00 */
[----:B------:R-:W-:Y:S02]  /*1790*/  @!P0 SHF.R.S32.HI R3, RZ, 0x1, R0 ;  /* 0x00000001ff038819 */ /* 0x000fe40000011400 */
[----:B------:R-:W-:Y:S02]  /*17a0*/  FSEL R23, R7, RZ, P1 ;  /* 0x000000ff07177208 */ /* 0x000fe40000800000 */
[----:B------:R-:W-:Y:S01]  /*17b0*/  @!P0 IADD3 R4, R4, -R3, RZ ;  /* 0x8000000304048210 */ /* 0x000fe20007ffe0ff */
[----:B------:R-:W-:-:S03]  /*17c0*/  @!P0 IMAD R3, R3, 0x100000, R9 ;  /* 0x0010000003038824 */ /* 0x000fc600078e0209 */
[----:B------:R-:W-:Y:S01]  /*17d0*/  @!P0 LEA R5, R4, 0x3ff00000, 0x14 ;  /* 0x3ff0000004058811 */ /* 0x000fe200078ea0ff */
[----:B------:R-:W-:-:S06]  /*17e0*/  @!P0 IMAD.MOV.U32 R4, RZ, RZ, RZ ;  /* 0x000000ffff048224 */ /* 0x000fcc00078e00ff */
[----:B------:R-:W-:-:S11]  /*17f0*/  @!P0 DMUL R22, R2, R4 ;  /* 0x0000000402168228 */ /* 0x000fd60000000000 */
.L_x_7232:
[----:B------:R-:W-:Y:S05]  /*1800*/  BSYNC B2 ;  /* 0x0000000000027941 */ /* 0x000fea0003800000 */
.L_x_7231:
[C---:B------:R-:W-:Y:S01]  /*1810*/  FSETP.GEU.FTZ.AND P1, PT, R23.reuse, 1.7916666269302368164, PT ;  /* 0x3fe555551700780b */ /* 0x040fe20003f3e000 */
[----:B------:R-:W-:Y:S01]  /*1820*/  BSSY B2, `(.L_x_7233) ;  /* 0x0000089000027945 */ /* 0x000fe20003800000 */
[----:B------:R-:W-:-:S13]  /*1830*/  FSETP.GT.FTZ.AND P0, PT, R23, -1.6999999284744262695, PT ;  /* 0xbfd999991700780b */ /* 0x000fda0003f14000 */
[----:B------:R-:W-:Y:S05]  /*1840*/  @P0 BRA !P1, `(.L_x_7234) ;  /* 0x0000000400440947 */ /* 0x000fea0004800000 */
[----:B------:R-:W-:-:S10]  /*1850*/  DADD R2, R22, 1 ;  /* 0x3ff0000016027429 */ /* 0x000fd40000000000 */
[----:B------:R-:W-:Y:S01]  /*1860*/  ISETP.GT.AND P0, PT, R3, 0xfffff, PT ;  /* 0x000fffff0300780c */ /* 0x000fe20003f04270 */
[----:B------:R-:W-:Y:S01]  /*1870*/  IMAD.MOV.U32 R7, RZ, RZ, R3 ;  /* 0x000000ffff077224 */ /* 0x000fe200078e0003 */
[----:B------:R-:W-:-:S11]  /*1880*/  MOV R6, R2 ;  /* 0x0000000200067202 */ /* 0x000fd60000000f00 */
[----:B------:R-:W-:-:S10]  /*1890*/  @!P0 DMUL R6, R6, 1.80143985094819840000e+16 ;  /* 0x4350000006068828 */ /* 0x000fd40000000000 */
[----:B------:R-:W-:Y:S01]  /*18a0*/  @!P0 MOV R3, R7 ;  /* 0x0000000700038202 */ /* 0x000fe20000000f00 */
[----:B------:R-:W-:-:S04]  /*18b0*/  @!P0 IMAD.MOV.U32 R2, RZ, RZ, R6 ;  /* 0x000000ffff028224 */ /* 0x000fc800078e0006 */
[----:B------:R-:W-:-:S05]  /*18c0*/  VIADD R0, R3, 0xffffffff ;  /* 0xffffffff03007836 */ /* 0x000fca0000000000 */
[----:B------:R-:W-:Y:S02]  /*18d0*/  ISETP.GE.U32.AND P1, PT, R0, 0x7fefffff, PT ;  /* 0x7fefffff0000780c */ /* 0x000fe40003f26070 */
[----:B------:R-:W-:Y:S02]  /*18e0*/  MOV R0, 0xfffffc01 ;  /* 0xfffffc0100007802 */ /* 0x000fe40000000f00 */
[----:B------:R-:W-:-:S09]  /*18f0*/  @!P0 MOV R0, 0xfffffbcb ;  /* 0xfffffbcb00008802 */ /* 0x000fd20000000f00 */
[----:B------:R-:W-:Y:S01]  /*1900*/  @P1 MOV R4, 0x0 ;  /* 0x0000000000041802 */ /* 0x000fe20000000f00 */
[----:B------:R-:W-:Y:S01]  /*1910*/  @P1 IMAD.MOV.U32 R5, RZ, RZ, 0x7ff00000 ;  /* 0x7ff00000ff051424 */ /* 0x000fe200078e00ff */
[----:B------:R-:W-:-:S05]  /*1920*/  @P1 FSETP.NEU.FTZ.AND P2, PT, R7, RZ, PT ;  /* 0x000000ff0700120b */ /* 0x000fca0003f5d000 */
[----:B------:R-:W-:-:S10]  /*1930*/  @P1 DFMA R4, R6, R4, +INF ;  /* 0x7ff000000604142b */ /* 0x000fd40000000004 */
[----:B------:R-:W-:Y:S02]  /*1940*/  @P1 FSEL R4, R4, RZ, P2 ;  /* 0x000000ff04041208 */ /* 0x000fe40001000000 */
[----:B------:R-:W-:Y:S01]  /*1950*/  @P1 FSEL R5, R5, -QNAN , P2 ;  /* 0xfff0000005051808 */ /* 0x000fe20001000000 */
[----:B------:R-:W-:Y:S06]  /*1960*/  @P1 BRA `(.L_x_7235) ;  /* 0x0000000400d01947 */ /* 0x000fec0003800000 */
[----:B------:R-:W-:Y:S01]  /*1970*/  LOP3.LUT R4, R3, 0x800fffff, RZ, 0xc0, !PT ;  /* 0x800fffff03047812 */ /* 0x000fe200078ec0ff */
[----:B------:R-:W-:Y:S01]  /*1980*/  IMAD.MOV.U32 R14, RZ, RZ, -0x748574fc ;  /* 0x8b7a8b04ff0e7424 */ /* 0x000fe200078e00ff */
[----:B------:R-:W-:Y:S01]  /*1990*/  MOV R6, RZ ;  /* 0x000000ff00067202 */ /* 0x000fe20000000f00 */
[----:B------:R-:W-:Y:S01]  /*19a0*/  UMOV UR6, 0x3ae80f1e ;  /* 0x3ae80f1e00067882 */ /* 0x000fe20000000000 */
[----:B------:R-:W-:Y:S01]  /*19b0*/  LOP3.LUT R5, R4, 0x3ff00000, RZ, 0xfc, !PT ;  /* 0x3ff0000004057812 */ /* 0x000fe200078efcff */
[----:B------:R-:W-:Y:S01]  /*19c0*/  IMAD.MOV.U32 R4, RZ, RZ, R2 ;  /* 0x000000ffff047224 */ /* 0x000fe200078e0002 */
[----:B------:R-:W-:Y:S01]  /*19d0*/  MOV R15, 0x3ed0ee25 ;  /* 0x3ed0ee25000f7802 */ /* 0x000fe20000000f00 */
[----:B------:R-:W-:Y:S01]  /*19e0*/  UMOV UR7, 0x3eb1380b ;  /* 0x3eb1380b00077882 */ /* 0x000fe20000000000 */
[----:B------:R-:W-:Y:S01]  /*19f0*/  ISETP.GE.AND P0, PT, R5, 0x3ff6a09f, PT ;  /* 0x3ff6a09f0500780c */ /* 0x000fe20003f06270 */
[----:B------:R-:W-:Y:S01]  /*1a00*/  UMOV UR8, 0x80000000 ;  /* 0x8000000000087882 */ /* 0x000fe20000000000 */
[----:B------:R-:W-:Y:S01]  /*1a10*/  LEA.HI R0, R3, R0, RZ, 0xc ;  /* 0x0000000003007211 */ /* 0x000fe200078f60ff */
[----:B------:R-:W-:Y:S01]  /*1a20*/  UMOV UR9, 0x43300000 ;  /* 0x4330000000097882 */ /* 0x000fe20000000000 */
[----:B------:R-:W-:-:S09]  /*1a30*/  MOV R17, 0x43300000 ;  /* 0x4330000000117802 */ /* 0x000fd20000000f00 */
        /* <DEDUP_REMOVED lines=50> */
.L_x_7234:
        /* <DEDUP_REMOVED lines=18> */
[----:B------:R-:W-:Y:S02]  /*1e80*/  MOV R11, R23 ;  /* 0x00000017000b7202 */ /* 0x000fe40000000f00 */
[----:B------:R-:W-:-:S07]  /*1e90*/  MOV R0, 0x1eb0 ;  /* 0x00001eb000007802 */ /* 0x000fce0000000f00 */
[----:B------:R-:W-:Y:S05]  /*1ea0*/  CALL.REL.NOINC `($__internal_9_$__cuda_sm20_div_rn_f64_full) ;  /* 0x00000024009c7944 */ /* 0x000fea0003c00000 */
[----:B------:R-:W-:Y:S01]  /*1eb0*/  IMAD.MOV.U32 R2, RZ, RZ, R4 ;  /* 0x000000ffff027224 */ /* 0x000fe200078e0004 */
[----:B------:R-:W-:-:S07]  /*1ec0*/  MOV R3, R5 ;  /* 0x0000000500037202 */ /* 0x000fce0000000f00 */
.L_x_7237:
[----:B------:R-:W-:Y:S05]  /*1ed0*/  BSYNC B3 ;  /* 0x0000000000037941 */ /* 0x000fea0003800000 */
.L_x_7236:
[----:B------:R-:W-:Y:S01]  /*1ee0*/  DMUL R4, R2, R22 ;  /* 0x0000001602047228 */ /* 0x000fe20000000000 */
[----:B------:R-:W-:Y:S01]  /*1ef0*/  IMAD.MOV.U32 R8, RZ, RZ, -0x314d23bc ;  /* 0xceb2dc44ff087424 */ /* 0x000fe200078e00ff */
[----:B------:R-:W-:Y:S01]  /*1f00*/  MOV R9, 0x3ed087ff ;  /* 0x3ed087ff00097802 */ /* 0x000fe20000000f00 */
[----:B------:R-:W-:Y:S01]  /*1f10*/  UMOV UR6, 0x2fbe14b5 ;  /* 0x2fbe14b500067882 */ /* 0x000fe20000000000 */
        /* <DEDUP_REMOVED lines=25> */
.L_x_7235:
[----:B------:R-:W-:Y:S05]  /*20b0*/  BSYNC B2 ;  /* 0x0000000000027941 */ /* 0x000fea0003800000 */
.L_x_7233:
        /* <DEDUP_REMOVED lines=18> */
[----:B------:R-:W-:Y:S01]  /*21e0*/  MOV R11, R5 ;  /* 0x00000005000b7202 */ /* 0x000fe20000000f00 */
[----:B------:R-:W-:Y:S01]  /*21f0*/  IMAD.U32 R8, RZ, RZ, UR6 ;  /* 0x00000006ff087e24 */ /* 0x000fe2000f8e00ff */
[----:B------:R-:W-:Y:S02]  /*2200*/  MOV R5, UR7 ;  /* 0x0000000700057c02 */ /* 0x000fe40008000f00 */
[----:B------:R-:W-:-:S07]  /*2210*/  MOV R0, 0x2230 ;  /* 0x0000223000007802 */ /* 0x000fce0000000f00 */
[----:B------:R-:W-:Y:S05]  /*2220*/  CALL.REL.NOINC `($__internal_9_$__cuda_sm20_div_rn_f64_full) ;  /* 0x0000002000bc7944 */ /* 0x000fea0003c00000 */
[----:B------:R-:W-:Y:S01]  /*2230*/  IMAD.MOV.U32 R2, RZ, RZ, R4 ;  /* 0x000000ffff027224 */ /* 0x000fe200078e0004 */
[----:B------:R-:W-:-:S07]  /*2240*/  MOV R3, R5 ;  /* 0x0000000500037202 */ /* 0x000fce0000000f00 */
.L_x_7239:
[----:B------:R-:W-:Y:S05]  /*2250*/  BSYNC B2 ;  /* 0x0000000000027941 */ /* 0x000fea0003800000 */
.L_x_7238:
[----:B------:R-:W-:Y:S01]  /*2260*/  IMAD.MOV.U32 R4, RZ, RZ, R2 ;  /* 0x000000ffff047224 */ /* 0x000fe200078e0002 */
[----:B------:R-:W-:-:S07]  /*2270*/  MOV R5, R3 ;  /* 0x0000000300057202 */ /* 0x000fce0000000f00 */
.L_x_7230:
[----:B------:R-:W-:Y:S05]  /*2280*/  BSYNC B1 ;  /* 0x0000000000017941 */ /* 0x000fea0003800000 */
.L_x_7229:
[----:B------:R0:W-:Y:S01]  /*2290*/  STG.E.64 desc[UR4][R20.64], R4 ;  /* 0x0000000414007986 */ /* 0x0001e2000c101b04 */
[----:B------:R-:W-:-:S05]  /*22a0*/  IMAD R7, R26, 0x100, R27 ;  /* 0x000001001a077824 */ /* 0x000fca00078e021b */
[----:B------:R-:W-:-:S07]  /*22b0*/  IADD3 R7, R7, 0x80, RZ ;  /* 0x0000008007077810 */ /* 0x000fce0007ffe0ff */
.L_x_7227:
[----:B------:R-:W-:Y:S05]  /*22c0*/  BSYNC B0 ;  /* 0x0000000000007941 */ /* 0x000fea0003800000 */
.L_x_7226:
[----:B------:R-:W-:Y:S02]  /*22d0*/  ULDC UR6, c[0x0][0x210] ;  /* 0x0000840000067ab9 */ /* 0x000fe40000000800 */
[----:B------:R-:W-:-:S13]  /*22e0*/  ISETP.GE.AND P0, PT, R7, UR6, PT ;  /* 0x0000000607007c0c */ /* 0x000fda000bf06270 */
[----:B------:R-:W-:Y:S05]  /*22f0*/  @P0 EXIT ;  /* 0x000000000000094d */ /* 0x000fea0003800000 */
[----:B------:R-:W1:Y:S01]  /*2300*/  LDC R6, c[0x0][0x218] ;  /* 0x00008600ff067b82 */ /* 0x000e620000000800 */
[----:B0-----:R-:W-:Y:S01]  /*2310*/  HFMA2.MMA R21, -RZ, RZ, 0, 0 ;  /* 0x00000000ff157435 */ /* 0x001fe200000001ff */
[----:B------:R-:W-:Y:S01]  /*2320*/  IMAD.MOV.U32 R0, RZ, RZ, RZ ;  /* 0x000000ffff007224 */ /* 0x000fe200078e00ff */
[----:B-1----:R-:W-:-:S13]  /*2330*/  ISETP.NE.AND P0, PT, R6, RZ, PT ;  /* 0x000000ff0600720c */ /* 0x002fda0003f05270 */
        /* <DEDUP_REMOVED lines=294> */
[C---:B------:R-:W-:Y:S02]  /*35a0*/  IMAD R21, R2.reuse, UR6, R21 ;  /* 0x0000000602157c24 */ /* 0x040fe4000f8e0215 */
[----:B-1----:R-:W-:Y:S02]  /*35b0*/  @P0 IMAD R4, R11, R4, R5 ;  /* 0x000000040b040224 */ /* 0x002fe400078e0205 */
[----:B------:R-:W-:Y:S02]  /*35c0*/  IMAD R0, R2, UR7, R0 ;  /* 0x0000000702007c24 */ /* 0x000fe4000f8e0200 */
[C---:B--2---:R-:W-:Y:S02]  /*35d0*/  @P0 IMAD R21, R4.reuse, R12, R21 ;  /* 0x0000000c04150224 */ /* 0x044fe400078e0215 */
[----:B------:R-:W-:-:S07]  /*35e0*/  @P0 IMAD R0, R4, R13, R0 ;  /* 0x0000000d04000224 */ /* 0x000fce00078e0200 */
.L_x_7240:
        /* <DEDUP_REMOVED lines=72> */
.L_x_7244:
[----:B------:R-:W-:Y:S05]  /*3a70*/  BSYNC B1 ;  /* 0x0000000000017941 */ /* 0x000fea0003800000 */
.L_x_7243:
        /* <DEDUP_REMOVED lines=85> */
.L_x_7246:
        /* <DEDUP_REMOVED lines=23> */
.L_x_7249:
[----:B------:R-:W-:Y:S05]  /*4140*/  BSYNC B2 ;  /* 0x0000000000027941 */ /* 0x000fea0003800000 */
.L_x_7248:
        /* <DEDUP_REMOVED lines=29> */
.L_x_7247:
[----:B------:R-:W-:Y:S05]  /*4320*/  BSYNC B1 ;  /* 0x0000000000017941 */ /* 0x000fea0003800000 */
.L_x_7245:
        /* <DEDUP_REMOVED lines=25> */
.L_x_7251:
[----:B------:R-:W-:Y:S05]  /*44c0*/  BSYNC B1 ;  /* 0x0000000000017941 */ /* 0x000fea0003800000 */
.L_x_7250:
[----:B------:R-:W-:Y:S01]  /*44d0*/  IMAD.MOV.U32 R4, RZ, RZ, R2 ;  /* 0x000000ffff047224 */ /* 0x000fe200078e0002 */
[----:B------:R-:W-:-:S07]  /*44e0*/  MOV R5, R3 ;  /* 0x0000000300057202 */ /* 0x000fce0000000f00 */
.L_x_7242:
[----:B------:R-:W-:Y:S05]  /*44f0*/  BSYNC B0 ;  /* 0x0000000000007941 */ /* 0x000fea0003800000 */
.L_x_7241:
[----:B------:R-:W-:Y:S01]  /*4500*/  STG.E.64 desc[UR4][R20.64], R4 ;  /* 0x0000000414007986 */ /* 0x000fe2000c101b04 */
[----:B------:R-:W-:Y:S05]  /*4510*/  EXIT ;  /* 0x000000000000794d */ /* 0x000fea0003800000 */
        .weak           $__internal_9_$__cuda_sm20_div_rn_f64_full
        .type           $__internal_9_$__cuda_sm20_div_rn_f64_full,@function
        .size           $__internal_9_$__cuda_sm20_div_rn_f64_full,(.L_x_7899 - $__internal_9_$__cuda_sm20_div_rn_f64_full)
$__internal_9_$__cuda_sm20_div_rn_f64_full:
[C---:B------:R-:W-:Y:S01]  /*4520*/  FSETP.GEU.AND P0, PT, |R5|.reuse, 1.469367938527859385e-39, PT ;  /* 0x001000000500780b */ /* 0x040fe20003f0e200 */
[----:B------:R-:W-:Y:S01]  /*4530*/  IMAD.MOV.U32 R9, RZ, RZ, R5 ;  /* 0x000000ffff097224 */ /* 0x000fe200078e0005 */
[----:B------:R-:W-:Y:S01]  /*4540*/  LOP3.LUT R6, R5, 0x800fffff, RZ, 0xc0, !PT ;  /* 0x800fffff05067812 */ /* 0x000fe200078ec0ff */
[----:B------:R-:W-:Y:S01]  /*4550*/  IMAD.MOV.U32 R12, RZ, RZ, 0x1 ;  /* 0x00000001ff0c7424 */ /* 0x000fe200078e00ff */
[C---:B------:R-:W-:Y:S01]  /*4560*/  FSETP.GEU.AND P2, PT, |R11|.reuse, 1.469367938527859385e-39, PT ;  /* 0x001000000b00780b */ /* 0x040fe20003f4e200 */
[----:B------:R-:W-:Y:S01]  /*4570*/  BSSY B4, `(.L_x_7252) ;  /* 0x0000054000047945 */ /* 0x000fe20003800000 */
[----:B------:R-:W-:Y:S02]  /*4580*/  LOP3.LUT R7, R6, 0x3ff00000, RZ, 0xfc, !PT ;  /* 0x3ff0000006077812 */ /* 0x000fe400078efcff */
[----:B------:R-:W-:Y:S02]  /*4590*/  MOV R6, R8 ;  /* 0x0000000800067202 */ /* 0x000fe40000000f00 */
[----:B------:R-:W-:-:S02]  /*45a0*/  LOP3.LUT R2, R11, 0x7ff00000, RZ, 0xc0, !PT ;  /* 0x7ff000000b027812 */ /* 0x000fc400078ec0ff */
[----:B------:R-:W-:Y:S01]  /*45b0*/  LOP3.LUT R5, R5, 0x7ff00000, RZ, 0xc0, !PT ;  /* 0x7ff0000005057812 */ /* 0x000fe200078ec0ff */
[----:B------:R-:W-:Y:S01]  /*45c0*/  @!P0 DMUL R6, R8, 8.98846567431157953865e+307 ;  /* 0x7fe0000008068828 */ /* 0x000fe20000000000 */
[----:B------:R-:W-:Y:S02]  /*45d0*/  MOV R10, R4 ;  /* 0x00000004000a7202 */ /* 0x000fe40000000f00 */
[C---:B------:R-:W-:Y:S02]  /*45e0*/  ISETP.GE.U32.AND P1, PT, R2.reuse, R5, PT ;  /* 0x000000050200720c */ /* 0x040fe40003f26070 */
[----:B------:R-:W-:Y:S01]  /*45f0*/  @!P2 LOP3.LUT R3, R9, 0x7ff00000, RZ, 0xc0, !PT ;  /* 0x7ff000000903a812 */ /* 0x000fe200078ec0ff */
[----:B------:R-:W0:Y:S01]  /*4600*/  MUFU.RCP64H R13, R7 ;  /* 0x00000007000d7308 */ /* 0x000e220000001800 */
[----:B------:R-:W-:Y:S02]  /*4610*/  MOV R4, R2 ;  /* 0x0000000200047202 */ /* 0x000fe40000000f00 */
[----:B------:R-:W-:-:S02]  /*4620*/  @!P2 ISETP.GE.U32.AND P3, PT, R2, R3, PT ;  /* 0x000000030200a20c */ /* 0x000fc40003f66070 */
[----:B------:R-:W-:Y:S02]  /*4630*/  MOV R3, 0x1ca00000 ;  /* 0x1ca0000000037802 */ /* 0x000fe40000000f00 */
[----:B------:R-:W-:Y:S02]  /*4640*/  @!P0 LOP3.LUT R5, R7, 0x7ff00000, RZ, 0xc0, !PT ;  /* 0x7ff0000007058812 */ /* 0x000fe400078ec0ff */
[----:B------:R-:W-:-:S03]  /*4650*/  @!P2 SEL R15, R3, 0x63400000, !P3 ;  /* 0x63400000030fa807 */ /* 0x000fc60005800000 */
[----:B------:R-:W-:Y:S01]  /*4660*/  VIADD R25, R5, 0xffffffff ;  /* 0xffffffff05197836 */ /* 0x000fe20000000000 */
[----:B------:R-:W-:Y:S01]  /*4670*/  @!P2 LOP3.LUT R18, R15, 0x80000000, R11, 0xf8, !PT ;  /* 0x800000000f12a812 */ /* 0x000fe200078ef80b */
[----:B0-----:R-:W-:-:S03]  /*4680*/  DFMA R16, R12, -R6, 1 ;  /* 0x3ff000000c10742b */ /* 0x001fc60000000806 */
[----:B------:R-:W-:Y:S01]  /*4690*/  @!P2 LOP3.LUT R19, R18, 0x100000, RZ, 0xfc, !PT ;  /* 0x001000001213a812 */ /* 0x000fe200078efcff */
[----:B------:R-:W-:-:S04]  /*46a0*/  @!P2 IMAD.MOV.U32 R18, RZ, RZ, RZ ;  /* 0x000000ffff12a224 */ /* 0x000fc800078e00ff */
[----:B------:R-:W-:-:S08]  /*46b0*/  DFMA R16, R16, R16, R16 ;  /* 0x000000101010722b */ /* 0x000fd00000000010 */
        /* <DEDUP_REMOVED lines=15> */
[----:B------:R-:W-:-:S04]  /*47b0*/  LOP3.LUT R5, R9, 0x7ff00000, RZ, 0xc0, !PT ;  /* 0x7ff0000009057812 */ /* 0x000fc800078ec0ff */
[CC--:B------:R-:W-:Y:S02]  /*47c0*/  VIADDMNMX R4, R2.reuse, -R5.reuse, 0xb9600000, !PT ;  /* 0xb960000002047446 */ /* 0x0c0fe40007800905 */
[----:B------:R-:W-:Y:S02]  /*47d0*/  ISETP.GE.U32.AND P0, PT, R2, R5, PT ;  /* 0x000000050200720c */ /* 0x000fe40003f06070 */
[----:B------:R-:W-:Y:S02]  /*47e0*/  VIMNMX R4, R4, 0x46a00000, PT ;  /* 0x46a0000004047848 */ /* 0x000fe40003fe0100 */
[----:B------:R-:W-:-:S04]  /*47f0*/  SEL R3, R3, 0x63400000, !P0 ;  /* 0x6340000003037807 */ /* 0x000fc80004000000 */
[----:B------:R-:W-:Y:S01]  /*4800*/  IADD3 R10, -R3, R4, RZ ;  /* 0x00000004030a7210 */ /* 0x000fe20007ffe1ff */
[----:B------:R-:W-:-:S03]  /*4810*/  IMAD.MOV.U32 R4, RZ, RZ, RZ ;  /* 0x000000ffff047224 */ /* 0x000fc600078e00ff */
[----:B------:R-:W-:-:S06]  /*4820*/  IADD3 R5, R10, 0x7fe00000, RZ ;  /* 0x7fe000000a057810 */ /* 0x000fcc0007ffe0ff */
        /* <DEDUP_REMOVED lines=9> */
[----:B------:R-:W-:Y:S01]  /*48c0*/  IADD3 R5, -R10, RZ, RZ ;  /* 0x000000ff0a057210 */ /* 0x000fe20007ffe1ff */
[----:B------:R-:W-:Y:S01]  /*48d0*/  IMAD.MOV.U32 R4, RZ, RZ, RZ ;  /* 0x000000ffff047224 */ /* 0x000fe200078e00ff */
[----:B------:R-:W-:-:S05]  /*48e0*/  DMUL.RP R6, R18, R6 ;  /* 0x0000000612067228 */ /* 0x000fca0000008000 */
[----:B------:R-:W-:-:S05]  /*48f0*/  DFMA R4, R2, -R4, R18 ;  /* 0x800000040204722b */ /* 0x000fca0000000012 */
[----:B------:R-:W-:Y:S02]  /*4900*/  LOP3.LUT R9, R7, R9, RZ, 0x3c, !PT ;  /* 0x0000000907097212 */ /* 0x000fe400078e3cff */
[----:B------:R-:W-:-:S04]  /*4910*/  IADD3 R4, -R10, -0x43300000, RZ ;  /* 0xbcd000000a047810 */ /* 0x000fc80007ffe1ff */
[----:B------:R-:W-:-:S04]  /*4920*/  FSETP.NEU.AND P0, PT, |R5|, R4, PT ;  /* 0x000000040500720b */ /* 0x000fc80003f0d200 */
[----:B------:R-:W-:Y:S02]  /*4930*/  FSEL R2, R6, R2, !P0 ;  /* 0x0000000206027208 */ /* 0x000fe40004000000 */
[----:B------:R-:W-:Y:S01]  /*4940*/  FSEL R3, R9, R3, !P0 ;  /* 0x0000000309037208 */ /* 0x000fe20004000000 */
[----:B------:R-:W-:Y:S06]  /*4950*/  BRA `(.L_x_7254) ;  /* 0x0000000000547947 */ /* 0x000fec0003800000 */
.L_x_7253:
        /* <DEDUP_REMOVED lines=16> */
.L_x_7256:
[----:B------:R-:W-:Y:S01]  /*4a60*/  LOP3.LUT R3, R9, 0x80000, RZ, 0xfc, !PT ;  /* 0x0008000009037812 */ /* 0x000fe200078efcff */
[----:B------:R-:W-:Y:S01]  /*4a70*/  IMAD.MOV.U32 R2, RZ, RZ, R8 ;  /* 0x000000ffff027224 */ /* 0x000fe200078e0008 */
[----:B------:R-:W-:Y:S06]  /*4a80*/  BRA `(.L_x_7254) ;  /* 0x0000000000087947 */ /* 0x000fec0003800000 */
.L_x_7255:
[----:B------:R-:W-:Y:S02]  /*4a90*/  LOP3.LUT R3, R11, 0x80000, RZ, 0xfc, !PT ;  /* 0x000800000b037812 */ /* 0x000fe400078efcff */
[----:B------:R-:W-:-:S07]  /*4aa0*/  MOV R2, R10 ;  /* 0x0000000a00027202 */ /* 0x000fce0000000f00 */
.L_x_7254:
[----:B------:R-:W-:Y:S05]  /*4ab0*/  BSYNC B4 ;  /* 0x0000000000047941 */ /* 0x000fea0003800000 */
.L_x_7252:
[----:B------:R-:W-:Y:S01]  /*4ac0*/  IMAD.MOV.U32 R5, RZ, RZ, R3 ;  /* 0x000000ffff057224 */ /* 0x000fe200078e0003 */
[----:B------:R-:W-:Y:S01]  /*4ad0*/  HFMA2.MMA R3, -RZ, RZ, 0, 0 ;  /* 0x00000000ff037435 */ /* 0x000fe200000001ff */
[----:B------:R-:W-:Y:S02]  /*4ae0*/  MOV R4, R2 ;  /* 0x0000000200047202 */ /* 0x000fe40000000f00 */
[----:B------:R-:W-:-:S04]  /*4af0*/  MOV R2, R0 ;  /* 0x0000000000027202 */ /* 0x000fc80000000f00 */
[----:B------:R-:W-:Y:S05]  /*4b00*/  RET.REL.NODEC R2 `(_ZN2at6native18elementwise_kernelILi128ELi2EZNS0_22gpu_kernel_impl_nocastIZZZNS0_65_GLOBAL__N__cd49fe81_27_ActivationSoftplusKernel_cu_f5210f67_354515softplus_kernelERNS_18TensorIteratorBaseERKN3c106ScalarES9_ENKUlvE_clEvENKUlvE_clEvEUldE_EEvS5_RKT_EUliE_EEviT1_) ;  /* 0xffffffb4023c7950 */ /* 0x000fea0003c3ffff */
.L_x_7257:
        /* <DEDUP_REMOVED lines=15> */
.L_x_7899:


//--------------------- .text._ZN2at6native27unrolled_elementwise_kernelIZZZNS0_65_GLOBAL__N__cd49fe81_27_ActivationSoftplusKernel_cu_f5210f67_354515softplus_kernelERNS_18TensorIteratorBaseERKN3c106ScalarES8_ENKUlvE_clEvENKUlvE_clEvEUldE_St5arrayIPcLm2EELi4E23TrivialOffsetCalculatorILi1EjESG_NS0_6memory15LoadWithoutCastENSH_16StoreWithoutCastEEEviT_T0_T2_T3_T4_T5_ --------------------------
	.section	.text._ZN2at6native27unrolled_elementwise_kernelIZZZNS0_65_GLOBAL__N__cd49fe81_27_ActivationSoftplusKernel_cu_f5210f67_354515softplus_kernelERNS_18TensorIteratorBaseERKN3c106ScalarES8_ENKUlvE_clEvENKUlvE_clEvEUldE_St5arrayIPcLm2EELi4E23TrivialOffsetCalculatorILi1EjESG_NS0_6memory15LoadWithoutCastENSH_16StoreWithoutCastEEEviT_T0_T2_T3_T4_T5_,"ax",@progbits
	.align	128
        .global         _ZN2at6native27unrolled_elementwise_kernelIZZZNS0_65_GLOBAL__N__cd49fe81_27_ActivationSoftplusKernel_cu_f5210f67_354515softplus_kernelERNS_18TensorIteratorBaseERKN3c106ScalarES8_ENKUlvE_clEvENKUlvE_clEvEUldE_St5arrayIPcLm2EELi4E23TrivialOffsetCalculatorILi1EjESG_NS0_6memory15LoadWithoutCastENSH_16StoreWithoutCastEEEviT_T0_T2_T3_T4_T5_
        .type           _ZN2at6native27unrolled_elementwise_kernelIZZZNS0_65_GLOBAL__N__cd49fe81_27_ActivationSoftplusKernel_cu_f5210f67_354515softplus_kernelERNS_18TensorIteratorBaseERKN3c106ScalarES8_ENKUlvE_clEvENKUlvE_clEvEUldE_St5arrayIPcLm2EELi4E23TrivialOffsetCalculatorILi1EjESG_NS0_6memory15LoadWithoutCastENSH_16StoreWithoutCastEEEviT_T0_T2_T3_T4_T5_,@function
        .size           _ZN2at6native27unrolled_elementwise_kernelIZZZNS0_65_GLOBAL__N__cd49fe81_27_ActivationSoftplusKernel_cu_f5210f67_354515softplus_kernelERNS_18TensorIteratorBaseERKN3c106ScalarES8_ENKUlvE_clEvENKUlvE_clEvEUldE_St5arrayIPcLm2EELi4E23TrivialOffsetCalculatorILi1EjESG_NS0_6memory15LoadWithoutCastENSH_16StoreWithoutCastEEEviT_T0_T2_T3_T4_T5_,(.L_x_7900 - _ZN2at6native27unrolled_elementwise_kernelIZZZNS0_65_GLOBAL__N__cd49fe81_27_ActivationSoftplusKernel_cu_f5210f67_354515softplus_kernelERNS_18TensorIteratorBaseERKN3c106ScalarES8_ENKUlvE_clEvENKUlvE_clEvEUldE_St5arrayIPcLm2EELi4E23TrivialOffsetCalculatorILi1EjESG_NS0_6memory15LoadWithoutCastENSH_16StoreWithoutCastEEEviT_T0_T2_T3_T4_T5_)
        .other          _ZN2at6native27unrolled_elementwise_kernelIZZZNS0_65_GLOBAL__N__cd49fe81_27_ActivationSoftplusKernel_cu_f5210f67_354515softplus_kernelERNS_18TensorIteratorBaseERKN3c106ScalarES8_ENKUlvE_clEvENKUlvE_clEvEUldE_St5arrayIPcLm2EELi4E23TrivialOffsetCalculatorILi1EjESG_NS0_6memory15LoadWithoutCastENSH_16StoreWithoutCastEEEviT_T0_T2_T3_T4_T5_,@"STO_CUDA_ENTRY STV_DEFAULT"
_ZN2at6native27unrolled_elementwise_kernelIZZZNS0_65_GLOBAL__N__cd49fe81_27_ActivationSoftplusKernel_cu_f5210f67_354515softplus_kernelERNS_18TensorIteratorBaseERKN3c106ScalarES8_ENKUlvE_clEvENKUlvE_clEvEUldE_St5arrayIPcLm2EELi4E23TrivialOffsetCalculatorILi1EjESG_NS0_6memory15LoadWithoutCastENSH_16StoreWithoutCastEEEviT_T0_T2_T3_T4_T5_:
.text._ZN2at6native27unrolled_elementwise_kernelIZZZNS0_65_GLOBAL__N__cd49fe81_27_ActivationSoftplusKernel_cu_f5210f67_354515softplus_kernelERNS_18TensorIteratorBaseERKN3c106ScalarES8_ENKUlvE_clEvENKUlvE_clEvEUldE_St5arrayIPcLm2EELi4E23TrivialOffsetCalculatorILi1EjESG_NS0_6memory15LoadWithoutCastENSH_16StoreWithoutCastEEEviT_T0_T2_T3_T4_T5_:
[----:B------:R-:W-:Y:S01]  /*0000*/  LDC R1, c[0x0][0x28] ;  /* 0x00000a00ff017b82 */ /* 0x000fe20000000800 */
[----:B------:R-:W0:Y:S07]  /*0010*/  S2R R5, SR_CTAID.X ;  /* 0x0000000000057919 */ /* 0x000e2e0000002500 */
[----:B------:R-:W0:Y:S01]  /*0020*/  LDC R2, c[0x0][0x210] ;  /* 0x00008400ff027b82 */ /* 0x000e220000000800 */
[----:B------:R-:W-:Y:S01]  /*0030*/  CS2R R22, SRZ ;  /* 0x0000000000167805 */ /* 0x000fe2000001ff00 */
[----:B------:R-:W-:Y:S01]  /*0040*/  ULDC.64 UR4, c[0x0][0x208] ;  /* 0x0000820000047ab9 */ /* 0x000fe20000000a00 */
[----:B------:R-:W1:Y:S01]  /*0050*/  S2R R0, SR_TID.X ;  /* 0x0000000000007919 */ /* 0x000e620000002100 */
[----:B0-----:R-:W-:-:S05]  /*0060*/  IMAD R3, R5, -0x200, R2 ;  /* 0xfffffe0005037824 */ /* 0x001fca00078e0202 */
[----:B-1----:R-:W-:-:S13]  /*0070*/  ISETP.GE.AND P2, PT, R0, R3, PT ;  /* 0x000000030000720c */ /* 0x002fda0003f46270 */
[----:B------:R-:W-:Y:S01]  /*0080*/  @!P2 IMAD R11, R5, 0x200, R0 ;  /* 0x00000200050ba824 */ /* 0x000fe200078e0200 */
[----:B------:R-:W0:Y:S01]  /*0090*/  @!P2 LDC.64 R14, c[0x0][0x238] ;  /* 0x00008e00ff0eab82 */ /* 0x000e220000000a00 */
[----:B------:R-:W-:-:S05]  /*00a0*/  @!P2 VIADD R0, R0, 0x80 ;  /* 0x000000800000a836 */ /* 0x000fca0000000000 */
[----:B------:R-:W-:-:S13]  /*00b0*/  ISETP.GE.AND P0, PT, R0, R3, PT ;  /* 0x000000030000720c */ /* 0x000fda0003f06270 */
[----:B------:R-:W-:Y:S01]  /*00c0*/  @!P0 IMAD R19, R5, 0x200, R0 ;  /* 0x0000020005138824 */ /* 0x000fe200078e0200 */
[----:B------:R-:W1:Y:S01]  /*00d0*/  @!P0 LDC.64 R6, c[0x0][0x238] ;  /* 0x00008e00ff068b82 */ /* 0x000e620000000a00 */
[----:B------:R-:W-:Y:S02]  /*00e0*/  @!P0 VIADD R0, R0, 0x80 ;  /* 0x0000008000008836 */ /* 0x000fe40000000000 */
[----:B0-----:R-:W-:Y:S01]  /*00f0*/  @!P2 IMAD.WIDE.U32 R14, R11, 0x8, R14 ;  /* 0x000000080b0ea825 */ /* 0x001fe200078e000e */
[----:B------:R-:W-:Y:S02]  /*0100*/  CS2R R10, SRZ ;  /* 0x00000000000a7805 */ /* 0x000fe4000001ff00 */
[----:B------:R-:W-:-:S04]  /*0110*/  ISETP.GE.AND P3, PT, R0, R3, PT ;  /* 0x000000030000720c */ /* 0x000fc80003f66270 */
[----:B------:R0:W5:Y:S09]  /*0120*/  @!P2 LDG.E.64 R10, desc[UR4][R14.64] ;  /* 0x000000040e0aa981 */ /* 0x000172000c1e1b00 */
[----:B------:R-:W-:Y:S01]  /*0130*/  @!P3 IMAD R21, R5, 0x200, R0 ;  /* 0x000002000515b824 */ /* 0x000fe200078e0200 */
[----:B------:R-:W2:Y:S01]  /*0140*/  @!P3 LDC.64 R8, c[0x0][0x238] ;  /* 0x00008e00ff08bb82 */ /* 0x000ea20000000a00 */
[----:B------:R-:W-:-:S02]  /*0150*/  @!P3 VIADD R0, R0, 0x80 ;  /* 0x000000800000b836 */ /* 0x000fc40000000000 */
[----:B-1----:R-:W-:-:S03]  /*0160*/  @!P0 IMAD.WIDE.U32 R6, R19, 0x8, R6 ;  /* 0x0000000813068825 */ /* 0x002fc600078e0006 */
[----:B------:R-:W-:-:S13]  /*0170*/  ISETP.GE.AND P1, PT, R0, R3, PT ;  /* 0x000000030000720c */ /* 0x000fda0003f26270 */
[----:B------:R-:W1:Y:S01]  /*0180*/  @!P1 LDC.64 R16, c[0x0][0x238] ;  /* 0x00008e00ff109b82 */ /* 0x000e620000000a00 */
[----:B------:R-:W-:Y:S01]  /*0190*/  @!P1 LEA R13, R5, R0, 0x9 ;  /* 0x00000000050d9211 */ /* 0x000fe200078e48ff */
[----:B--2---:R-:W-:Y:S01]  /*01a0*/  @!P3 IMAD.WIDE.U32 R18, R21, 0x8, R8 ;  /* 0x000000081512b825 */ /* 0x004fe200078e0008 */
[----:B------:R-:W-:-:S04]  /*01b0*/  CS2R R8, SRZ ;  /* 0x0000000000087805 */ /* 0x000fc8000001ff00 */
[----:B------:R0:W5:Y:S01]  /*01c0*/  @!P3 LDG.E.64 R22, desc[UR4][R18.64] ;  /* 0x000000041216b981 */ /* 0x000162000c1e1b00 */
[----:B-1----:R-:W-:Y:S01]  /*01d0*/  @!P1 IMAD.WIDE.U32 R16, R13, 0x8, R16 ;  /* 0x000000080d109825 */ /* 0x002fe200078e0010 */
[----:B------:R-:W-:-:S04]  /*01e0*/  CS2R R12, SRZ ;  /* 0x00000000000c7805 */ /* 0x000fc8000001ff00 */
[----:B------:R0:W5:Y:S04]  /*01f0*/  @!P1 LDG.E.64 R8, desc[UR4][R16.64] ;  /* 0x0000000410089981 */ /* 0x000168000c1e1b00 */
[----:B------:R0:W5:Y:S01]  /*0200*/  @!P0 LDG.E.64 R12, desc[UR4][R6.64] ;  /* 0x00000004060c8981 */ /* 0x000162000c1e1b00 */
[----:B------:R-:W-:Y:S04]  /*0210*/  BSSY B1, `(.L_x_7258) ;  /* 0x00000e7000017945 */ /* 0x000fe80003800000 */
[----:B------:R-:W-:Y:S05]  /*0220*/  @P2 BRA `(.L_x_7259) ;  /* 0x0000000c00942947 */ /* 0x000fea0003800000 */
[----:B------:R-:W-:Y:S02]  /*0230*/  ULDC.64 UR6, c[0x0][0x218] ;  /* 0x0000860000067ab9 */ /* 0x000fe40000000a00 */
[----:B0----5:R-:W-:Y:S01]  /*0240*/  DMUL R6, R10, UR6 ;  /* 0x000000060a067c28 */ /* 0x021fe20008000000 */
        /* <DEDUP_REMOVED lines=56> */
[----:B------:R-:W-:-:S04]  /*05d0*/  @!P0 SHF.R.S32.HI R7, RZ, 0x1, R0 ;  /* 0x00000001ff078819 */ /* 0x000fc80000011400 */
[----:B------:R-:W-:Y:S01]  /*05e0*/  @!P0 IADD3 R14, R14, -R7, RZ ;  /* 0x800000070e0e8210 */ /* 0x000fe20007ffe0ff */
[----:B------:R-:W-:-:S03]  /*05f0*/  @!P0 IMAD R7, R7, 0x100000, R17 ;  /* 0x0010000007078824 */ /* 0x000fc600078e0211 */
[----:B------:R-:W-:Y:S01]  /*0600*/  @!P0 LEA R15, R14, 0x3ff00000, 0x14 ;  /* 0x3ff000000e0f8811 */ /* 0x000fe200078ea0ff */
[----:B------:R-:W-:-:S06]  /*0610*/  @!P0 IMAD.MOV.U32 R14, RZ, RZ, RZ ;  /* 0x000000ffff0e8224 */ /* 0x000fcc00078e00ff */
[----:B------:R-:W-:-:S11]  /*0620*/  @!P0 DMUL R10, R6, R14 ;  /* 0x0000000e060a8228 */ /* 0x000fd60000000000 */
.L_x_7261:
[----:B------:R-:W-:Y:S05]  /*0630*/  BSYNC B0 ;  /* 0x0000000000007941 */ /* 0x000fea0003800000 */
.L_x_7260:
        /* <DEDUP_REMOVED lines=10> */
[----:B------:R-:W-:-:S03]  /*06e0*/  @!P0 IMAD.MOV.U32 R6, RZ, RZ, R10 ;  /* 0x000000ffff068224 */ /* 0x000fc600078e000a */
[----:B------:R-:W-:-:S04]  /*06f0*/  IADD3 R0, R7, -0x1, RZ ;  /* 0xffffffff07007810 */ /* 0x000fc80007ffe0ff */
        /* <DEDUP_REMOVED lines=12> */
[----:B------:R-:W-:Y:S01]  /*07c0*/  MOV R10, R6 ;  /* 0x00000006000a7202 */ /* 0x000fe20000000f00 */
[----:B------:R-:W-:Y:S01]  /*07d0*/  IMAD.MOV.U32 R24, RZ, RZ, -0x748574fc ;  /* 0x8b7a8b04ff187424 */ /* 0x000fe200078e00ff */
[----:B------:R-:W-:Y:S01]  /*07e0*/  LOP3.LUT R11, R2, 0x3ff00000, RZ, 0xfc, !PT ;  /* 0x3ff00000020b7812 */ /* 0x000fe200078efcff */
[----:B------:R-:W-:Y:S01]  /*07f0*/  IMAD.MOV.U32 R25, RZ, RZ, 0x3ed0ee25 ;  /* 0x3ed0ee25ff197424 */ /* 0x000fe200078e00ff */
[----:B------:R-:W-:Y:S01]  /*0800*/  UMOV UR6, 0x3ae80f1e ;  /* 0x3ae80f1e00067882 */ /* 0x000fe20000000000 */
[----:B------:R-:W-:Y:S01]  /*0810*/  UMOV UR7, 0x3eb1380b ;  /* 0x3eb1380b00077882 */ /* 0x000fe20000000000 */
[----:B------:R-:W-:Y:S01]  /*0820*/  ISETP.GE.AND P0, PT, R11, 0x3ff6a09f, PT ;  /* 0x3ff6a09f0b00780c */ /* 0x000fe20003f06270 */
[----:B------:R-:W-:Y:S01]  /*0830*/  IMAD.MOV.U32 R27, RZ, RZ, 0x43300000 ;  /* 0x43300000ff1b7424 */ /* 0x000fe200078e00ff */
[----:B------:R-:W-:Y:S01]  /*0840*/  LEA.HI R0, R7, R0, RZ, 0xc ;  /* 0x0000000007007211 */ /* 0x000fe200078f60ff */
[----:B------:R-:W-:Y:S01]  /*0850*/  UMOV UR8, 0x80000000 ;  /* 0x8000000000087882 */ /* 0x000fe20000000000 */
[----:B------:R-:W-:-:S09]  /*0860*/  UMOV UR9, 0x43300000 ;  /* 0x4330000000097882 */ /* 0x000fd20000000000 */
[----:B------:R-:W-:Y:S01]  /*0870*/  @P0 VIADD R15, R11, 0xfff00000 ;  /* 0xfff000000b0f0836 */ /* 0x000fe20000000000 */
[----:B------:R-:W-:-:S03]  /*0880*/  @P0 IADD3 R0, R0, 0x1, RZ ;  /* 0x0000000100000810 */ /* 0x000fc60007ffe0ff */
        /* <DEDUP_REMOVED lines=39> */
[----:B------:R-:W-:Y:S01]  /*0b00*/  DFMA R20, -R6, UR8, R10 ;  /* 0x0000000806147c2b */ /* 0x000fe2000800010a */
[----:B------:R-:W-:-:S05]  /*0b10*/  UMOV UR7, 0x3c7abc9e ;  /* 0x3c7abc9e00077882 */ /* 0x000fca0000000000 */
[----:B------:R-:W-:Y:S02]  /*0b20*/  DMUL R24, R18, R24 ;  /* 0x0000001812187228 */ /* 0x000fe40000000000 */
[----:B------:R-:W-:-:S06]  /*0b30*/  DADD R20, -R16, R20 ;  /* 0x0000000010147229 */ /* 0x000fcc0000000114 */
[----:B------:R-:W-:-:S08]  /*0b40*/  DFMA R24, R16, R24, R26 ;  /* 0x000000181018722b */ /* 0x000fd0000000001a */
[----:B------:R-:W-:-:S08]  /*0b50*/  DADD R20, R24, -R20 ;  /* 0x0000000018147229 */ /* 0x000fd00000000814 */
[----:B------:R-:W-:-:S08]  /*0b60*/  DFMA R20, R6, UR6, R20 ;  /* 0x0000000606147c2b */ /* 0x000fd00008000014 */
[----:B------:R-:W-:Y:S01]  /*0b70*/  DADD R14, R10, R20 ;  /* 0x000000000a0e7229 */ /* 0x000fe20000000014 */
[----:B------:R-:W-:Y:S10]  /*0b80*/  BRA `(.L_x_7264) ;  /* 0x0000000000d47947 */ /* 0x000ff40003800000 */
.L_x_7263:
        /* <DEDUP_REMOVED lines=20> */
[----:B------:R-:W-:Y:S05]  /*0cd0*/  CALL.REL.NOINC `($__internal_10_$__cuda_sm20_div_rn_f64_full) ;  /* 0x0000003000707944 */ /* 0x000fea0003c00000 */
[----:B------:R-:W-:Y:S01]  /*0ce0*/  MOV R6, R24 ;  /* 0x0000001800067202 */ /* 0x000fe20000000f00 */
[----:B------:R-:W-:-:S07]  /*0cf0*/  IMAD.MOV.U32 R7, RZ, RZ, R25 ;  /* 0x000000ffff077224 */ /* 0x000fce00078e0019 */
.L_x_7266:
[----:B------:R-:W-:Y:S05]  /*0d00*/  BSYNC B3 ;  /* 0x0000000000037941 */ /* 0x000fea0003800000 */
.L_x_7265:
        /* <DEDUP_REMOVED lines=29> */
.L_x_7264:
[----:B------:R-:W-:Y:S05]  /*0ee0*/  BSYNC B2 ;  /* 0x0000000000027941 */ /* 0x000fea0003800000 */
.L_x_7262:
        /* <DEDUP_REMOVED lines=21> */
[----:B------:R-:W-:Y:S05]  /*1040*/  CALL.REL.NOINC `($__internal_10_$__cuda_sm20_div_rn_f64_full) ;  /* 0x0000002c00947944 */ /* 0x000fea0003c00000 */
[----:B------:R-:W-:Y:S02]  /*1050*/  IMAD.MOV.U32 R10, RZ, RZ, R24 ;  /* 0x000000ffff0a7224 */ /* 0x000fe400078e0018 */
[----:B------:R-:W-:-:S07]  /*1060*/  IMAD.MOV.U32 R11, RZ, RZ, R25 ;  /* 0x000000ffff0b7224 */ /* 0x000fce00078e0019 */
.L_x_7267:
[----:B------:R-:W-:Y:S05]  /*1070*/  BSYNC B2 ;  /* 0x0000000000027941 */ /* 0x000fea0003800000 */
.L_x_7259:
[----:B------:R-:W-:Y:S05]  /*1080*/  BSYNC B1 ;  /* 0x0000000000017941 */ /* 0x000fea0003800000 */
.L_x_7258:
[----:B------:R-:W1:Y:S01]  /*1090*/  S2R R2, SR_TID.X ;  /* 0x0000000000027919 */ /* 0x000e620000002100 */
[----:B------:R-:W-:Y:S01]  /*10a0*/  BSSY B1, `(.L_x_7268) ;  /* 0x00000e9000017945 */ /* 0x000fe20003800000 */
[----:B-1----:R-:W-:-:S05]  /*10b0*/  VIADD R0, R2, 0x80 ;  /* 0x0000008002007836 */ /* 0x002fca0000000000 */
[----:B------:R-:W-:-:S13]  /*10c0*/  ISETP.GE.AND P0, PT, R0, R3, PT ;  /* 0x000000030000720c */ /* 0x000fda0003f06270 */
        /* <DEDUP_REMOVED lines=57> */
[----:B------:R-:W-:Y:S02]  /*1460*/  @!P0 MOV R6, R16 ;  /* 0x0000001000068202 */ /* 0x000fe40000000f00 */
[----:B------:R-:W-:Y:S02]  /*1470*/  @!P0 SHF.R.S32.HI R7, RZ, 0x1, R0 ;  /* 0x00000001ff078819 */ /* 0x000fe40000011400 */
[----:B------:R-:W-:-:S03]  /*1480*/  FSEL R13, R13, RZ, P1 ;  /* 0x000000ff0d0d7208 */ /* 0x000fc60000800000 */
[----:B------:R-:W-:Y:S02]  /*1490*/  @!P0 IMAD.IADD R14, R14, 0x1, -R7 ;  /* 0x000000010e0e8824 */ /* 0x000fe400078e0a07 */
[----:B------:R-:W-:-:S03]  /*14a0*/  @!P0 IMAD R7, R7, 0x100000, R17 ;  /* 0x0010000007078824 */ /* 0x000fc600078e0211 */
[----:B------:R-:W-:Y:S01]  /*14b0*/  @!P0 LEA R15, R14, 0x3ff00000, 0x14 ;  /* 0x3ff000000e0f8811 */ /* 0x000fe200078ea0ff */
[----:B------:R-:W-:-:S06]  /*14c0*/  @!P0 IMAD.MOV.U32 R14, RZ, RZ, RZ ;  /* 0x000000ffff0e8224 */ /* 0x000fcc00078e00ff */
[----:B------:R-:W-:-:S11]  /*14d0*/  @!P0 DMUL R12, R6, R14 ;  /* 0x0000000e060c8228 */ /* 0x000fd60000000000 */
.L_x_7271:
[----:B------:R-:W-:Y:S05]  /*14e0*/  BSYNC B0 ;  /* 0x0000000000007941 */ /* 0x000fea0003800000 */
.L_x_7270:
        /* <DEDUP_REMOVED lines=16> */
[----:B------:R-:W-:Y:S01]  /*15f0*/  @P1 MOV R12, 0x0 ;  /* 0x00000000000c1802 */ /* 0x000fe20000000f00 */
[----:B------:R-:W-:Y:S01]  /*1600*/  @P1 IMAD.MOV.U32 R13, RZ, RZ, 0x7ff00000 ;  /* 0x7ff00000ff0d1424 */ /* 0x000fe200078e00ff */
[----:B------:R-:W-:-:S05]  /*1610*/  @P1 FSETP.NEU.FTZ.AND P2, PT, R7, RZ, PT ;  /* 0x000000ff0700120b */ /* 0x000fca0003f5d000 */
        /* <DEDUP_REMOVED lines=15> */
[----:B------:R-:W-:Y:S01]  /*1710*/  @P0 IADD3 R7, R17, -0x100000, RZ ;  /* 0xfff0000011070810 */ /* 0x000fe20007ffe0ff */
[----:B------:R-:W-:-:S04]  /*1720*/  @P0 VIADD R19, R19, 0x1 ;  /* 0x0000000113130836 */ /* 0x000fc80000000000 */
[----:B------:R-:W-:Y:S01]  /*1730*/  @P0 IMAD.MOV.U32 R17, RZ, RZ, R7 ;  /* 0x000000ffff110224 */ /* 0x000fe200078e0007 */
[----:B------:R-:W-:Y:S02]  /*1740*/  LOP3.LUT R18, R19, 0x80000000, RZ, 0x3c, !PT ;  /* 0x8000000013127812 */ /* 0x000fe400078e3cff */
[----:B------:R-:W-:-:S03]  /*1750*/  MOV R19, 0x43300000 ;  /* 0x4330000000137802 */ /* 0x000fc60000000f00 */
        /* <DEDUP_REMOVED lines=46> */
.L_x_7273:
        /* <DEDUP_REMOVED lines=21> */
[----:B------:R-:W-:Y:S01]  /*1b90*/  IMAD.MOV.U32 R6, RZ, RZ, R24 ;  /* 0x000000ffff067224 */ /* 0x000fe200078e0018 */
[----:B------:R-:W-:-:S07]  /*1ba0*/  MOV R7, R25 ;  /* 0x0000001900077202 */ /* 0x000fce0000000f00 */
.L_x_7276:
[----:B------:R-:W-:Y:S05]  /*1bb0*/  BSYNC B3 ;  /* 0x0000000000037941 */ /* 0x000fea0003800000 */
.L_x_7275:
        /* <DEDUP_REMOVED lines=29> */
.L_x_7274:
[----:B------:R-:W-:Y:S05]  /*1d90*/  BSYNC B2 ;  /* 0x0000000000027941 */ /* 0x000fea0003800000 */
.L_x_7272:
        /* <DEDUP_REMOVED lines=21> */
[----:B------:R-:W-:Y:S05]  /*1ef0*/  CALL.REL.NOINC `($__internal_10_$__cuda_sm20_div_rn_f64_full) ;  /* 0x0000001c00e87944 */ /* 0x000fea0003c00000 */
[----:B------:R-:W-:Y:S01]  /*1f00*/  MOV R12, R24 ;  /* 0x00000018000c7202 */ /* 0x000fe20000000f00 */
[----:B------:R-:W-:-:S07]  /*1f10*/  IMAD.MOV.U32 R13, RZ, RZ, R25 ;  /* 0x000000ffff0d7224 */ /* 0x000fce00078e0019 */
.L_x_7277:
[----:B------:R-:W-:Y:S05]  /*1f20*/  BSYNC B2 ;  /* 0x0000000000027941 */ /* 0x000fea0003800000 */
.L_x_7269:
[----:B------:R-:W-:Y:S05]  /*1f30*/  BSYNC B1 ;  /* 0x0000000000017941 */ /* 0x000fea0003800000 */
.L_x_7268:
[----:B------:R-:W-:Y:S01]  /*1f40*/  VIADD R0, R2, 0x100 ;  /* 0x0000010002007836 */ /* 0x000fe20000000000 */
[----:B------:R-:W-:Y:S04]  /*1f50*/  BSSY B1, `(.L_x_7278) ;  /* 0x00000e8000017945 */ /* 0x000fe80003800000 */
        /* <DEDUP_REMOVED lines=63> */
[----:B------:R-:W-:Y:S02]  /*2350*/  @!P0 LEA R15, R14, 0x3ff00000, 0x14 ;  /* 0x3ff000000e0f8811 */ /* 0x000fe400078ea0ff */
[----:B------:R-:W-:-:S06]  /*2360*/  @!P0 MOV R14, RZ ;  /* 0x000000ff000e8202 */ /* 0x000fcc0000000f00 */
[----:B------:R-:W-:-:S11]  /*2370*/  @!P0 DMUL R22, R6, R14 ;  /* 0x0000000e06168228 */ /* 0x000fd60000000000 */
.L_x_7281:
[----:B------:R-:W-:Y:S05]  /*2380*/  BSYNC B0 ;  /* 0x0000000000007941 */ /* 0x000fea0003800000 */
.L_x_7280:
        /* <DEDUP_REMOVED lines=17> */
[----:B------:R-:W-:Y:S02]  /*24a0*/  @P1 MOV R15, 0x7ff00000 ;  /* 0x7ff00000000f1802 */ /* 0x000fe40000000f00 */
[----:B------:R-:W-:-:S04]  /*24b0*/  @P1 FSETP.NEU.FTZ.AND P2, PT, R7, RZ, PT ;  /* 0x000000ff0700120b */ /* 0x000fc80003f5d000 */
        /* <DEDUP_REMOVED lines=16> */
[----:B------:R-:W-:-:S03]  /*25c0*/  @P0 VIADD R21, R21, 0x1 ;  /* 0x0000000115150836 */ /* 0x000fc60000000000 */
[----:B------:R-:W-:Y:S02]  /*25d0*/  @P0 MOV R19, R7 ;  /* 0x0000000700130202 */ /* 0x000fe40000000f00 */
[----:B------:R-:W-:Y:S01]  /*25e0*/  LOP3.LUT R20, R21, 0x80000000, RZ, 0x3c, !PT ;  /* 0x8000000015147812 */ /* 0x000fe200078e3cff */
[----:B------:R-:W-:-:S03]  /*25f0*/  IMAD.MOV.U32 R21, RZ, RZ, 0x43300000 ;  /* 0x43300000ff157424 */ /* 0x000fc600078e00ff */
        /* <DEDUP_REMOVED lines=46> */
.L_x_7283:
        /* <DEDUP_REMOVED lines=21> */
[----:B------:R-:W-:Y:S02]  /*2a30*/  IMAD.MOV.U32 R6, RZ, RZ, R24 ;  /* 0x000000ffff067224 */ /* 0x000fe400078e0018 */
[----:B------:R-:W-:-:S07]  /*2a40*/  IMAD.MOV.U32 R7, RZ, RZ, R25 ;  /* 0x000000ffff077224 */ /* 0x000fce00078e0019 */
.L_x_7286:
[----:B------:R-:W-:Y:S05]  /*2a50*/  BSYNC B3 ;  /* 0x0000000000037941 */ /* 0x000fea0003800000 */
.L_x_7285:
[----:B------:R-:W-:Y:S01]  /*2a60*/  DMUL R14, R6, R22 ;  /* 0x00000016060e7228 */ /* 0x000fe20000000000 */
[----:B------:R-:W-:Y:S01]  /*2a70*/  MOV R18, 0xceb2dc44 ;  /* 0xceb2dc4400127802 */ /* 0x000fe20000000f00 */
[----:B------:R-:W-:Y:S01]  /*2a80*/  IMAD.MOV.U32 R19, RZ, RZ, 0x3ed087ff ;  /* 0x3ed087ffff137424 */ /* 0x000fe200078e00ff */
        /* <DEDUP_REMOVED lines=26> */
.L_x_7284:
[----:B------:R-:W-:Y:S05]  /*2c30*/  BSYNC B2 ;  /* 0x0000000000027941 */ /* 0x000fea0003800000 */
.L_x_7282:
        /* <DEDUP_REMOVED lines=22> */
[----:B------:R-:W-:Y:S01]  /*2da0*/  IMAD.MOV.U32 R22, RZ, RZ, R24 ;  /* 0x000000ffff167224 */ /* 0x000fe200078e0018 */
[----:B------:R-:W-:-:S07]  /*2db0*/  MOV R23, R25 ;  /* 0x0000001900177202 */ /* 0x000fce0000000f00 */
.L_x_7287:
[----:B------:R-:W-:Y:S05]  /*2dc0*/  BSYNC B2 ;  /* 0x0000000000027941 */ /* 0x000fea0003800000 */
.L_x_7279:
[----:B------:R-:W-:Y:S05]  /*2dd0*/  BSYNC B1 ;  /* 0x0000000000017941 */ /* 0x000fea0003800000 */
.L_x_7278:
        /* <DEDUP_REMOVED lines=68> */
.L_x_7291:
[----:B------:R-:W-:Y:S05]  /*3220*/  BSYNC B0 ;  /* 0x0000000000007941 */ /* 0x000fea0003800000 */
.L_x_7290:
[C---:B------:R-:W-:Y:S01]  /*3230*/  FSETP.GEU.FTZ.AND P1, PT, R9.reuse, 1.7916666269302368164, PT ;  /* 0x3fe555550900780b */ /* 0x040fe20003f3e000 */
[----:B------:R-:W-:Y:S01]  /*3240*/  BSSY B2, `(.L_x_7292) ;  /* 0x0000089000027945 */ /* 0x000fe20003800000 */
[----:B------:R-:W-:-:S13]  /*3250*/  FSETP.GT.FTZ.AND P0, PT, R9, -1.6999999284744262695, PT ;  /* 0xbfd999990900780b */ /* 0x000fda0003f14000 */
[----:B------:R-:W-:Y:S05]  /*3260*/  @P0 BRA !P1, `(.L_x_7293) ;  /* 0x0000000400440947 */ /* 0x000fea0004800000 */
[----:B------:R-:W-:-:S10]  /*3270*/  DADD R18, R8, 1 ;  /* 0x3ff0000008127429 */ /* 0x000fd40000000000 */
[----:B------:R-:W-:Y:S01]  /*3280*/  ISETP.GT.AND P0, PT, R19, 0xfffff, PT ;  /* 0x000fffff1300780c */ /* 0x000fe20003f04270 */
[----:B------:R-:W-:Y:S01]  /*3290*/  IMAD.MOV.U32 R7, RZ, RZ, R19 ;  /* 0x000000ffff077224 */ /* 0x000fe200078e0013 */
[-C--:B------:R-:W-:Y:S02]  /*32a0*/  MOV R6, R18.reuse ;  /* 0x0000001200067202 */ /* 0x080fe40000000f00 */
[----:B------:R-:W-:-:S09]  /*32b0*/  MOV R16, R18 ;  /* 0x0000001200107202 */ /* 0x000fd20000000f00 */
        /* <DEDUP_REMOVED lines=15> */
[----:B------:R-:W-:Y:S01]  /*33b0*/  IMAD.MOV.U32 R24, RZ, RZ, -0x748574fc ;  /* 0x8b7a8b04ff187424 */ /* 0x000fe200078e00ff */
[----:B------:R-:W-:Y:S01]  /*33c0*/  MOV R14, RZ ;  /* 0x000000ff000e7202 */ /* 0x000fe20000000f00 */
[----:B------:R-:W-:Y:S01]  /*33d0*/  IMAD.MOV.U32 R25, RZ, RZ, 0x3ed0ee25 ;  /* 0x3ed0ee25ff197424 */ /* 0x000fe200078e00ff */
[----:B------:R-:W-:Y:S01]  /*33e0*/  LOP3.LUT R17, R4, 0x3ff00000, RZ, 0xfc, !PT ;  /* 0x3ff0000004117812 */ /* 0x000fe200078efcff */
[----:B------:R-:W-:Y:S01]  /*33f0*/  UMOV UR6, 0x3ae80f1e ;  /* 0x3ae80f1e00067882 */ /* 0x000fe20000000000 */
        /* <DEDUP_REMOVED lines=56> */
.L_x_7293:
        /* <DEDUP_REMOVED lines=18> */
[----:B------:R-:W-:Y:S01]  /*38a0*/  MOV R4, 0x38d0 ;  /* 0x000038d000047802 */ /* 0x000fe20000000f00 */
[----:B------:R-:W-:-:S07]  /*38b0*/  IMAD.MOV.U32 R15, RZ, RZ, R9 ;  /* 0x000000ffff0f7224 */ /* 0x000fce00078e0009 */
[----:B------:R-:W-:Y:S05]  /*38c0*/  CALL.REL.NOINC `($__internal_10_$__cuda_sm20_div_rn_f64_full) ;  /* 0x0000000400747944 */ /* 0x000fea0003c00000 */
[----:B------:R-:W-:Y:S02]  /*38d0*/  IMAD.MOV.U32 R6, RZ, RZ, R24 ;  /* 0x000000ffff067224 */ /* 0x000fe400078e0018 */
[----:B------:R-:W-:-:S07]  /*38e0*/  IMAD.MOV.U32 R7, RZ, RZ, R25 ;  /* 0x000000ffff077224 */ /* 0x000fce00078e0019 */
.L_x_7296:
[----:B------:R-:W-:Y:S05]  /*38f0*/  BSYNC B3 ;  /* 0x0000000000037941 */ /* 0x000fea0003800000 */
.L_x_7295:
        /* <DEDUP_REMOVED lines=29> */
.L_x_7294:
[----:B------:R-:W-:Y:S05]  /*3ad0*/  BSYNC B2 ;  /* 0x0000000000027941 */ /* 0x000fea0003800000 */
.L_x_7292:
        /* <DEDUP_REMOVED lines=22> */
[----:B------:R-:W-:Y:S02]  /*3c40*/  IMAD.MOV.U32 R8, RZ, RZ, R24 ;  /* 0x000000ffff087224 */ /* 0x000fe400078e0018 */
[----:B------:R-:W-:-:S07]  /*3c50*/  IMAD.MOV.U32 R9, RZ, RZ, R25 ;  /* 0x000000ffff097224 */ /* 0x000fce00078e0019 */
.L_x_7297:
[----:B------:R-:W-:Y:S05]  /*3c60*/  BSYNC B2 ;  /* 0x0000000000027941 */ /* 0x000fea0003800000 */
.L_x_7289:
[----:B------:R-:W-:Y:S05]  /*3c70*/  BSYNC B1 ;  /* 0x0000000000017941 */ /* 0x000fea0003800000 */
.L_x_7288:
[----:B------:R-:W-:Y:S01]  /*3c80*/  ISETP.GE.AND P0, PT, R2, R3, PT ;  /* 0x000000030200720c */ /* 0x000fe20003f06270 */
[----:B------:R-:W-:Y:S04]  /*3c90*/  BSSY B0, `(.L_x_7298) ;  /* 0x0000018000007945 */ /* 0x000fe80003800000 */
[----:B------:R-:W-:Y:S08]  /*3ca0*/  BSSY B1, `(.L_x_7299) ;  /* 0x0000010000017945 */ /* 0x000ff00003800000 */
[----:B------:R-:W-:Y:S05]  /*3cb0*/  @P0 BRA `(.L_x_7300) ;  /* 0x0000000000380947 */ /* 0x000fea0003800000 */
[----:B------:R-:W1:Y:S01]  /*3cc0*/  S2R R2, SR_TID.X ;  /* 0x0000000000027919 */ /* 0x000e620000002100 */
[----:B0-----:R-:W0:Y:S01]  /*3cd0*/  LDC.64 R6, c[0x0][0x230] ;  /* 0x00008c00ff067b82 */ /* 0x001e220000000a00 */
[----:B-1----:R-:W-:Y:S01]  /*3ce0*/  LEA R15, R5, R2, 0x9 ;  /* 0x00000002050f7211 */ /* 0x002fe200078e48ff */
[----:B------:R-:W-:-:S04]  /*3cf0*/  VIADD R2, R2, 0x80 ;  /* 0x0000008002027836 */ /* 0x000fc80000000000 */
[----:B0-----:R-:W-:Y:S01]  /*3d00*/  IMAD.WIDE.U32 R6, R15, 0x8, R6 ;  /* 0x000000080f067825 */ /* 0x001fe200078e0006 */
[----:B------:R-:W-:-:S04]  /*3d10*/  ISETP.GE.AND P0, PT, R2, R3, PT ;  /* 0x000000030200720c */ /* 0x000fc80003f06270 */
[----:B-----5:R0:W-:Y:S09]  /*3d20*/  STG.E.64 desc[UR4][R6.64], R10 ;  /* 0x0000000a06007986 */ /* 0x0201f2000c101b04 */
[----:B------:R-:W-:Y:S05]  /*3d30*/  @P0 BREAK B1 ;  /* 0x0000000000010942 */ /* 0x000fea0003800000 */
[----:B------:R-:W-:Y:S05]  /*3d40*/  @P0 BRA `(.L_x_7301) ;  /* 0x0000000000300947 */ /* 0x000fea0003800000 */
[----:B0-----:R-:W0:Y:S01]  /*3d50*/  LDC.64 R6, c[0x0][0x230] ;  /* 0x00008c00ff067b82 */ /* 0x001e220000000a00 */
[----:B------:R-:W-:Y:S02]  /*3d60*/  IMAD R11, R5, 0x200, R2 ;  /* 0x00000200050b7824 */ /* 0x000fe400078e0202 */
[----:B------:R-:W-:Y:S02]  /*3d70*/  VIADD R2, R2, 0x80 ;  /* 0x0000008002027836 */ /* 0x000fe40000000000 */
[----:B0-----:R-:W-:-:S05]  /*3d80*/  IMAD.WIDE.U32 R6, R11, 0x8, R6 ;  /* 0x000000080b067825 */ /* 0x001fca00078e0006 */
[----:B------:R1:W-:Y:S02]  /*3d90*/  STG.E.64 desc[UR4][R6.64], R12 ;  /* 0x0000000c06007986 */ /* 0x0003e4000c101b04 */
.L_x_7300:
[----:B------:R-:W-:Y:S05]  /*3da0*/  BSYNC B1 ;  /* 0x0000000000017941 */ /* 0x000fea0003800000 */
.L_x_7299:
[----:B------:R-:W-:-:S13]  /*3db0*/  ISETP.GE.AND P0, PT, R2, R3, PT ;  /* 0x000000030200720c */ /* 0x000fda0003f06270 */
[----:B01----:R-:W0:Y:S01]  /*3dc0*/  @!P0 LDC.64 R6, c[0x0][0x230] ;  /* 0x00008c00ff068b82 */ /* 0x003e220000000a00 */
[----:B-----5:R-:W-:Y:S02]  /*3dd0*/  @!P0 IMAD R11, R5, 0x200, R2 ;  /* 0x00000200050b8824 */ /* 0x020fe400078e0202 */
[----:B------:R-:W-:Y:S02]  /*3de0*/  @!P0 VIADD R2, R2, 0x80 ;  /* 0x0000008002028836 */ /* 0x000fe40000000000 */
[----:B0-----:R-:W-:-:S05]  /*3df0*/  @!P0 IMAD.WIDE.U32 R6, R11, 0x8, R6 ;  /* 0x000000080b068825 */ /* 0x001fca00078e0006 */
[----:B------:R1:W-:Y:S02]  /*3e00*/  @!P0 STG.E.64 desc[UR4][R6.64], R22 ;  /* 0x0000001606008986 */ /* 0x0003e4000c101b04 */
.L_x_7301:
[----:B------:R-:W-:Y:S05]  /*3e10*/  BSYNC B0 ;  /* 0x0000000000007941 */ /* 0x000fea0003800000 */
.L_x_7298:
[----:B------:R-:W-:Y:S05]  /*3e20*/  WARPSYNC.ALL ;  /* 0x0000000000007948 */ /* 0x000fea0003800000 */
[----:B------:R-:W-:-:S13]  /*3e30*/  ISETP.GE.AND P0, PT, R2, R3, PT ;  /* 0x000000030200720c */ /* 0x000fda0003f06270 */
[----:B------:R-:W-:Y:S05]  /*3e40*/  @P0 EXIT ;  /* 0x000000000000094d */ /* 0x000fea0003800000 */
[----:B01----:R-:W0:Y:S01]  /*3e50*/  LDC.64 R6, c[0x0][0x230] ;  /* 0x00008c00ff067b82 */ /* 0x003e220000000a00 */
[----:B------:R-:W-:-:S05]  /*3e60*/  LEA R3, R5, R2, 0x9 ;  /* 0x0000000205037211 */ /* 0x000fca00078e48ff */
[----:B0-----:R-:W-:-:S05]  /*3e70*/  IMAD.WIDE.U32 R2, R3, 0x8, R6 ;  /* 0x0000000803027825 */ /* 0x001fca00078e0006 */
[----:B------:R-:W-:Y:S01]  /*3e80*/  STG.E.64 desc[UR4][R2.64], R8 ;  /* 0x0000000802007986 */ /* 0x000fe2000c101b04 */
[----:B------:R-:W-:Y:S05]  /*3e90*/  EXIT ;  /* 0x000000000000794d */ /* 0x000fea0003800000 */
        .weak           $__internal_10_$__cuda_sm20_div_rn_f64_full
        .type           $__internal_10_$__cuda_sm20_div_rn_f64_full,@function
        .size           $__internal_10_$__cuda_sm20_div_rn_f64_full,(.L_x_7900 - $__internal_10_$__cuda_sm20_div_rn_f64_full)
$__internal_10_$__cuda_sm20_div_rn_f64_full:
[----:B------:R-:W-:Y:S01]  /*3ea0*/  FSETP.GEU.AND P2, PT, |R15|, 1.469367938527859385e-39, PT ;  /* 0x001000000f00780b */ /* 0x000fe20003f4e200 */
[----:B------:R-:W-:Y:S01]  /*3eb0*/  IMAD.MOV.U32 R18, RZ, RZ, R16 ;  /* 0x000000ffff127224 */ /* 0x000fe200078e0010 */
[C---:B------:R-:W-:Y:S01]  /*3ec0*/  FSETP.GEU.AND P0, PT, |R19|.reuse, 1.469367938527859385e-39, PT ;  /* 0x001000001300780b */ /* 0x040fe20003f0e200 */
[----:B------:R-:W-:Y:S01]  /*3ed0*/  IMAD.MOV.U32 R0, RZ, RZ, 0x1ca00000 ;  /* 0x1ca00000ff007424 */ /* 0x000fe200078e00ff */
[----:B------:R-:W-:Y:S01]  /*3ee0*/  LOP3.LUT R17, R19, 0x800fffff, RZ, 0xc0, !PT ;  /* 0x800fffff13117812 */ /* 0x000fe200078ec0ff */
[----:B------:R-:W-:Y:S01]  /*3ef0*/  IMAD.MOV.U32 R26, RZ, RZ, 0x1 ;  /* 0x00000001ff1a7424 */ /* 0x000fe200078e00ff */
[----:B------:R-:W-:Y:S01]  /*3f00*/  LOP3.LUT R6, R15, 0x7ff00000, RZ, 0xc0, !PT ;  /* 0x7ff000000f067812 */ /* 0x000fe200078ec0ff */
[----:B------:R-:W-:Y:S01]  /*3f10*/  BSSY B0, `(.L_x_7302) ;  /* 0x0000050000007945 */ /* 0x000fe20003800000 */
[----:B------:R-:W-:Y:S02]  /*3f20*/  LOP3.LUT R17, R17, 0x3ff00000, RZ, 0xfc, !PT ;  /* 0x3ff0000011117812 */ /* 0x000fe400078efcff */
[----:B------:R-:W-:-:S03]  /*3f30*/  LOP3.LUT R7, R19, 0x7ff00000, RZ, 0xc0, !PT ;  /* 0x7ff0000013077812 */ /* 0x000fc600078ec0ff */
[----:B------:R-:W-:Y:S01]  /*3f40*/  @!P2 LOP3.LUT R21, R19, 0x7ff00000, RZ, 0xc0, !PT ;  /* 0x7ff000001315a812 */ /* 0x000fe200078ec0ff */
[----:B------:R-:W-:Y:S01]  /*3f50*/  @!P2 IMAD.MOV.U32 R24, RZ, RZ, RZ ;  /* 0x000000ffff18a224 */ /* 0x000fe200078e00ff */
[----:B------:R-:W-:Y:S01]  /*3f60*/  @!P0 DMUL R16, R18, 8.98846567431157953865e+307 ;  /* 0x7fe0000012108828 */ /* 0x000fe20000000000 */
[C---:B------:R-:W-:Y:S02]  /*3f70*/  ISETP.GE.U32.AND P1, PT, R6.reuse, R7, PT ;  /* 0x000000070600720c */ /* 0x040fe40003f26070 */
[----:B------:R-:W-:Y:S02]  /*3f80*/  @!P2 ISETP.GE.U32.AND P3, PT, R6, R21, PT ;  /* 0x000000150600a20c */ /* 0x000fe40003f66070 */
[C---:B------:R-:W-:Y:S01]  /*3f90*/  SEL R21, R0.reuse, 0x63400000, !P1 ;  /* 0x6340000000157807 */ /* 0x040fe20004800000 */
[----:B------:R-:W0:Y:S01]  /*3fa0*/  MUFU.RCP64H R27, R17 ;  /* 0x00000011001b7308 */ /* 0x000e220000001800 */
[----:B------:R-:W-:Y:S02]  /*3fb0*/  @!P2 SEL R25, R0, 0x63400000, !P3 ;  /* 0x634000000019a807 */ /* 0x000fe40005800000 */
[----:B------:R-:W-:-:S02]  /*3fc0*/  LOP3.LUT R21, R21, 0x800fffff, R15, 0xf8, !PT ;  /* 0x800fffff15157812 */ /* 0x000fc400078ef80f */
[----:B------:R-:W-:Y:S02]  /*3fd0*/  @!P2 LOP3.LUT R20, R25, 0x80000000, R15, 0xf8, !PT ;  /* 0x800000001914a812 */ /* 0x000fe400078ef80f */
[----:B------:R-:W-:Y:S02]  /*3fe0*/  @!P0 LOP3.LUT R7, R17, 0x7ff00000, RZ, 0xc0, !PT ;  /* 0x7ff0000011078812 */ /* 0x000fe400078ec0ff */
[----:B------:R-:W-:Y:S01]  /*3ff0*/  @!P2 LOP3.LUT R25, R20, 0x100000, RZ, 0xfc, !PT ;  /* 0x001000001419a812 */ /* 0x000fe200078efcff */
[----:B------:R-:W-:-:S06]  /*4000*/  IMAD.MOV.U32 R20, RZ, RZ, R14 ;  /* 0x000000ffff147224 */ /* 0x000fcc00078e000e */
[----:B------:R-:W-:Y:S02]  /*4010*/  @!P2 DFMA R20, R20, 2, -R24 ;  /* 0x400000001414a82b */ /* 0x000fe40000000818 */
[----:B0-----:R-:W-:-:S08]  /*4020*/  DFMA R24, R26, -R16, 1 ;  /* 0x3ff000001a18742b */ /* 0x001fd00000000810 */
[----:B------:R-:W-:Y:S01]  /*4030*/  DFMA R24, R24, R24, R24 ;  /* 0x000000181818722b */ /* 0x000fe20000000018 */
[----:B------:R-:W-:-:S07]  /*4040*/  @!P2 LOP3.LUT R6, R21, 0x7ff00000, RZ, 0xc0, !PT ;  /* 0x7ff000001506a812 */ /* 0x000fce00078ec0ff */
[----:B------:R-:W-:-:S08]  /*4050*/  DFMA R26, R26, R24, R26 ;  /* 0x000000181a1a722b */ /* 0x000fd0000000001a */
[----:B------:R-:W-:-:S08]  /*4060*/  DFMA R28, R26, -R16, 1 ;  /* 0x3ff000001a1c742b */ /* 0x000fd00000000810 */
[----:B------:R-:W-:-:S08]  /*4070*/  DFMA R28, R26, R28, R26 ;  /* 0x0000001c1a1c722b */ /* 0x000fd0000000001a */
[----:B------:R-:W-:-:S08]  /*4080*/  DMUL R24, R28, R20 ;  /* 0x000000141c187228 */ /* 0x000fd00000000000 */
[----:B------:R-:W-:-:S08]  /*4090*/  DFMA R26, R24, -R16, R20 ;  /* 0x80000010181a722b */ /* 0x000fd00000000014 */
[----:B------:R-:W-:Y:S01]  /*40a0*/  DFMA R26, R28, R26, R24 ;  /* 0x0000001a1c1a722b */ /* 0x000fe20000000018 */
[----:B------:R-:W-:-:S04]  /*40b0*/  IADD3 R24, R6, -0x1, RZ ;  /* 0xffffffff06187810 */ /* 0x000fc80007ffe0ff */
[----:B------:R-:W-:Y:S01]  /*40c0*/  ISETP.GT.U32.AND P0, PT, R24, 0x7feffffe, PT ;  /* 0x7feffffe1800780c */ /* 0x000fe20003f04070 */
[----:B------:R-:W-:-:S05]  /*40d0*/  VIADD R24, R7, 0xffffffff ;  /* 0xffffffff07187836 */ /* 0x000fca0000000000 */
[----:B------:R-:W-:-:S13]  /*40e0*/  ISETP.GT.U32.OR P0, PT, R24, 0x7feffffe, P0 ;  /* 0x7feffffe1800780c */ /* 0x000fda0000704470 */
[----:B------:R-:W-:Y:S05]  /*40f0*/  @P0 BRA `(.L_x_7303) ;  /* 0x0000000000700947 */ /* 0x000fea0003800000 */
[----:B------:R-:W-:Y:S02]  /*4100*/  LOP3.LUT R14, R15, 0x7ff00000, RZ, 0xc0, !PT ;  /* 0x7ff000000f0e7812 */ /* 0x000fe400078ec0ff */
        /* <DEDUP_REMOVED lines=17> */
[C---:B------:R-:W-:Y:S01]  /*4220*/  IADD3 R15, -R6.reuse, RZ, RZ ;  /* 0x000000ff060f7210 */ /* 0x040fe20007ffe1ff */
[----:B------:R-:W-:Y:S01]  /*4230*/  IMAD.MOV.U32 R14, RZ, RZ, RZ ;  /* 0x000000ffff0e7224 */ /* 0x000fe200078e00ff */
[----:B------:R-:W-:Y:S01]  /*4240*/  DMUL.RP R16, R26, R16 ;  /* 0x000000101a107228 */ /* 0x000fe20000008000 */
[----:B------:R-:W-:-:S04]  /*4250*/  IADD3 R7, -R6, -0x43300000, RZ ;  /* 0xbcd0000006077810 */ /* 0x000fc80007ffe1ff */
[----:B------:R-:W-:-:S05]  /*4260*/  DFMA R14, R24, -R14, R26 ;  /* 0x8000000e180e722b */ /* 0x000fca000000001a */
[----:B------:R-:W-:-:S05]  /*4270*/  LOP3.LUT R19, R17, R19, RZ, 0x3c, !PT ;  /* 0x0000001311137212 */ /* 0x000fca00078e3cff */
[----:B------:R-:W-:-:S04]  /*4280*/  FSETP.NEU.AND P0, PT, |R15|, R7, PT ;  /* 0x000000070f00720b */ /* 0x000fc80003f0d200 */
[----:B------:R-:W-:Y:S02]  /*4290*/  FSEL R24, R16, R24, !P0 ;  /* 0x0000001810187208 */ /* 0x000fe40004000000 */
[----:B------:R-:W-:Y:S01]  /*42a0*/  FSEL R25, R19, R25, !P0 ;  /* 0x0000001913197208 */ /* 0x000fe20004000000 */
[----:B------:R-:W-:Y:S06]  /*42b0*/  BRA `(.L_x_7304) ;  /* 0x0000000000547947 */ /* 0x000fec0003800000 */
.L_x_7303:
        /* <DEDUP_REMOVED lines=16> */
.L_x_7306:
[----:B------:R-:W-:Y:S01]  /*43c0*/  LOP3.LUT R25, R19, 0x80000, RZ, 0xfc, !PT ;  /* 0x0008000013197812 */ /* 0x000fe200078efcff */
[----:B------:R-:W-:Y:S01]  /*43d0*/  IMAD.MOV.U32 R24, RZ, RZ, R18 ;  /* 0x000000ffff187224 */ /* 0x000fe200078e0012 */
[----:B------:R-:W-:Y:S06]  /*43e0*/  BRA `(.L_x_7304) ;  /* 0x0000000000087947 */ /* 0x000fec0003800000 */
.L_x_7305:
[----:B------:R-:W-:Y:S01]  /*43f0*/  LOP3.LUT R25, R15, 0x80000, RZ, 0xfc, !PT ;  /* 0x000800000f197812 */ /* 0x000fe200078efcff */
[----:B------:R-:W-:-:S07]  /*4400*/  IMAD.MOV.U32 R24, RZ, RZ, R14 ;  /* 0x000000ffff187224 */ /* 0x000fce00078e000e */
.L_x_7304:
[----:B------:R-:W-:Y:S05]  /*4410*/  BSYNC B0 ;  /* 0x0000000000007941 */ /* 0x000fea0003800000 */
.L_x_7302:
[----:B------:R-:W-:Y:S02]  /*4420*/  IMAD.MOV.U32 R6, RZ, RZ, R4 ;  /* 0x000000ffff067224 */ /* 0x000fe400078e0004 */
[----:B------:R-:W-:-:S04]  /*4430*/  IMAD.MOV.U32 R7, RZ, RZ, 0x0 ;  /* 0x00000000ff077424 */ /* 0x000fc800078e00ff */
[----:B------:R-:W-:Y:S05]  /*4440*/  RET.REL.NODEC R6 `(_ZN2at6native27unrolled_elementwise_kernelIZZZNS0_65_GLOBAL__N__cd49fe81_27_ActivationSoftplusKernel_cu_f5210f67_354515softplus_kernelERNS_18TensorIteratorBaseERKN3c106ScalarES8_ENKUlvE_clEvENKUlvE_clEvEUldE_St5arrayIPcLm2EELi4E23TrivialOffsetCalculatorILi1EjESG_NS0_6memory15LoadWithoutCastENSH_16StoreWithoutCastEEEviT_T0_T2_T3_T4_T5_) ;  /* 0xffffffb806ec7950 */ /* 0x000fea0003c3ffff */
.L_x_7307:
        /* <DEDUP_REMOVED lines=11> */
.L_x_7900:


//--------------------- .text._ZN2at6native29vectorized_elementwise_kernelILi2EZZZNS0_65_GLOBAL__N__cd49fe81_27_ActivationSoftplusKernel_cu_f5210f67_354515softplus_kernelERNS_18TensorIteratorBaseERKN3c106ScalarES8_ENKUlvE_clEvENKUlvE_clEvEUldE_St5arrayIPcLm2EEEEviT0_T1_ --------------------------
	.section	.text._ZN2at6native29vectorized_elementwise_kernelILi2EZZZNS0_65_GLOBAL__N__cd49fe81_27_ActivationSoftplusKernel_cu_f5210f67_354515softplus_kernelERNS_18TensorIteratorBaseERKN3c106ScalarES8_ENKUlvE_clEvENKUlvE_clEvEUldE_St5arrayIPcLm2EEEEviT0_T1_,"ax",@progbits
	.align	128
        .global         _ZN2at6native29vectorized_elementwise_kernelILi2EZZZNS0_65_GLOBAL__N__cd49fe81_27_ActivationSoftplusKernel_cu_f5210f67_354515softplus_kernelERNS_18TensorIteratorBaseERKN3c106ScalarES8_ENKUlvE_clEvENKUlvE_clEvEUldE_St5arrayIPcLm2EEEEviT0_T1_
        .type           _ZN2at6native29vectorized_elementwise_kernelILi2EZZZNS0_65_GLOBAL__N__cd49fe81_27_ActivationSoftplusKernel_cu_f5210f67_354515softplus_kernelERNS_18TensorIteratorBaseERKN3c106ScalarES8_ENKUlvE_clEvENKUlvE_clEvEUldE_St5arrayIPcLm2EEEEviT0_T1_,@function
        .size           _ZN2at6native29vectorized_elementwise_kernelILi2EZZZNS0_65_GLOBAL__N__cd49fe81_27_ActivationSoftplusKernel_cu_f5210f67_354515softplus_kernelERNS_18TensorIteratorBaseERKN3c106ScalarES8_ENKUlvE_clEvENKUlvE_clEvEUldE_St5arrayIPcLm2EEEEviT0_T1_,(.L_x_7901 - _ZN2at6native29vectorized_elementwise_kernelILi2EZZZNS0_65_GLOBAL__N__cd49fe81_27_ActivationSoftplusKernel_cu_f5210f67_354515softplus_kernelERNS_18TensorIteratorBaseERKN3c106ScalarES8_ENKUlvE_clEvENKUlvE_clEvEUldE_St5arrayIPcLm2EEEEviT0_T1_)
        .other          _ZN2at6native29vectorized_elementwise_kernelILi2EZZZNS0_65_GLOBAL__N__cd49fe81_27_ActivationSoftplusKernel_cu_f5210f67_354515softplus_kernelERNS_18TensorIteratorBaseERKN3c106ScalarES8_ENKUlvE_clEvENKUlvE_clEvEUldE_St5arrayIPcLm2EEEEviT0_T1_,@"STO_CUDA_ENTRY STV_DEFAULT"
_ZN2at6native29vectorized_elementwise_kernelILi2EZZZNS0_65_GLOBAL__N__cd49fe81_27_ActivationSoftplusKernel_cu_f5210f67_354515softplus_kernelERNS_18TensorIteratorBaseERKN3c106ScalarES8_ENKUlvE_clEvENKUlvE_clEvEUldE_St5arrayIPcLm2EEEEviT0_T1_:
.text._ZN2at6native29vectorized_elementwise_kernelILi2EZZZNS0_65_GLOBAL__N__cd49fe81_27_ActivationSoftplusKernel_cu_f5210f67_354515softplus_kernelERNS_18TensorIteratorBaseERKN3c106ScalarES8_ENKUlvE_clEvENKUlvE_clEvEUldE_St5arrayIPcLm2EEEEviT0_T1_:
        /* <DEDUP_REMOVED lines=14> */
[----:B------:R0:W5:Y:S04]  /*00e0*/  LDG.E.128 R12, desc[UR4][R4.64+0x800] ;  /* 0x00080004040c7981 */ /* 0x000168000c1e1d00 */
[----:B------:R0:W5:Y:S04]  /*00f0*/  LDG.E.128 R16, desc[UR4][R4.64+0x1000] ;  /* 0x0010000404107981 */ /* 0x000168000c1e1d00 */
[----:B------:R0:W5:Y:S01]  /*0100*/  LDG.E.128 R20, desc[UR4][R4.64+0x1800] ;  /* 0x0018000404147981 */ /* 0x000162000c1e1d00 */
[----:B------:R-:W-:Y:S01]  /*0110*/  BSSY B1, `(.L_x_7309) ;  /* 0x00000e7000017945 */ /* 0x000fe20003800000 */
[----:B--2---:R-:W-:Y:S01]  /*0120*/  DMUL R2, R8, UR6 ;  /* 0x0000000608027c28 */ /* 0x004fe20008000000 */
[----:B------:R-:W-:-:S07]  /*0130*/  ULDC.64 UR6, c[0x0][0x220] ;  /* 0x0000880000067ab9 */ /* 0x000fce0000000a00 */
[----:B------:R-:W-:-:S14]  /*0140*/  DSETP.GT.AND P0, PT, R2, UR6, PT ;  /* 0x0000000602007e2a */ /* 0x000fdc000bf04000 */
[----:B0-----:R-:W-:Y:S05]  /*0150*/  @P0 BRA `(.L_x_7310) ;  /* 0x0000000c00880947 */ /* 0x001fea0003800000 */
        /* <DEDUP_REMOVED lines=58> */
.L_x_7312:
[----:B------:R-:W-:Y:S05]  /*0500*/  BSYNC B0 ;  /* 0x0000000000007941 */ /* 0x000fea0003800000 */
.L_x_7311:
        /* <DEDUP_REMOVED lines=8> */
[----:B------:R-:W-:Y:S02]  /*0590*/  IMAD.MOV.U32 R24, RZ, RZ, R2 ;  /* 0x000000ffff187224 */ /* 0x000fe400078e0002 */
[----:B------:R-:W-:-:S06]  /*05a0*/  IMAD.MOV.U32 R2, RZ, RZ, -0x3ff ;  /* 0xfffffc01ff027424 */ /* 0x000fcc00078e00ff */
[----:B------:R-:W-:Y:S01]  /*05b0*/  @!P0 DMUL R4, R4, 1.80143985094819840000e+16 ;  /* 0x4350000004048828 */ /* 0x000fe20000000000 */
[----:B------:R-:W-:-:S09]  /*05c0*/  @!P0 MOV R2, 0xfffffbcb ;  /* 0xfffffbcb00028802 */ /* 0x000fd20000000f00 */
[----:B------:R-:W-:Y:S02]  /*05d0*/  @!P0 IMAD.MOV.U32 R3, RZ, RZ, R5 ;  /* 0x000000ffff038224 */ /* 0x000fe400078e0005 */
[----:B------:R-:W-:Y:S02]  /*05e0*/  @!P0 IMAD.MOV.U32 R24, RZ, RZ, R4 ;  /* 0x000000ffff188224 */ /* 0x000fe400078e0004 */
[----:B------:R-:W-:-:S05]  /*05f0*/  VIADD R6, R3, 0xffffffff ;  /* 0xffffffff03067836 */ /* 0x000fca0000000000 */
[----:B------:R-:W-:-:S13]  /*0600*/  ISETP.GE.U32.AND P1, PT, R6, 0x7fefffff, PT ;  /* 0x7fefffff0600780c */ /* 0x000fda0003f26070 */
        /* <DEDUP_REMOVED lines=70> */
.L_x_7314:
        /* <DEDUP_REMOVED lines=20> */
[----:B-----5:R-:W-:Y:S05]  /*0bb0*/  CALL.REL.NOINC `($__internal_11_$__cuda_sm20_div_rn_f64_full) ;  /* 0x000000e8006c7944 */ /* 0x020fea0003c00000 */
[----:B------:R-:W-:-:S07]  /*0bc0*/  IMAD.MOV.U32 R5, RZ, RZ, R3 ;  /* 0x000000ffff057224 */ /* 0x000fce00078e0003 */
.L_x_7317:
[----:B------:R-:W-:Y:S05]  /*0bd0*/  BSYNC B3 ;  /* 0x0000000000037941 */ /* 0x000fea0003800000 */
.L_x_7316:
        /* <DEDUP_REMOVED lines=29> */
.L_x_7315:
[----:B------:R-:W-:Y:S05]  /*0db0*/  BSYNC B2 ;  /* 0x0000000000027941 */ /* 0x000fea0003800000 */
.L_x_7313:
        /* <DEDUP_REMOVED lines=18> */
[----:B------:R-:W-:Y:S01]  /*0ee0*/  IMAD.MOV.U32 R4, RZ, RZ, R8 ;  /* 0x000000ffff047224 */ /* 0x000fe200078e0008 */
[----:B------:R-:W-:Y:S01]  /*0ef0*/  MOV R5, UR7 ;  /* 0x0000000700057c02 */ /* 0x000fe20008000f00 */
[----:B------:R-:W-:Y:S01]  /*0f00*/  IMAD.MOV.U32 R3, RZ, RZ, R9 ;  /* 0x000000ffff037224 */ /* 0x000fe200078e0009 */
[----:B------:R-:W-:Y:S01]  /*0f10*/  MOV R2, 0xf40 ;  /* 0x00000f4000027802 */ /* 0x000fe20000000f00 */
[----:B------:R-:W-:-:S07]  /*0f20*/  IMAD.U32 R6, RZ, RZ, UR6 ;  /* 0x00000006ff067e24 */ /* 0x000fce000f8e00ff */
[----:B-----5:R-:W-:Y:S05]  /*0f30*/  CALL.REL.NOINC `($__internal_11_$__cuda_sm20_div_rn_f64_full) ;  /* 0x000000e4008c7944 */ /* 0x020fea0003c00000 */
[----:B------:R-:W-:-:S07]  /*0f40*/  IMAD.MOV.U32 R5, RZ, RZ, R3 ;  /* 0x000000ffff057224 */ /* 0x000fce00078e0003 */
.L_x_7319:
[----:B------:R-:W-:Y:S05]  /*0f50*/  BSYNC B2 ;  /* 0x0000000000027941 */ /* 0x000fea0003800000 */
.L_x_7318:
[----:B------:R-:W-:Y:S02]  /*0f60*/  IMAD.MOV.U32 R8, RZ, RZ, R4 ;  /* 0x000000ffff087224 */ /* 0x000fe400078e0004 */
[----:B------:R-:W-:-:S07]  /*0f70*/  IMAD.MOV.U32 R9, RZ, RZ, R5 ;  /* 0x000000ffff097224 */ /* 0x000fce00078e0005 */
.L_x_7310:
[----:B------:R-:W-:Y:S05]  /*0f80*/  BSYNC B1 ;  /* 0x0000000000017941 */ /* 0x000fea0003800000 */
.L_x_7309:
[----:B------:R-:W-:Y:S01]  /*0f90*/  ULDC.64 UR6, c[0x0][0x218] ;  /* 0x0000860000067ab9 */ /* 0x000fe20000000a00 */
[----:B------:R-:W-:Y:S01]  /*0fa0*/  BSSY B1, `(.L_x_7320) ;  /* 0x00000e8000017945 */ /* 0x000fe20003800000 */
[----:B------:R-:W-:Y:S01]  /*0fb0*/  DMUL R2, R10, UR6 ;  /* 0x000000060a027c28 */ /* 0x000fe20008000000 */
        /* <DEDUP_REMOVED lines=62> */
.L_x_7323:
[----:B------:R-:W-:Y:S05]  /*13a0*/  BSYNC B0 ;  /* 0x0000000000007941 */ /* 0x000fea0003800000 */
.L_x_7322:
[C---:B------:R-:W-:Y:S01]  /*13b0*/  FSETP.GEU.FTZ.AND P1, PT, R11.reuse, 1.7916666269302368164, PT ;  /* 0x3fe555550b00780b */ /* 0x040fe20003f3e000 */
[----:B------:R-:W-:Y:S01]  /*13c0*/  BSSY B2, `(.L_x_7324) ;  /* 0x0000089000027945 */ /* 0x000fe20003800000 */
[----:B------:R-:W-:-:S13]  /*13d0*/  FSETP.GT.FTZ.AND P0, PT, R11, -1.6999999284744262695, PT ;  /* 0xbfd999990b00780b */ /* 0x000fda0003f14000 */
[----:B------:R-:W-:Y:S05]  /*13e0*/  @P0 BRA !P1, `(.L_x_7325) ;  /* 0x0000000400480947 */ /* 0x000fea0004800000 */
[----:B------:R-:W-:-:S10]  /*13f0*/  DADD R2, R10, 1 ;  /* 0x3ff000000a027429 */ /* 0x000fd40000000000 */
[----:B------:R-:W-:Y:S01]  /*1400*/  ISETP.GT.AND P0, PT, R3, 0xfffff, PT ;  /* 0x000fffff0300780c */ /* 0x000fe20003f04270 */
[----:B------:R-:W-:Y:S01]  /*1410*/  IMAD.MOV.U32 R4, RZ, RZ, R2 ;  /* 0x000000ffff047224 */ /* 0x000fe200078e0002 */
[----:B------:R-:W-:Y:S02]  /*1420*/  MOV R5, R3 ;  /* 0x0000000300057202 */ /* 0x000fe40000000f00 */
[----:B------:R-:W-:Y:S01]  /*1430*/  MOV R24, R2 ;  /* 0x0000000200187202 */ /* 0x000fe20000000f00 */
[----:B------:R-:W-:-:S08]  /*1440*/  IMAD.MOV.U32 R2, RZ, RZ, -0x3ff ;  /* 0xfffffc01ff027424 */ /* 0x000fd000078e00ff */
[----:B------:R-:W-:Y:S01]  /*1450*/  @!P0 DMUL R4, R4, 1.80143985094819840000e+16 ;  /* 0x4350000004048828 */ /* 0x000fe20000000000 */
[----:B------:R-:W-:-:S09]  /*1460*/  @!P0 IMAD.MOV.U32 R2, RZ, RZ, -0x435 ;  /* 0xfffffbcbff028424 */ /* 0x000fd200078e00ff */
[----:B------:R-:W-:Y:S02]  /*1470*/  @!P0 IMAD.MOV.U32 R3, RZ, RZ, R5 ;  /* 0x000000ffff038224 */ /* 0x000fe400078e0005 */
[----:B------:R-:W-:Y:S02]  /*1480*/  @!P0 IMAD.MOV.U32 R24, RZ, RZ, R4 ;  /* 0x000000ffff188224 */ /* 0x000fe400078e0004 */
[----:B------:R-:W-:-:S05]  /*1490*/  VIADD R6, R3, 0xffffffff ;  /* 0xffffffff03067836 */ /* 0x000fca0000000000 */
[----:B------:R-:W-:-:S13]  /*14a0*/  ISETP.GE.U32.AND P1, PT, R6, 0x7fefffff, PT ;  /* 0x7fefffff0600780c */ /* 0x000fda0003f26070 */
        /* <DEDUP_REMOVED lines=20> */
[----:B------:R-:W-:Y:S02]  /*15f0*/  @P0 IADD3 R7, R5, -0x100000, RZ ;  /* 0xfff0000005070810 */ /* 0x000fe40007ffe0ff */
        /* <DEDUP_REMOVED lines=49> */
.L_x_7325:
        /* <DEDUP_REMOVED lines=19> */
[----:B------:R-:W-:-:S07]  /*1a40*/  MOV R2, 0x1a60 ;  /* 0x00001a6000027802 */ /* 0x000fce0000000f00 */
[----:B-----5:R-:W-:Y:S05]  /*1a50*/  CALL.REL.NOINC `($__internal_11_$__cuda_sm20_div_rn_f64_full) ;  /* 0x000000d800c47944 */ /* 0x020fea0003c00000 */
[----:B------:R-:W-:-:S07]  /*1a60*/  IMAD.MOV.U32 R5, RZ, RZ, R3 ;  /* 0x000000ffff057224 */ /* 0x000fce00078e0003 */
.L_x_7328:
[----:B------:R-:W-:Y:S05]  /*1a70*/  BSYNC B3 ;  /* 0x0000000000037941 */ /* 0x000fea0003800000 */
.L_x_7327:
        /* <DEDUP_REMOVED lines=29> */
.L_x_7326:
[----:B------:R-:W-:Y:S05]  /*1c50*/  BSYNC B2 ;  /* 0x0000000000027941 */ /* 0x000fea0003800000 */
.L_x_7324:
        /* <DEDUP_REMOVED lines=19> */
[----:B------:R-:W-:Y:S01]  /*1d90*/  IMAD.MOV.U32 R3, RZ, RZ, R11 ;  /* 0x000000ffff037224 */ /* 0x000fe200078e000b */
[----:B------:R-:W-:Y:S01]  /*1da0*/  MOV R2, 0x1de0 ;  /* 0x00001de000027802 */ /* 0x000fe20000000f00 */
[----:B------:R-:W-:Y:S02]  /*1db0*/  IMAD.U32 R6, RZ, RZ, UR6 ;  /* 0x00000006ff067e24 */ /* 0x000fe4000f8e00ff */
[----:B------:R-:W-:-:S07]  /*1dc0*/  IMAD.U32 R5, RZ, RZ, UR7 ;  /* 0x00000007ff057e24 */ /* 0x000fce000f8e00ff */
[----:B-----5:R-:W-:Y:S05]  /*1dd0*/  CALL.REL.NOINC `($__internal_11_$__cuda_sm20_div_rn_f64_full) ;  /* 0x000000d400e47944 */ /* 0x020fea0003c00000 */
[----:B------:R-:W-:-:S07]  /*1de0*/  IMAD.MOV.U32 R5, RZ, RZ, R3 ;  /* 0x000000ffff057224 */ /* 0x000fce00078e0003 */
.L_x_7330:
[----:B------:R-:W-:Y:S05]  /*1df0*/  BSYNC B2 ;  /* 0x0000000000027941 */ /* 0x000fea0003800000 */
.L_x_7329:
[----:B------:R-:W-:Y:S01]  /*1e00*/  MOV R10, R4 ;  /* 0x00000004000a7202 */ /* 0x000fe20000000f00 */
[----:B------:R-:W-:-:S07]  /*1e10*/  IMAD.MOV.U32 R11, RZ, RZ, R5 ;  /* 0x000000ffff0b7224 */ /* 0x000fce00078e0005 */
.L_x_7321:
[----:B------:R-:W-:Y:S05]  /*1e20*/  BSYNC B1 ;  /* 0x0000000000017941 */ /* 0x000fea0003800000 */
.L_x_7320:
[----:B------:R-:W-:Y:S01]  /*1e30*/  ULDC.64 UR6, c[0x0][0x218] ;  /* 0x0000860000067ab9 */ /* 0x000fe20000000a00 */
[----:B------:R-:W-:Y:S01]  /*1e40*/  BSSY B1, `(.L_x_7331) ;  /* 0x00000e8000017945 */ /* 0x000fe20003800000 */
[----:B-----5:R-:W-:Y:S01]  /*1e50*/  DMUL R2, R12, UR6 ;  /* 0x000000060c027c28 */ /* 0x020fe20008000000 */
        /* <DEDUP_REMOVED lines=62> */
.L_x_7334:
[----:B------:R-:W-:Y:S05]  /*2240*/  BSYNC B0 ;  /* 0x0000000000007941 */ /* 0x000fea0003800000 */
.L_x_7333:
        /* <DEDUP_REMOVED lines=11> */
[----:B------:R-:W-:-:S09]  /*2300*/  @!P0 IMAD.MOV.U32 R2, RZ, RZ, -0x435 ;  /* 0xfffffbcbff028424 */ /* 0x000fd200078e00ff */
[----:B------:R-:W-:Y:S01]  /*2310*/  @!P0 IMAD.MOV.U32 R3, RZ, RZ, R5 ;  /* 0x000000ffff038224 */ /* 0x000fe200078e0005 */
[----:B------:R-:W-:-:S04]  /*2320*/  @!P0 MOV R24, R4 ;  /* 0x0000000400188202 */ /* 0x000fc80000000f00 */
[----:B------:R-:W-:-:S04]  /*2330*/  IADD3 R6, R3, -0x1, RZ ;  /* 0xffffffff03067810 */ /* 0x000fc80007ffe0ff */
        /* <DEDUP_REMOVED lines=9> */
[----:B------:R-:W-:Y:S01]  /*23d0*/  IMAD.MOV.U32 R28, RZ, RZ, -0x748574fc ;  /* 0x8b7a8b04ff1c7424 */ /* 0x000fe200078e00ff */
[----:B------:R-:W-:Y:S01]  /*23e0*/  MOV R6, RZ ;  /* 0x000000ff00067202 */ /* 0x000fe20000000f00 */
        /* <DEDUP_REMOVED lines=60> */
.L_x_7336:
        /* <DEDUP_REMOVED lines=20> */
[----:B------:R-:W-:Y:S05]  /*28f0*/  CALL.REL.NOINC `($__internal_11_$__cuda_sm20_div_rn_f64_full) ;  /* 0x000000cc001c7944 */ /* 0x000fea0003c00000 */
[----:B------:R-:W-:-:S07]  /*2900*/  IMAD.MOV.U32 R5, RZ, RZ, R3 ;  /* 0x000000ffff057224 */ /* 0x000fce00078e0003 */
.L_x_7339:
[----:B------:R-:W-:Y:S05]  /*2910*/  BSYNC B3 ;  /* 0x0000000000037941 */ /* 0x000fea0003800000 */
.L_x_7338:
        /* <DEDUP_REMOVED lines=29> */
.L_x_7337:
[----:B------:R-:W-:Y:S05]  /*2af0*/  BSYNC B2 ;  /* 0x0000000000027941 */ /* 0x000fea0003800000 */
.L_x_7335:
        /* <DEDUP_REMOVED lines=23> */
[----:B------:R-:W-:Y:S05]  /*2c70*/  CALL.REL.NOINC `($__internal_11_$__cuda_sm20_div_rn_f64_full) ;  /* 0x000000c8003c7944 */ /* 0x000fea0003c00000 */
[----:B------:R-:W-:-:S07]  /*2c80*/  IMAD.MOV.U32 R5, RZ, RZ, R3 ;  /* 0x000000ffff057224 */ /* 0x000fce00078e0003 */
.L_x_7341:
[----:B------:R-:W-:Y:S05]  /*2c90*/  BSYNC B2 ;  /* 0x0000000000027941 */ /* 0x000fea0003800000 */
.L_x_7340:
[----:B------:R-:W-:Y:S02]  /*2ca0*/  IMAD.MOV.U32 R12, RZ, RZ, R4 ;  /* 0x000000ffff0c7224 */ /* 0x000fe400078e0004 */
[----:B------:R-:W-:-:S07]  /*2cb0*/  IMAD.MOV.U32 R13, RZ, RZ, R5 ;  /* 0x000000ffff0d7224 */ /* 0x000fce00078e0005 */
.L_x_7332:
[----:B------:R-:W-:Y:S05]  /*2cc0*/  BSYNC B1 ;  /* 0x0000000000017941 */ /* 0x000fea0003800000 */
.L_x_7331:
[----:B------:R-:W-:Y:S01]  /*2cd0*/  ULDC.64 UR6, c[0x0][0x218] ;  /* 0x0000860000067ab9 */ /* 0x000fe20000000a00 */
[----:B------:R-:W-:Y:S01]  /*2ce0*/  BSSY B1, `(.L_x_7342) ;  /* 0x00000e8000017945 */ /* 0x000fe20003800000 */
[----:B------:R-:W-:Y:S01]  /*2cf0*/  DMUL R2, R14, UR6 ;  /* 0x000000060e027c28 */ /* 0x000fe20008000000 */
[----:B------:R-:W-:-:S07]  /*2d00*/  ULDC.64 UR6, c[0x0][0x220] ;  /* 0x0000880000067ab9 */ /* 0x000fce0000000a00 */
[----:B------:R-:W-:-:S14]  /*2d10*/  DSETP.GT.AND P0, PT, R2, UR6, PT ;  /* 0x0000000602007e2a */ /* 0x000fdc000bf04000 */
        /* <DEDUP_REMOVED lines=60> */
.L_x_7345:
[----:B------:R-:W-:Y:S05]  /*30e0*/  BSYNC B0 ;  /* 0x0000000000007941 */ /* 0x000fea0003800000 */
.L_x_7344:
[C---:B------:R-:W-:Y:S01]  /*30f0*/  FSETP.GEU.FTZ.AND P1, PT, R15.reuse, 1.7916666269302368164, PT ;  /* 0x3fe555550f00780b */ /* 0x040fe20003f3e000 */
[----:B------:R-:W-:Y:S01]  /*3100*/  BSSY B2, `(.L_x_7346) ;  /* 0x0000089000027945 */ /* 0x000fe20003800000 */
[----:B------:R-:W-:-:S13]  /*3110*/  FSETP.GT.FTZ.AND P0, PT, R15, -1.6999999284744262695, PT ;  /* 0xbfd999990f00780b */ /* 0x000fda0003f14000 */
[----:B------:R-:W-:Y:S05]  /*3120*/  @P0 BRA !P1, `(.L_x_7347) ;  /* 0x0000000400480947 */ /* 0x000fea0004800000 */
[----:B------:R-:W-:-:S10]  /*3130*/  DADD R2, R14, 1 ;  /* 0x3ff000000e027429 */ /* 0x000fd40000000000 */
[----:B------:R-:W-:Y:S01]  /*3140*/  ISETP.GT.AND P0, PT, R3, 0xfffff, PT ;  /* 0x000fffff0300780c */ /* 0x000fe20003f04270 */
[----:B------:R-:W-:Y:S01]  /*3150*/  IMAD.MOV.U32 R5, RZ, RZ, R3 ;  /* 0x000000ffff057224 */ /* 0x000fe200078e0003 */
[----:B------:R-:W-:Y:S01]  /*3160*/  MOV R4, R2 ;  /* 0x0000000200047202 */ /* 0x000fe20000000f00 */
[----:B------:R-:W-:Y:S02]  /*3170*/  IMAD.MOV.U32 R24, RZ, RZ, R2 ;  /* 0x000000ffff187224 */ /* 0x000fe400078e0002 */
        /* <DEDUP_REMOVED lines=8> */
[----:B------:R-:W-:Y:S02]  /*3200*/  @P1 MOV R7, 0x7ff00000 ;  /* 0x7ff0000000071802 */ /* 0x000fe40000000f00 */
[----:B------:R-:W-:-:S04]  /*3210*/  @P1 FSETP.NEU.FTZ.AND P2, PT, R5, RZ, PT ;  /* 0x000000ff0500120b */ /* 0x000fc80003f5d000 */
[----:B------:R-:W-:-:S10]  /*3220*/  @P1 DFMA R6, R4, R6, +INF ;  /* 0x7ff000000406142b */ /* 0x000fd40000000006 */
[----:B------:R-:W-:Y:S02]  /*3230*/  @P1 FSEL R14, R6, RZ, P2 ;  /* 0x000000ff060e1208 */ /* 0x000fe40001000000 */
[----:B------:R-:W-:Y:S01]  /*3240*/  @P1 FSEL R15, R7, -QNAN , P2 ;  /* 0xfff00000070f1808 */ /* 0x000fe20001000000 */
[----:B------:R-:W-:Y:S06]  /*3250*/  @P1 BRA `(.L_x_7348) ;  /* 0x0000000400cc1947 */ /* 0x000fec0003800000 */
[----:B------:R-:W-:Y:S01]  /*3260*/  LOP3.LUT R4, R3, 0x800fffff, RZ, 0xc0, !PT ;  /* 0x800fffff03047812 */ /* 0x000fe200078ec0ff */
[----:B------:R-:W-:Y:S01]  /*3270*/  IMAD.MOV.U32 R6, RZ, RZ, RZ ;  /* 0x000000ffff067224 */ /* 0x000fe200078e00ff */
[----:B------:R-:W-:Y:S01]  /*3280*/  MOV R29, 0x3ed0ee25 ;  /* 0x3ed0ee25001d7802 */ /* 0x000fe20000000f00 */
[----:B------:R-:W-:Y:S01]  /*3290*/  IMAD.MOV.U32 R28, RZ, RZ, -0x748574fc ;  /* 0x8b7a8b04ff1c7424 */ /* 0x000fe200078e00ff */
[----:B------:R-:W-:Y:S01]  /*32a0*/  LOP3.LUT R5, R4, 0x3ff00000, RZ, 0xfc, !PT ;  /* 0x3ff0000004057812 */ /* 0x000fe200078efcff */
[----:B------:R-:W-:Y:S01]  /*32b0*/  UMOV UR6, 0x3ae80f1e ;  /* 0x3ae80f1e00067882 */ /* 0x000fe20000000000 */
[----:B------:R-:W-:Y:S01]  /*32c0*/  MOV R4, R24 ;  /* 0x0000001800047202 */ /* 0x000fe20000000f00 */
        /* <DEDUP_REMOVED lines=56> */
.L_x_7347:
        /* <DEDUP_REMOVED lines=20> */
[----:B------:R-:W-:Y:S05]  /*3790*/  CALL.REL.NOINC `($__internal_11_$__cuda_sm20_div_rn_f64_full) ;  /* 0x000000bc00747944 */ /* 0x000fea0003c00000 */
[----:B------:R-:W-:-:S07]  /*37a0*/  IMAD.MOV.U32 R5, RZ, RZ, R3 ;  /* 0x000000ffff057224 */ /* 0x000fce00078e0003 */
.L_x_7350:
[----:B------:R-:W-:Y:S05]  /*37b0*/  BSYNC B3 ;  /* 0x0000000000037941 */ /* 0x000fea0003800000 */
.L_x_7349:
        /* <DEDUP_REMOVED lines=29> */
.L_x_7348:
[----:B------:R-:W-:Y:S05]  /*3990*/  BSYNC B2 ;  /* 0x0000000000027941 */ /* 0x000fea0003800000 */
.L_x_7346:
[----:B------:R-:W0:Y:S01]  /*39a0*/  LDC.64 R6, c[0x0][0x218] ;  /* 0x00008600ff067b82 */ /* 0x000e220000000a00 */
[----:B------:R-:W-:Y:S01]  /*39b0*/  ULDC UR6, c[0x0][0x21c] ;  /* 0x0000870000067ab9 */ /* 0x000fe20000000800 */
[----:B------:R-:W-:Y:S01]  /*39c0*/  MOV R2, 0x1 ;  /* 0x0000000100027802 */ /* 0x000fe20000000f00 */
        /* <DEDUP_REMOVED lines=16> */
[----:B------:R-:W-:Y:S01]  /*3ad0*/  MOV R2, 0x3b20 ;  /* 0x00003b2000027802 */ /* 0x000fe20000000f00 */
[----:B------:R-:W-:Y:S02]  /*3ae0*/  IMAD.MOV.U32 R3, RZ, RZ, R15 ;  /* 0x000000ffff037224 */ /* 0x000fe400078e000f */
[----:B------:R-:W-:Y:S02]  /*3af0*/  IMAD.U32 R6, RZ, RZ, UR6 ;  /* 0x00000006ff067e24 */ /* 0x000fe4000f8e00ff */
[----:B------:R-:W-:-:S07]  /*3b00*/  IMAD.U32 R5, RZ, RZ, UR7 ;  /* 0x00000007ff057e24 */ /* 0x000fce000f8e00ff */
[----:B------:R-:W-:Y:S05]  /*3b10*/  CALL.REL.NOINC `($__internal_11_$__cuda_sm20_div_rn_f64_full) ;  /* 0x000000b800947944 */ /* 0x000fea0003c00000 */
[----:B------:R-:W-:-:S07]  /*3b20*/  MOV R5, R3 ;  /* 0x0000000300057202 */ /* 0x000fce0000000f00 */
.L_x_7352:
[----:B------:R-:W-:Y:S05]  /*3b30*/  BSYNC B2 ;  /* 0x0000000000027941 */ /* 0x000fea0003800000 */
.L_x_7351:
[----:B------:R-:W-:Y:S02]  /*3b40*/  IMAD.MOV.U32 R14, RZ, RZ, R4 ;  /* 0x000000ffff0e7224 */ /* 0x000fe400078e0004 */
[----:B------:R-:W-:-:S07]  /*3b50*/  IMAD.MOV.U32 R15, RZ, RZ, R5 ;  /* 0x000000ffff0f7224 */ /* 0x000fce00078e0005 */
.L_x_7343:
[----:B------:R-:W-:Y:S05]  /*3b60*/  BSYNC B1 ;  /* 0x0000000000017941 */ /* 0x000fea0003800000 */
.L_x_7342:
[----:B------:R-:W-:Y:S01]  /*3b70*/  ULDC.64 UR6, c[0x0][0x218] ;  /* 0x0000860000067ab9 */ /* 0x000fe20000000a00 */
[----:B------:R-:W-:Y:S01]  /*3b80*/  BSSY B1, `(.L_x_7353) ;  /* 0x00000e8000017945 */ /* 0x000fe20003800000 */
[----:B------:R-:W-:Y:S01]  /*3b90*/  DMUL R2, R16, UR6 ;  /* 0x0000000610027c28 */ /* 0x000fe20008000000 */
        /* <DEDUP_REMOVED lines=57> */
[----:B------:R-:W-:Y:S01]  /*3f30*/  @!P0 LEA R3, R5, R7, 0x14 ;  /* 0x0000000705038211 */ /* 0x000fe200078ea0ff */
[----:B------:R-:W-:-:S05]  /*3f40*/  @!P0 IMAD.IADD R4, R4, 0x1, -R5 ;  /* 0x0000000104048824 */ /* 0x000fca00078e0a05 */
[----:B------:R-:W-:Y:S01]  /*3f50*/  @!P0 LEA R5, R4, 0x3ff00000, 0x14 ;  /* 0x3ff0000004058811 */ /* 0x000fe200078ea0ff */
[----:B------:R-:W-:-:S06]  /*3f60*/  @!P0 IMAD.MOV.U32 R4, RZ, RZ, RZ ;  /* 0x000000ffff048224 */ /* 0x000fcc00078e00ff */
[----:B------:R-:W-:-:S11]  /*3f70*/  @!P0 DMUL R16, R2, R4 ;  /* 0x0000000402108228 */ /* 0x000fd60000000000 */
.L_x_7356:
[----:B------:R-:W-:Y:S05]  /*3f80*/  BSYNC B0 ;  /* 0x0000000000007941 */ /* 0x000fea0003800000 */
.L_x_7355:
        /* <DEDUP_REMOVED lines=8> */
[----:B------:R-:W-:Y:S01]  /*4010*/  IMAD.MOV.U32 R24, RZ, RZ, R2 ;  /* 0x000000ffff187224 */ /* 0x000fe200078e0002 */
[----:B------:R-:W-:-:S07]  /*4020*/  MOV R2, 0xfffffc01 ;  /* 0xfffffc0100027802 */ /* 0x000fce0000000f00 */
[----:B------:R-:W-:Y:S01]  /*4030*/  @!P0 DMUL R4, R4, 1.80143985094819840000e+16 ;  /* 0x4350000004048828 */ /* 0x000fe20000000000 */
[----:B------:R-:W-:-:S09]  /*4040*/  @!P0 IMAD.MOV.U32 R2, RZ, RZ, -0x435 ;  /* 0xfffffbcbff028424 */ /* 0x000fd200078e00ff */
[----:B------:R-:W-:Y:S01]  /*4050*/  @!P0 MOV R3, R5 ;  /* 0x0000000500038202 */ /* 0x000fe20000000f00 */
[----:B------:R-:W-:-:S04]  /*4060*/  @!P0 IMAD.MOV.U32 R24, RZ, RZ, R4 ;  /* 0x000000ffff188224 */ /* 0x000fc800078e0004 */
        /* <DEDUP_REMOVED lines=18> */
[----:B------:R-:W-:Y:S01]  /*4190*/  UMOV UR8, 0x80000000 ;  /* 0x8000000000087882 */ /* 0x000fe20000000000 */
[----:B------:R-:W-:Y:S01]  /*41a0*/  LEA.HI R30, R3, R2, RZ, 0xc ;  /* 0x00000002031e7211 */ /* 0x000fe200078f60ff */
[----:B------:R-:W-:Y:S01]  /*41b0*/  UMOV UR9, 0x43300000 ;  /* 0x4330000000097882 */ /* 0x000fe20000000000 */
[----:B------:R-:W-:-:S09]  /*41c0*/  MOV R31, 0x43300000 ;  /* 0x43300000001f7802 */ /* 0x000fd20000000f00 */
[----:B------:R-:W-:Y:S02]  /*41d0*/  @P0 VIADD R7, R5, 0xfff00000 ;  /* 0xfff0000005070836 */ /* 0x000fe40000000000 */
[----:B------:R-:W-:-:S03]  /*41e0*/  @P0 VIADD R30, R30, 0x1 ;  /* 0x000000011e1e0836 */ /* 0x000fc60000000000 */
[----:B------:R-:W-:Y:S02]  /*41f0*/  @P0 MOV R5, R7 ;  /* 0x0000000700050202 */ /* 0x000fe40000000f00 */
[----:B------:R-:W-:-:S04]  /*4200*/  LOP3.LUT R30, R30, 0x80000000, RZ, 0x3c, !PT ;  /* 0x800000001e1e7812 */ /* 0x000fc800078e3cff */
        /* <DEDUP_REMOVED lines=46> */
.L_x_7358:
        /* <DEDUP_REMOVED lines=21> */
[----:B------:R-:W-:-:S07]  /*4640*/  MOV R5, R3 ;  /* 0x0000000300057202 */ /* 0x000fce0000000f00 */
.L_x_7361:
[----:B------:R-:W-:Y:S05]  /*4650*/  BSYNC B3 ;  /* 0x0000000000037941 */ /* 0x000fea0003800000 */
.L_x_7360:
        /* <DEDUP_REMOVED lines=29> */
.L_x_7359:
[----:B------:R-:W-:Y:S05]  /*4830*/  BSYNC B2 ;  /* 0x0000000000027941 */ /* 0x000fea0003800000 */
.L_x_7357:
        /* <DEDUP_REMOVED lines=19> */
[----:B------:R-:W-:Y:S01]  /*4970*/  MOV R3, R17 ;  /* 0x0000001100037202 */ /* 0x000fe20000000f00 */
[----:B------:R-:W-:Y:S01]  /*4980*/  IMAD.U32 R6, RZ, RZ, UR6 ;  /* 0x00000006ff067e24 */ /* 0x000fe2000f8e00ff */
[----:B------:R-:W-:Y:S01]  /*4990*/  MOV R2, 0x49c0 ;  /* 0x000049c000027802 */ /* 0x000fe20000000f00 */
[----:B------:R-:W-:-:S07]  /*49a0*/  IMAD.U32 R5, RZ, RZ, UR7 ;  /* 0x00000007ff057e24 */ /* 0x000fce000f8e00ff */
[----:B------:R-:W-:Y:S05]  /*49b0*/  CALL.REL.NOINC `($__internal_11_$__cuda_sm20_div_rn_f64_full) ;  /* 0x000000a800ec7944 */ /* 0x000fea0003c00000 */
[----:B------:R-:W-:-:S07]  /*49c0*/  IMAD.MOV.U32 R5, RZ, RZ, R3 ;  /* 0x000000ffff057224 */ /* 0x000fce00078e0003 */
.L_x_7363:
[----:B------:R-:W-:Y:S05]  /*49d0*/  BSYNC B2 ;  /* 0x0000000000027941 */ /* 0x000fea0003800000 */
.L_x_7362:
[----:B------:R-:W-:Y:S01]  /*49e0*/  IMAD.MOV.U32 R16, RZ, RZ, R4 ;  /* 0x000000ffff107224 */ /* 0x000fe200078e0004 */
[----:B------:R-:W-:-:S07]  /*49f0*/  MOV R17, R5 ;  /* 0x0000000500117202 */ /* 0x000fce0000000f00 */
.L_x_7354:
[----:B------:R-:W-:Y:S05]  /*4a00*/  BSYNC B1 ;  /* 0x0000000000017941 */ /* 0x000fea0003800000 */
.L_x_7353:
        /* <DEDUP_REMOVED lines=65> */
.L_x_7367:
[----:B------:R-:W-:Y:S05]  /*4e20*/  BSYNC B0 ;  /* 0x0000000000007941 */ /* 0x000fea0003800000 */
.L_x_7366:
        /* <DEDUP_REMOVED lines=86> */
.L_x_7369:
        /* <DEDUP_REMOVED lines=20> */
[----:B------:R-:W-:Y:S05]  /*54d0*/  CALL.REL.NOINC `($__internal_11_$__cuda_sm20_div_rn_f64_full) ;  /* 0x000000a000247944 */ /* 0x000fea0003c00000 */
[----:B------:R-:W-:-:S07]  /*54e0*/  IMAD.MOV.U32 R5, RZ, RZ, R3 ;  /* 0x000000ffff057224 */ /* 0x000fce00078e0003 */
.L_x_7372:
[----:B------:R-:W-:Y:S05]  /*54f0*/  BSYNC B3 ;  /* 0x0000000000037941 */ /* 0x000fea0003800000 */
.L_x_7371:
        /* <DEDUP_REMOVED lines=29> */
.L_x_7370:
[----:B------:R-:W-:Y:S05]  /*56d0*/  BSYNC B2 ;  /* 0x0000000000027941 */ /* 0x000fea0003800000 */
.L_x_7368:
        /* <DEDUP_REMOVED lines=25> */
.L_x_7374:
[----:B------:R-:W-:Y:S05]  /*5870*/  BSYNC B2 ;  /* 0x0000000000027941 */ /* 0x000fea0003800000 */
.L_x_7373:
[----:B------:R-:W-:Y:S02]  /*5880*/  IMAD.MOV.U32 R18, RZ, RZ, R4 ;  /* 0x000000ffff127224 */ /* 0x000fe400078e0004 */
[----:B------:R-:W-:-:S07]  /*5890*/  IMAD.MOV.U32 R19, RZ, RZ, R5 ;  /* 0x000000ffff137224 */ /* 0x000fce00078e0005 */
.L_x_7365:
[----:B------:R-:W-:Y:S05]  /*58a0*/  BSYNC B1 ;  /* 0x0000000000017941 */ /* 0x000fea0003800000 */
.L_x_7364:
        /* <DEDUP_REMOVED lines=65> */
.L_x_7378:
[----:B------:R-:W-:Y:S05]  /*5cc0*/  BSYNC B0 ;  /* 0x0000000000007941 */ /* 0x000fea0003800000 */
.L_x_7377:
        /* <DEDUP_REMOVED lines=86> */
.L_x_7380:
        /* <DEDUP_REMOVED lines=22> */
.L_x_7383:
[----:B------:R-:W-:Y:S05]  /*6390*/  BSYNC B3 ;  /* 0x0000000000037941 */ /* 0x000fea0003800000 */
.L_x_7382:
        /* <DEDUP_REMOVED lines=29> */
.L_x_7381:
[----:B------:R-:W-:Y:S05]  /*6570*/  BSYNC B2 ;  /* 0x0000000000027941 */ /* 0x000fea0003800000 */
.L_x_7379:
        /* <DEDUP_REMOVED lines=23> */
[----:B------:R-:W-:Y:S05]  /*66f0*/  CALL.REL.NOINC `($__internal_11_$__cuda_sm20_div_rn_f64_full) ;  /* 0x0000008c009c7944 */ /* 0x000fea0003c00000 */
[----:B------:R-:W-:-:S07]  /*6700*/  IMAD.MOV.U32 R5, RZ, RZ, R3 ;  /* 0x000000ffff057224 */ /* 0x000fce00078e0003 */
.L_x_7385:
[----:B------:R-:W-:Y:S05]  /*6710*/  BSYNC B2 ;  /* 0x0000000000027941 */ /* 0x000fea0003800000 */
.L_x_7384:
[----:B------:R-:W-:Y:S01]  /*6720*/  MOV R20, R4 ;  /* 0x0000000400147202 */ /* 0x000fe20000000f00 */
[----:B------:R-:W-:-:S07]  /*6730*/  IMAD.MOV.U32 R21, RZ, RZ, R5 ;  /* 0x000000ffff157224 */ /* 0x000fce00078e0005 */
.L_x_7376:
[----:B------:R-:W-:Y:S05]  /*6740*/  BSYNC B1 ;  /* 0x0000000000017941 */ /* 0x000fea0003800000 */
.L_x_7375:
        /* <DEDUP_REMOVED lines=65> */
.L_x_7389:
[----:B------:R-:W-:Y:S05]  /*6b60*/  BSYNC B0 ;  /* 0x0000000000007941 */ /* 0x000fea0003800000 */
.L_x_7388:
        /* <DEDUP_REMOVED lines=86> */
.L_x_7391:
        /* <DEDUP_REMOVED lines=22> */
.L_x_7394:
[----:B------:R-:W-:Y:S05]  /*7230*/  BSYNC B3 ;  /* 0x0000000000037941 */ /* 0x000fea0003800000 */
.L_x_7393:
        /* <DEDUP_REMOVED lines=29> */
.L_x_7392:
[----:B------:R-:W-:Y:S05]  /*7410*/  BSYNC B2 ;  /* 0x0000000000027941 */ /* 0x000fea0003800000 */
.L_x_7390:
        /* <DEDUP_REMOVED lines=25> */
.L_x_7396:
[----:B------:R-:W-:Y:S05]  /*75b0*/  BSYNC B2 ;  /* 0x0000000000027941 */ /* 0x000fea0003800000 */
.L_x_7395:
[----:B------:R-:W-:Y:S02]  /*75c0*/  IMAD.MOV.U32 R22, RZ, RZ, R4 ;  /* 0x000000ffff167224 */ /* 0x000fe400078e0004 */
[----:B------:R-:W-:-:S07]  /*75d0*/  IMAD.MOV.U32 R23, RZ, RZ, R5 ;  /* 0x000000ffff177224 */ /* 0x000fce00078e0005 */
.L_x_7387:
[----:B------:R-:W-:Y:S05]  /*75e0*/  BSYNC B1 ;  /* 0x0000000000017941 */ /* 0x000fea0003800000 */
.L_x_7386:
[----:B------:R-:W0:Y:S01]  /*75f0*/  S2R R5, SR_TID.X ;  /* 0x0000000000057919 */ /* 0x000e220000002100 */
[----:B------:R-:W1:Y:S02]  /*7600*/  LDC.64 R2, c[0x0][0x230] ;  /* 0x00008c00ff027b82 */ /* 0x000e640000000a00 */
[----:B-1----:R-:W-:-:S04]  /*7610*/  IMAD.WIDE.U32 R2, R0, 0x8, R2 ;  /* 0x0000000800027825 */ /* 0x002fc800078e0002 */
[----:B0-----:R-:W-:-:S05]  /*7620*/  IMAD.WIDE R2, R5, 0x10, R2 ;  /* 0x0000001005027825 */ /* 0x001fca00078e0202 */
[----:B------:R-:W-:Y:S04]  /*7630*/  STG.E.128 desc[UR4][R2.64], R8 ;  /* 0x0000000802007986 */ /* 0x000fe8000c101d04 */
[----:B------:R-:W-:Y:S04]  /*7640*/  STG.E.128 desc[UR4][R2.64+0x800], R12 ;  /* 0x0008000c02007986 */ /* 0x000fe8000c101d04 */
[----:B------:R-:W-:Y:S04]  /*7650*/  STG.E.128 desc[UR4][R2.64+0x1000], R16 ;  /* 0x0010001002007986 */ /* 0x000fe8000c101d04 */
[----:B------:R-:W-:Y:S01]  /*7660*/  STG.E.128 desc[UR4][R2.64+0x1800], R20 ;  /* 0x0018001402007986 */ /* 0x000fe2000c101d04 */
[----:B------:R-:W-:Y:S05]  /*7670*/  EXIT ;  /* 0x000000000000794d */ /* 0x000fea0003800000 */
.L_x_7308:
[----:B------:R-:W0:Y:S01]  /*7680*/  S2R R3, SR_TID.X ;  /* 0x0000000000037919 */ /* 0x000e220000002100 */
[----:B------:R-:W-:Y:S01]  /*7690*/  BSSY B0, `(.L_x_7397) ;  /* 0x0000015000007945 */ /* 0x000fe20003800000 */
[----:B------:R-:W-:Y:S02]  /*76a0*/  CS2R R8, SRZ ;  /* 0x0000000000087805 */ /* 0x000fe4000001ff00 */
[----:B------:R-:W-:Y:S02]  /*76b0*/  CS2R R10, SRZ ;  /* 0x00000000000a7805 */ /* 0x000fe4000001ff00 */
[----:B0-----:R-:W-:-:S13]  /*76c0*/  ISETP.GE.AND P0, PT, R3, R24, PT ;  /* 0x000000180300720c */ /* 0x001fda0003f06270 */
[----:B------:R-:W-:Y:S01]  /*76d0*/  @!P0 IADD3 R4, R0, R3, RZ ;  /* 0x0000000300048210 */ /* 0x000fe20007ffe0ff */
[----:B------:R-:W-:-:S05]  /*76e0*/  @!P0 VIADD R3, R3, 0x80 ;  /* 0x0000008003038836 */ /* 0x000fca0000000000 */
[----:B------:R-:W-:-:S13]  /*76f0*/  ISETP.GE.AND P1, PT, R3, R24, PT ;  /* 0x000000180300720c */ /* 0x000fda0003f26270 */
[----:B------:R-:W-:Y:S02]  /*7700*/  @!P1 IMAD.IADD R2, R0, 0x1, R3 ;  /* 0x0000000100029824 */ /* 0x000fe400078e0203 */
[----:B------:R-:W-:-:S05]  /*7710*/  @!P1 VIADD R3, R3, 0x80 ;  /* 0x0000008003039836 */ /* 0x000fca0000000000 */
[----:B------:R-:W-:-:S13]  /*7720*/  ISETP.GE.AND P2, PT, R3, R24, PT ;  /* 0x000000180300720c */ /* 0x000fda0003f46270 */
[----:B------:R-:W-:Y:S05]  /*7730*/  @P2 BRA `(.L_x_7398) ;  /* 0x0000000000282947 */ /* 0x000fea0003800000 */
[----:B------:R-:W0:Y:S01]  /*7740*/  LDC.64 R6, c[0x0][0x238] ;  /* 0x00008e00ff067b82 */ /* 0x000e220000000a00 */
[----:B------:R-:W-:Y:S01]  /*7750*/  IMAD.IADD R11, R0, 0x1, R3 ;  /* 0x00000001000b7824 */ /* 0x000fe200078e0203 */
[----:B------:R-:W-:-:S04]  /*7760*/  IADD3 R3, R3, 0x80, RZ ;  /* 0x0000008003037810 */ /* 0x000fc80007ffe0ff */
[----:B------:R-:W-:-:S13]  /*7770*/  ISETP.GE.AND P2, PT, R3, R24, PT ;  /* 0x000000180300720c */ /* 0x000fda0003f46270 */
[----:B------:R-:W-:Y:S02]  /*7780*/  @!P2 IMAD.IADD R5, R0, 0x1, R3 ;  /* 0x000000010005a824 */ /* 0x000fe400078e0203 */
[----:B0-----:R-:W-:-:S04]  /*7790*/  IMAD.WIDE.U32 R10, R11, 0x8, R6 ;  /* 0x000000080b0a7825 */ /* 0x001fc800078e0006 */
[----:B------:R-:W-:Y:S02]  /*77a0*/  @!P2 IMAD.WIDE.U32 R6, R5, 0x8, R6 ;  /* 0x000000080506a825 */ /* 0x000fe400078e0006 */
[----:B------:R-:W5:Y:S04]  /*77b0*/  LDG.E.64 R10, desc[UR4][R10.64] ;  /* 0x000000040a0a7981 */ /* 0x000f68000c1e1b00 */
[----:B------:R0:W5:Y:S01]  /*77c0*/  @!P2 LDG.E.64 R8, desc[UR4][R6.64] ;  /* 0x000000040608a981 */ /* 0x000162000c1e1b00 */
[----:B------:R-:W-:-:S07]  /*77d0*/  @!P2 VIADD R3, R3, 0x80 ;  /* 0x000000800303a836 */ /* 0x000fce0000000000 */
.L_x_7398:
[----:B------:R-:W-:Y:S05]  /*77e0*/  BSYNC B0 ;  /* 0x0000000000007941 */ /* 0x000fea0003800000 */
.L_x_7397:
[----:B------:R-:W-:Y:S01]  /*77f0*/  ISETP.GE.AND P2, PT, R3, R24, PT ;  /* 0x000000180300720c */ /* 0x000fe20003f46270 */
[----:B------:R-:W-:Y:S01]  /*7800*/  BSSY B0, `(.L_x_7399) ;  /* 0x000000e000007945 */ /* 0x000fe20003800000 */
[----:B------:R-:W-:Y:S02]  /*7810*/  CS2R R12, SRZ ;  /* 0x00000000000c7805 */ /* 0x000fe4000001ff00 */
[----:B------:R-:W-:-:S09]  /*7820*/  CS2R R14, SRZ ;  /* 0x00000000000e7805 */ /* 0x000fd2000001ff00 */
[----:B------:R-:W-:Y:S05]  /*7830*/  @P2 BRA `(.L_x_7400) ;  /* 0x0000000000282947 */ /* 0x000fea0003800000 */
[----:B0-----:R-:W0:Y:S01]  /*7840*/  LDC.64 R6, c[0x0][0x238] ;  /* 0x00008e00ff067b82 */ /* 0x001e220000000a00 */
[----:B------:R-:W-:Y:S02]  /*7850*/  IMAD.IADD R15, R0, 0x1, R3 ;  /* 0x00000001000f7824 */ /* 0x000fe400078e0203 */
[----:B------:R-:W-:-:S05]  /*7860*/  VIADD R3, R3, 0x80 ;  /* 0x0000008003037836 */ /* 0x000fca0000000000 */
[----:B------:R-:W-:-:S13]  /*7870*/  ISETP.GE.AND P2, PT, R3, R24, PT ;  /* 0x000000180300720c */ /* 0x000fda0003f46270 */
[----:B------:R-:W-:Y:S01]  /*7880*/  @!P2 IADD3 R5, R0, R3, RZ ;  /* 0x000000030005a210 */ /* 0x000fe20007ffe0ff */
[----:B0-----:R-:W-:-:S04]  /*7890*/  IMAD.WIDE.U32 R14, R15, 0x8, R6 ;  /* 0x000000080f0e7825 */ /* 0x001fc800078e0006 */
[----:B------:R-:W-:Y:S02]  /*78a0*/  @!P2 IMAD.WIDE.U32 R6, R5, 0x8, R6 ;  /* 0x000000080506a825 */ /* 0x000fe400078e0006 */
[----:B------:R-:W5:Y:S04]  /*78b0*/  LDG.E.64 R14, desc[UR4][R14.64] ;  /* 0x000000040e0e7981 */ /* 0x000f68000c1e1b00 */
[----:B------:R1:W5:Y:S01]  /*78c0*/  @!P2 LDG.E.64 R12, desc[UR4][R6.64] ;  /* 0x00000004060ca981 */ /* 0x000362000c1e1b00 */
[----:B------:R-:W-:-:S07]  /*78d0*/  @!P2 VIADD R3, R3, 0x80 ;  /* 0x000000800303a836 */ /* 0x000fce0000000000 */
.L_x_7400:
[----:B------:R-:W-:Y:S05]  /*78e0*/  BSYNC B0 ;  /* 0x0000000000007941 */ /* 0x000fea0003800000 */
.L_x_7399:
[----:B------:R-:W-:Y:S01]  /*78f0*/  ISETP.GE.AND P3, PT, R3, R24, PT ;  /* 0x000000180300720c */ /* 0x000fe20003f66270 */
[----:B01----:R-:W0:Y:S08]  /*7900*/  @!P0 LDC.64 R6, c[0x0][0x238] ;  /* 0x00008e00ff068b82 */ /* 0x003e300000000a00 */
[----:B------:R-:W1:Y:S04]  /*7910*/  @!P1 LDC.64 R16, c[0x0][0x238] ;  /* 0x00008e00ff109b82 */ /* 0x000e680000000a00 */
[----:B------:R-:W-:-:S02]  /*7920*/  @!P3 IMAD.IADD R27, R0, 0x1, R3 ;  /* 0x00000001001bb824 */ /* 0x000fc400078e0203 */
[----:B------:R-:W-:Y:S02]  /*7930*/  @!P3 VIADD R3, R3, 0x80 ;  /* 0x000000800303b836 */ /* 0x000fe40000000000 */
[----:B------:R-:W2:Y:S03]  /*7940*/  @!P3 LDC.64 R18, c[0x0][0x238] ;  /* 0x00008e00ff12bb82 */ /* 0x000ea60000000a00 */
[----:B------:R-:W-:Y:S01]  /*7950*/  ISETP.GE.AND P2, PT, R3, R24, PT ;  /* 0x000000180300720c */ /* 0x000fe20003f46270 */
[----:B0-----:R-:W-:-:S12]  /*7960*/  @!P0 IMAD.WIDE.U32 R4, R4, 0x8, R6 ;  /* 0x0000000804048825 */ /* 0x001fd800078e0006 */
[----:B------:R-:W0:Y:S01]  /*7970*/  @!P2 LDC.64 R20, c[0x0][0x238] ;  /* 0x00008e00ff14ab82 */ /* 0x000e220000000a00 */
[----:B------:R-:W-:Y:S02]  /*7980*/  @!P2 IMAD.IADD R23, R0, 0x1, R3 ;  /* 0x000000010017a824 */ /* 0x000fe400078e0203 */
[----:B-1----:R-:W-:Y:S01]  /*7990*/  @!P1 IMAD.WIDE.U32 R2, R2, 0x8, R16 ;  /* 0x0000000802029825 */ /* 0x002fe200078e0010 */
[----:B------:R-:W-:-:S03]  /*79a0*/  CS2R R16, SRZ ;  /* 0x0000000000107805 */ /* 0x000fc6000001ff00 */
[----:B--2---:R-:W-:Y:S01]  /*79b0*/  @!P3 IMAD.WIDE.U32 R26, R27, 0x8, R18 ;  /* 0x000000081b1ab825 */ /* 0x004fe200078e0012 */
[----:B------:R-:W-:Y:S02]  /*79c0*/  CS2R R18, SRZ ;  /* 0x0000000000127805 */ /* 0x000fe4000001ff00 */
[----:B------:R1:W5:Y:S04]  /*79d0*/  @!P0 LDG.E.64 R16, desc[UR4][R4.64] ;  /* 0x0000000404108981 */ /* 0x000368000c1e1b00 */
[----:B------:R1:W5:Y:S01]  /*79e0*/  @!P3 LDG.E.64 R18, desc[UR4][R26.64] ;  /* 0x000000041a12b981 */ /* 0x000362000c1e1b00 */
[----:B0-----:R-:W-:Y:S01]  /*79f0*/  @!P2 IMAD.WIDE.U32 R6, R23, 0x8, R20 ;  /* 0x000000081706a825 */ /* 0x001fe200078e0014 */
[----:B------:R-:W-:Y:S02]  /*7a00*/  CS2R R22, SRZ ;  /* 0x0000000000167805 */ /* 0x000fe4000001ff00 */
[----:B------:R-:W-:-:S04]  /*7a10*/  CS2R R20, SRZ ;  /* 0x0000000000147805 */ /* 0x000fc8000001ff00 */
[----:B------:R1:W5:Y:S04]  /*7a20*/  @!P1 LDG.E.64 R22, desc[UR4][R2.64] ;  /* 0x0000000402169981 */ /* 0x000368000c1e1b00 */
[----:B------:R1:W5:Y:S01]  /*7a30*/  @!P2 LDG.E.64 R20, desc[UR4][R6.64] ;  /* 0x000000040614a981 */ /* 0x000362000c1e1b00 */
[----:B------:R-:W-:Y:S04]  /*7a40*/  BSSY B1, `(.L_x_7401) ;  /* 0x00000eb000017945 */ /* 0x000fe80003800000 */
[----:B------:R-:W-:Y:S05]  /*7a50*/  @P0 BRA `(.L_x_7402) ;  /* 0x0000000c00a40947 */ /* 0x000fea0003800000 */
[----:B------:R-:W-:Y:S02]  /*7a60*/  ULDC.64 UR6, c[0x0][0x218] ;  /* 0x0000860000067ab9 */ /* 0x000fe40000000a00 */
[----:B-1---5:R-:W-:Y:S01]  /*7a70*/  DMUL R2, R16, UR6 ;  /* 0x0000000610027c28 */ /* 0x022fe20008000000 */
        /* <DEDUP_REMOVED lines=53> */
[----:B------:R-:W-:Y:S01]  /*7dd0*/  FSEL R17, R17, RZ, P1 ;  /* 0x000000ff11117208 */ /* 0x000fe20000800000 */
[----:B------:R-:W-:Y:S06]  /*7de0*/  @P0 BRA `(.L_x_7404) ;  /* 0x0000000000200947 */ /* 0x000fec0003800000 */
[----:B------:R-:W-:Y:S01]  /*7df0*/  DFMA R2, R4, R2, 6.75539944105574400000e+15 ;  /* 0x433800000402742b */ /* 0x000fe20000000002 */
[----:B------:R-:W-:-:S09]  /*7e00*/  IMAD.MOV.U32 R16, RZ, RZ, RZ ;  /* 0x000000ffff107224 */ /* 0x000fd200078e00ff */
[----:B------:R-:W-:-:S04]  /*7e10*/  LEA.HI R3, R2, R2, RZ, 0x1 ;  /* 0x0000000202037211 */ /* 0x000fc800078f08ff */
[----:B------:R-:W-:-:S05]  /*7e20*/  SHF.R.S32.HI R3, RZ, 0x1, R3 ;  /* 0x00000001ff037819 */ /* 0x000fca0000011403 */
[----:B------:R-:W-:Y:S02]  /*7e30*/  IMAD.IADD R2, R2, 0x1, -R3 ;  /* 0x0000000102027824 */ /* 0x000fe400078e0a03 */
[----:B------:R-:W-:-:S03]  /*7e40*/  IMAD R7, R3, 0x100000, R7 ;  /* 0x0010000003077824 */ /* 0x000fc600078e0207 */
[----:B------:R-:W-:-:S06]  /*7e50*/  LEA R17, R2, 0x3ff00000, 0x14 ;  /* 0x3ff0000002117811 */ /* 0x000fcc00078ea0ff */
[----:B------:R-:W-:-:S11]  /*7e60*/  DMUL R16, R6, R16 ;  /* 0x0000001006107228 */ /* 0x000fd60000000000 */
.L_x_7404:
[----:B------:R-:W-:Y:S05]  /*7e70*/  BSYNC B0 ;  /* 0x0000000000007941 */ /* 0x000fea0003800000 */
.L_x_7403:
        /* <DEDUP_REMOVED lines=86> */
.L_x_7406:
        /* <DEDUP_REMOVED lines=22> */
.L_x_7409:
[----:B------:R-:W-:Y:S05]  /*8540*/  BSYNC B3 ;  /* 0x0000000000037941 */ /* 0x000fea0003800000 */
.L_x_7408:
        /* <DEDUP_REMOVED lines=29> */
.L_x_7407:
[----:B------:R-:W-:Y:S05]  /*8720*/  BSYNC B2 ;  /* 0x0000000000027941 */ /* 0x000fea0003800000 */
.L_x_7405:
        /* <DEDUP_REMOVED lines=25> */
.L_x_7411:
[----:B------:R-:W-:Y:S05]  /*88c0*/  BSYNC B2 ;  /* 0x0000000000027941 */ /* 0x000fea0003800000 */
.L_x_7410:
[----:B------:R-:W-:Y:S01]  /*88d0*/  MOV R16, R4 ;  /* 0x0000000400107202 */ /* 0x000fe20000000f00 */
[----:B------:R-:W-:-:S07]  /*88e0*/  IMAD.MOV.U32 R17, RZ, RZ, R5 ;  /* 0x000000ffff117224 */ /* 0x000fce00078e0005 */
.L_x_7402:
[----:B------:R-:W-:Y:S05]  /*88f0*/  BSYNC B1 ;  /* 0x0000000000017941 */ /* 0x000fea0003800000 */
.L_x_7401:
[----:B-1----:R-:W0:Y:S01]  /*8900*/  S2R R3, SR_TID.X ;  /* 0x0000000000037919 */ /* 0x002e220000002100 */
[----:B------:R-:W-:Y:S01]  /*8910*/  BSSY B1, `(.L_x_7412) ;  /* 0x00000ed000017945 */ /* 0x000fe20003800000 */
[----:B0-----:R-:W-:-:S05]  /*8920*/  VIADD R3, R3, 0x80 ;  /* 0x0000008003037836 */ /* 0x001fca0000000000 */
[----:B------:R-:W-:-:S13]  /*8930*/  ISETP.GE.AND P0, PT, R3, R24, PT ;  /* 0x000000180300720c */ /* 0x000fda0003f06270 */
[----:B------:R-:W-:Y:S05]  /*8940*/  @P0 BRA `(.L_x_7413) ;  /* 0x0000000c00a40947 */ /* 0x000fea0003800000 */
[----:B------:R-:W-:Y:S02]  /*8950*/  ULDC.64 UR6, c[0x0][0x218] ;  /* 0x0000860000067ab9 */ /* 0x000fe40000000a00 */
        /* <DEDUP_REMOVED lines=59> */
[----:B------:R-:W-:-:S04]  /*8d10*/  SHF.R.S32.HI R3, RZ, 0x1, R3 ;  /* 0x00000001ff037819 */ /* 0x000fc80000011403 */
[----:B------:R-:W-:Y:S01]  /*8d20*/  LEA R7, R3, R7, 0x14 ;  /* 0x0000000703077211 */ /* 0x000fe200078ea0ff */
[----:B------:R-:W-:-:S05]  /*8d30*/  IMAD.IADD R2, R2, 0x1, -R3 ;  /* 0x0000000102027824 */ /* 0x000fca00078e0a03 */
[----:B------:R-:W-:-:S06]  /*8d40*/  LEA R23, R2, 0x3ff00000, 0x14 ;  /* 0x3ff0000002177811 */ /* 0x000fcc00078ea0ff */
[----:B------:R-:W-:-:S11]  /*8d50*/  DMUL R22, R6, R22 ;  /* 0x0000001606167228 */ /* 0x000fd60000000000 */
.L_x_7415:
[----:B------:R-:W-:Y:S05]  /*8d60*/  BSYNC B0 ;  /* 0x0000000000007941 */ /* 0x000fea0003800000 */
.L_x_7414:
        /* <DEDUP_REMOVED lines=86> */
.L_x_7417:
        /* <DEDUP_REMOVED lines=22> */
.L_x_7420:
[----:B------:R-:W-:Y:S05]  /*9430*/  BSYNC B3 ;  /* 0x0000000000037941 */ /* 0x000fea0003800000 */
.L_x_7419:
        /* <DEDUP_REMOVED lines=29> */
.L_x_7418:
[----:B------:R-:W-:Y:S05]  /*9610*/  BSYNC B2 ;  /* 0x0000000000027941 */ /* 0x000fea0003800000 */
.L_x_7416:
        /* <DEDUP_REMOVED lines=24> */
[----:B------:R-:W-:-:S07]  /*97a0*/  MOV R5, R3 ;  /* 0x0000000300057202 */ /* 0x000fce0000000f00 */
.L_x_7422:
[----:B------:R-:W-:Y:S05]  /*97b0*/  BSYNC B2 ;  /* 0x0000000000027941 */ /* 0x000fea0003800000 */
.L_x_7421:
[----:B------:R-:W-:Y:S02]  /*97c0*/  IMAD.MOV.U32 R22, RZ, RZ, R4 ;  /* 0x000000ffff167224 */ /* 0x000fe400078e0004 */
[----:B------:R-:W-:-:S07]  /*97d0*/  IMAD.MOV.U32 R23, RZ, RZ, R5 ;  /* 0x000000ffff177224 */ /* 0x000fce00078e0005 */
.L_x_7413:
[----:B------:R-:W-:Y:S05]  /*97e0*/  BSYNC B1 ;  /* 0x0000000000017941 */ /* 0x000fea0003800000 */
.L_x_7412:
[----:B------:R-:W0:Y:S01]  /*97f0*/  S2R R3, SR_TID.X ;  /* 0x0000000000037919 */ /* 0x000e220000002100 */
        /* <DEDUP_REMOVED lines=62> */
[----:B------:R-:W-:-:S09]  /*9be0*/  MOV R10, RZ ;  /* 0x000000ff000a7202 */ /* 0x000fd20000000f00 */
[----:B------:R-:W-:-:S04]  /*9bf0*/  LEA.HI R3, R2, R2, RZ, 0x1 ;  /* 0x0000000202037211 */ /* 0x000fc800078f08ff */
[----:B------:R-:W-:-:S05]  /*9c00*/  SHF.R.S32.HI R3, RZ, 0x1, R3 ;  /* 0x00000001ff037819 */ /* 0x000fca0000011403 */
[----:B------:R-:W-:Y:S02]  /*9c10*/  IMAD.IADD R2, R2, 0x1, -R3 ;  /* 0x0000000102027824 */ /* 0x000fe400078e0a03 */
[----:B------:R-:W-:-:S03]  /*9c20*/  IMAD R7, R3, 0x100000, R7 ;  /* 0x0010000003077824 */ /* 0x000fc600078e0207 */
[----:B------:R-:W-:-:S06]  /*9c30*/  LEA R11, R2, 0x3ff00000, 0x14 ;  /* 0x3ff00000020b7811 */ /* 0x000fcc00078ea0ff */
[----:B------:R-:W-:-:S11]  /*9c40*/  DMUL R10, R6, R10 ;  /* 0x0000000a060a7228 */ /* 0x000fd60000000000 */
.L_x_7426:
[----:B------:R-:W-:Y:S05]  /*9c50*/  BSYNC B0 ;  /* 0x0000000000007941 */ /* 0x000fea0003800000 */
.L_x_7425:
        /* <DEDUP_REMOVED lines=12> */
[----:B------:R-:W-:Y:S02]  /*9d20*/  @!P0 IMAD.MOV.U32 R3, RZ, RZ, R5 ;  /* 0x000000ffff038224 */ /* 0x000fe400078e0005 */
[----:B------:R-:W-:-:S03]  /*9d30*/  @!P0 IMAD.MOV.U32 R25, RZ, RZ, R4 ;  /* 0x000000ffff198224 */ /* 0x000fc600078e0004 */
        /* <DEDUP_REMOVED lines=72> */
.L_x_7428:
        /* <DEDUP_REMOVED lines=22> */
.L_x_7431:
[----:B------:R-:W-:Y:S05]  /*a320*/  BSYNC B3 ;  /* 0x0000000000037941 */ /* 0x000fea0003800000 */
.L_x_7430:
        /* <DEDUP_REMOVED lines=29> */
.L_x_7429:
[----:B------:R-:W-:Y:S05]  /*a500*/  BSYNC B2 ;  /* 0x0000000000027941 */ /* 0x000fea0003800000 */
.L_x_7427:
        /* <DEDUP_REMOVED lines=25> */
.L_x_7433:
[----:B------:R-:W-:Y:S05]  /*a6a0*/  BSYNC B2 ;  /* 0x0000000000027941 */ /* 0x000fea0003800000 */
.L_x_7432:
[----:B------:R-:W-:Y:S01]  /*a6b0*/  MOV R10, R4 ;  /* 0x00000004000a7202 */ /* 0x000fe20000000f00 */
[----:B------:R-:W-:-:S07]  /*a6c0*/  IMAD.MOV.U32 R11, RZ, RZ, R5 ;  /* 0x000000ffff0b7224 */ /* 0x000fce00078e0005 */
.L_x_7424:
[----:B------:R-:W-:Y:S05]  /*a6d0*/  BSYNC B1 ;  /* 0x0000000000017941 */ /* 0x000fea0003800000 */
.L_x_7423:
        /* <DEDUP_REMOVED lines=70> */
.L_x_7437:
[----:B------:R-:W-:Y:S05]  /*ab40*/  BSYNC B0 ;  /* 0x0000000000007941 */ /* 0x000fea0003800000 */
.L_x_7436:
        /* <DEDUP_REMOVED lines=12> */
[----:B------:R-:W-:Y:S01]  /*ac10*/  @!P0 IMAD.MOV.U32 R3, RZ, RZ, R5 ;  /* 0x000000ffff038224 */ /* 0x000fe200078e0005 */
[----:B------:R-:W-:-:S03]  /*ac20*/  @!P0 MOV R25, R4 ;  /* 0x0000000400198202 */ /* 0x000fc60000000f00 */
        /* <DEDUP_REMOVED lines=22> */
[----:B------:R-:W-:Y:S01]  /*ad90*/  @P0 VIADD R7, R5, 0xfff00000 ;  /* 0xfff0000005070836 */ /* 0x000fe20000000000 */
[----:B------:R-:W-:-:S04]  /*ada0*/  @P0 IADD3 R32, R32, 0x1, RZ ;  /* 0x0000000120200810 */ /* 0x000fc80007ffe0ff */
        /* <DEDUP_REMOVED lines=48> */
.L_x_7439:
        /* <DEDUP_REMOVED lines=22> */
.L_x_7442:
[----:B------:R-:W-:Y:S05]  /*b210*/  BSYNC B3 ;  /* 0x0000000000037941 */ /* 0x000fea0003800000 */
.L_x_7441:
        /* <DEDUP_REMOVED lines=29> */
.L_x_7440:
[----:B------:R-:W-:Y:S05]  /*b3f0*/  BSYNC B2 ;  /* 0x0000000000027941 */ /* 0x000fea0003800000 */
.L_x_7438:
        /* <DEDUP_REMOVED lines=25> */
.L_x_7444:
[----:B------:R-:W-:Y:S05]  /*b590*/  BSYNC B2 ;  /* 0x0000000000027941 */ /* 0x000fea0003800000 */
.L_x_7443:
[----:B------:R-:W-:Y:S01]  /*b5a0*/  IMAD.MOV.U32 R8, RZ, RZ, R4 ;  /* 0x000000ffff087224 */ /* 0x000fe200078e0004 */
[----:B------:R-:W-:-:S07]  /*b5b0*/  MOV R9, R5 ;  /* 0x0000000500097202 */ /* 0x000fce0000000f00 */
.L_x_7435:
[----:B------:R-:W-:Y:S05]  /*b5c0*/  BSYNC B1 ;  /* 0x0000000000017941 */ /* 0x000fea0003800000 */
.L_x_7434:
        /* <DEDUP_REMOVED lines=66> */
[----:B------:R-:W-:Y:S01]  /*b9f0*/  IADD3 R2, R2, -R3, RZ ;  /* 0x8000000302027210 */ /* 0x000fe20007ffe0ff */
[----:B------:R-:W-:-:S03]  /*ba00*/  IMAD R7, R3, 0x100000, R7 ;  /* 0x0010000003077824 */ /* 0x000fc600078e0207 */
[----:B------:R-:W-:-:S06]  /*ba10*/  LEA R15, R2, 0x3ff00000, 0x14 ;  /* 0x3ff00000020f7811 */ /* 0x000fcc00078ea0ff */
[----:B------:R-:W-:-:S11]  /*ba20*/  DMUL R14, R6, R14 ;  /* 0x0000000e060e7228 */ /* 0x000fd60000000000 */
.L_x_7448:
[----:B------:R-:W-:Y:S05]  /*ba30*/  BSYNC B0 ;  /* 0x0000000000007941 */ /* 0x000fea0003800000 */
.L_x_7447:
        /* <DEDUP_REMOVED lines=8> */
[----:B------:R-:W-:Y:S02]  /*bac0*/  IMAD.MOV.U32 R25, RZ, RZ, R2 ;  /* 0x000000ffff197224 */ /* 0x000fe400078e0002 */
[----:B------:R-:W-:-:S08]  /*bad0*/  IMAD.MOV.U32 R2, RZ, RZ, -0x3ff ;  /* 0xfffffc01ff027424 */ /* 0x000fd000078e00ff */
[----:B------:R-:W-:Y:S01]  /*bae0*/  @!P0 DMUL R4, R4, 1.80143985094819840000e+16 ;  /* 0x4350000004048828 */ /* 0x000fe20000000000 */
[----:B------:R-:W-:-:S09]  /*baf0*/  @!P0 MOV R2, 0xfffffbcb ;  /* 0xfffffbcb00028802 */ /* 0x000fd20000000f00 */
        /* <DEDUP_REMOVED lines=20> */
[----:B------:R-:W-:Y:S01]  /*bc40*/  UMOV UR8, 0x80000000 ;  /* 0x8000000000087882 */ /* 0x000fe20000000000 */
[----:B------:R-:W-:Y:S01]  /*bc50*/  LEA.HI R32, R3, R2, RZ, 0xc ;  /* 0x0000000203207211 */ /* 0x000fe200078f60ff */
[----:B------:R-:W-:Y:S01]  /*bc60*/  UMOV UR9, 0x43300000 ;  /* 0x4330000000097882 */ /* 0x000fe20000000000 */
[----:B------:R-:W-:-:S09]  /*bc70*/  MOV R33, 0x43300000 ;  /* 0x4330000000217802 */ /* 0x000fd20000000f00 */
        /* <DEDUP_REMOVED lines=50> */
.L_x_7450:
        /* <DEDUP_REMOVED lines=22> */
.L_x_7453:
[----:B------:R-:W-:Y:S05]  /*c100*/  BSYNC B3 ;  /* 0x0000000000037941 */ /* 0x000fea0003800000 */
.L_x_7452:
        /* <DEDUP_REMOVED lines=29> */
.L_x_7451:
[----:B------:R-:W-:Y:S05]  /*c2e0*/  BSYNC B2 ;  /* 0x0000000000027941 */ /* 0x000fea0003800000 */
.L_x_7449:
        /* <DEDUP_REMOVED lines=25> */
.L_x_7455:
[----:B------:R-:W-:Y:S05]  /*c480*/  BSYNC B2 ;  /* 0x0000000000027941 */ /* 0x000fea0003800000 */
.L_x_7454:
[----:B------:R-:W-:Y:S02]  /*c490*/  IMAD.MOV.U32 R14, RZ, RZ, R4 ;  /* 0x000000ffff0e7224 */ /* 0x000fe400078e0004 */
[----:B------:R-:W-:-:S07]  /*c4a0*/  IMAD.MOV.U32 R15, RZ, RZ, R5 ;  /* 0x000000ffff0f7224 */ /* 0x000fce00078e0005 */
.L_x_7446:
[----:B------:R-:W-:Y:S05]  /*c4b0*/  BSYNC B1 ;  /* 0x0000000000017941 */ /* 0x000fea0003800000 */
.L_x_7445:
[----:B------:R-:W0:Y:S01]  /*c4c0*/  S2R R3, SR_TID.X ;  /* 0x0000000000037919 */ /* 0x000e220000002100 */
[----:B------:R-:W-:Y:S01]  /*c4d0*/  BSSY B1, `(.L_x_7456) ;  /* 0x00000ed000017945 */ /* 0x000fe20003800000 */
[----:B0-----:R-:W-:-:S04]  /*c4e0*/  IADD3 R3, R3, 0x280, RZ ;  /* 0x0000028003037810 */ /* 0x001fc80007ffe0ff */
        /* <DEDUP_REMOVED lines=67> */
.L_x_7459:
[----:B------:R-:W-:Y:S05]  /*c920*/  BSYNC B0 ;  /* 0x0000000000007941 */ /* 0x000fea0003800000 */
.L_x_7458:
        /* <DEDUP_REMOVED lines=86> */
.L_x_7461:
        /* <DEDUP_REMOVED lines=22> */
.L_x_7464:
[----:B------:R-:W-:Y:S05]  /*cff0*/  BSYNC B3 ;  /* 0x0000000000037941 */ /* 0x000fea0003800000 */
.L_x_7463:
        /* <DEDUP_REMOVED lines=29> */
.L_x_7462:
[----:B------:R-:W-:Y:S05]  /*d1d0*/  BSYNC B2 ;  /* 0x0000000000027941 */ /* 0x000fea0003800000 */
.L_x_7460:
        /* <DEDUP_REMOVED lines=25> */
.L_x_7466:
[----:B------:R-:W-:Y:S05]  /*d370*/  BSYNC B2 ;  /* 0x0000000000027941 */ /* 0x000fea0003800000 */
.L_x_7465:
[----:B------:R-:W-:Y:S02]  /*d380*/  IMAD.MOV.U32 R12, RZ, RZ, R4 ;  /* 0x000000ffff0c7224 */ /* 0x000fe400078e0004 */
[----:B------:R-:W-:-:S07]  /*d390*/  IMAD.MOV.U32 R13, RZ, RZ, R5 ;  /* 0x000000ffff0d7224 */ /* 0x000fce00078e0005 */
.L_x_7457:
[----:B------:R-:W-:Y:S05]  /*d3a0*/  BSYNC B1 ;  /* 0x0000000000017941 */ /* 0x000fea0003800000 */
.L_x_7456:
        /* <DEDUP_REMOVED lines=70> */
.L_x_7470:
[----:B------:R-:W-:Y:S05]  /*d810*/  BSYNC B0 ;  /* 0x0000000000007941 */ /* 0x000fea0003800000 */
.L_x_7469:
        /* <DEDUP_REMOVED lines=86> */
.L_x_7472:
        /* <DEDUP_REMOVED lines=22> */
.L_x_7475:
[----:B------:R-:W-:Y:S05]  /*dee0*/  BSYNC B3 ;  /* 0x0000000000037941 */ /* 0x000fea0003800000 */
.L_x_7474:
        /* <DEDUP_REMOVED lines=29> */
.L_x_7473:
[----:B------:R-:W-:Y:S05]  /*e0c0*/  BSYNC B2 ;  /* 0x0000000000027941 */ /* 0x000fea0003800000 */
.L_x_7471:
        /* <DEDUP_REMOVED lines=25> */
.L_x_7477:
[----:B------:R-:W-:Y:S05]  /*e260*/  BSYNC B2 ;  /* 0x0000000000027941 */ /* 0x000fea0003800000 */
.L_x_7476:
[----:B------:R-:W-:Y:S01]  /*e270*/  MOV R18, R4 ;  /* 0x0000000400127202 */ /* 0x000fe20000000f00 */
[----:B------:R-:W-:-:S07]  /*e280*/  IMAD.MOV.U32 R19, RZ, RZ, R5 ;  /* 0x000000ffff137224 */ /* 0x000fce00078e0005 */
.L_x_7468:
[----:B------:R-:W-:Y:S05]  /*e290*/  BSYNC B1 ;  /* 0x0000000000017941 */ /* 0x000fea0003800000 */
.L_x_7467:
        /* <DEDUP_REMOVED lines=70> */
.L_x_7481:
[----:B------:R-:W-:Y:S05]  /*e700*/  BSYNC B0 ;  /* 0x0000000000007941 */ /* 0x000fea0003800000 */
.L_x_7480:
        /* <DEDUP_REMOVED lines=86> */
.L_x_7483:
        /* <DEDUP_REMOVED lines=22> */
.L_x_7486:
[----:B------:R-:W-:Y:S05]  /*edd0*/  BSYNC B3 ;  /* 0x0000000000037941 */ /* 0x000fea0003800000 */
.L_x_7485:
        /* <DEDUP_REMOVED lines=29> */
.L_x_7484:
[----:B------:R-:W-:Y:S05]  /*efb0*/  BSYNC B2 ;  /* 0x0000000000027941 */ /* 0x000fea0003800000 */
.L_x_7482:
        /* <DEDUP_REMOVED lines=25> */
.L_x_7488:
[----:B------:R-:W-:Y:S05]  /*f150*/  BSYNC B2 ;  /* 0x0000000000027941 */ /* 0x000fea0003800000 */
.L_x_7487:
[----:B------:R-:W-:Y:S01]  /*f160*/  IMAD.MOV.U32 R20, RZ, RZ, R4 ;  /* 0x000000ffff147224 */ /* 0x000fe200078e0004 */
[----:B------:R-:W-:-:S07]  /*f170*/  MOV R21, R5 ;  /* 0x0000000500157202 */ /* 0x000fce0000000f00 */
.L_x_7479:
[----:B------:R-:W-:Y:S05]  /*f180*/  BSYNC B1 ;  /* 0x0000000000017941 */ /* 0x000fea0003800000 */
.L_x_7478:
[----:B------:R-:W0:Y:S01]  /*f190*/  S2R R7, SR_TID.X ;  /* 0x0000000000077919 */ /* 0x000e220000002100 */
[----:B------:R-:W-:Y:S04]  /*f1a0*/  BSSY B0, `(.L_x_7489) ;  /* 0x0000034000007945 */ /* 0x000fe80003800000 */
[----:B------:R-:W-:Y:S01]  /*f1b0*/  BSSY B1, `(.L_x_7490) ;  /* 0x000002c000017945 */ /* 0x000fe20003800000 */
[----:B0-----:R-:W-:-:S13]  /*f1c0*/  ISETP.GE.AND P0, PT, R7, R24, PT ;  /* 0x000000180700720c */ /* 0x001fda0003f06270 */
[----:B------:R-:W0:Y:S01]  /*f1d0*/  @!P0 LDC.64 R4, c[0x0][0x230] ;  /* 0x00008c00ff048b82 */ /* 0x000e220000000a00 */
[----:B------:R-:W-:-:S04]  /*f1e0*/  @!P0 IMAD.IADD R3, R0, 0x1, R7 ;  /* 0x0000000100038824 */ /* 0x000fc800078e0207 */
[----:B0-----:R-:W-:-:S04]  /*f1f0*/  @!P0 IMAD.WIDE.U32 R4, R3, 0x8, R4 ;  /* 0x0000000803048825 */ /* 0x001fc800078e0004 */
[----:B------:R-:W-:Y:S01]  /*f200*/  IMAD.MOV.U32 R3, RZ, RZ, R7 ;  /* 0x000000ffff037224 */ /* 0x000fe200078e0007 */
[----:B-----5:R0:W-:Y:S01]  /*f210*/  @!P0 STG.E.64 desc[UR4][R4.64], R16 ;  /* 0x0000001004008986 */ /* 0x0201e2000c101b04 */
[----:B------:R-:W-:-:S05]  /*f220*/  @!P0 VIADD R3, R7, 0x80 ;  /* 0x0000008007038836 */ /* 0x000fca0000000000 */
[----:B------:R-:W-:-:S13]  /*f230*/  ISETP.GE.AND P0, PT, R3, R24, PT ;  /* 0x000000180300720c */ /* 0x000fda0003f06270 */
[----:B0-----:R-:W-:Y:S05]  /*f240*/  @P0 BRA `(.L_x_7491) ;  /* 0x0000000000300947 */ /* 0x001fea0003800000 */
[----:B------:R-:W0:Y:S01]  /*f250*/  LDC.64 R4, c[0x0][0x230] ;  /* 0x00008c00ff047b82 */ /* 0x000e220000000a00 */
[----:B------:R-:W-:Y:S01]  /*f260*/  IADD3 R7, R0, R3, RZ ;  /* 0x0000000300077210 */ /* 0x000fe20007ffe0ff */
[----:B------:R-:W-:-:S05]  /*f270*/  VIADD R3, R3, 0x80 ;  /* 0x0000008003037836 */ /* 0x000fca0000000000 */
        /* <DEDUP_REMOVED lines=9> */
.L_x_7491:
[----:B------:R-:W-:-:S13]  /*f310*/  ISETP.GE.AND P0, PT, R3, R24, PT ;  /* 0x000000180300720c */ /* 0x000fda0003f06270 */
[----:B------:R-:W-:Y:S05]  /*f320*/  @P0 BRA `(.L_x_7493) ;  /* 0x0000000000300947 */ /* 0x000fea0003800000 */
[----:B0-----:R-:W0:Y:S01]  /*f330*/  LDC.64 R4, c[0x0][0x230] ;  /* 0x00008c00ff047b82 */ /* 0x001e220000000a00 */
[----:B------:R-:W-:Y:S01]  /*f340*/  IADD3 R7, R0, R3, RZ ;  /* 0x0000000300077210 */ /* 0x000fe20007ffe0ff */
[----:B------:R-:W-:-:S04]  /*f350*/  VIADD R3, R3, 0x80 ;  /* 0x0000008003037836 */ /* 0x000fc80000000000 */
[----:B0-----:R-:W-:-:S05]  /*f360*/  IMAD.WIDE.U32 R4, R7, 0x8, R4 ;  /* 0x0000000807047825 */ /* 0x001fca00078e0004 */
[----:B------:R1:W-:Y:S02]  /*f370*/  STG.E.64 desc[UR4][R4.64], R8 ;  /* 0x0000000804007986 */ /* 0x0003e4000c101b04 */
.L_x_7492:
[----:B------:R-:W-:-:S13]  /*f380*/  ISETP.GE.AND P0, PT, R3, R24, PT ;  /* 0x000000180300720c */ /* 0x000fda0003f06270 */
[----:B------:R-:W-:Y:S05]  /*f390*/  @P0 BRA `(.L_x_7494) ;  /* 0x0000000000340947 */ /* 0x000fea0003800000 */
[----:B01----:R-:W0:Y:S01]  /*f3a0*/  LDC.64 R4, c[0x0][0x230] ;  /* 0x00008c00ff047b82 */ /* 0x003e220000000a00 */
[----:B------:R-:W-:Y:S02]  /*f3b0*/  IMAD.IADD R7, R0, 0x1, R3 ;  /* 0x0000000100077824 */ /* 0x000fe400078e0203 */
[----:B------:R-:W-:Y:S02]  /*f3c0*/  VIADD R3, R3, 0x80 ;  /* 0x0000008003037836 */ /* 0x000fe40000000000 */
[----:B0-----:R-:W-:-:S05]  /*f3d0*/  IMAD.WIDE.U32 R4, R7, 0x8, R4 ;  /* 0x0000000807047825 */ /* 0x001fca00078e0004 */
[----:B------:R1:W-:Y:S02]  /*f3e0*/  STG.E.64 desc[UR4][R4.64], R14 ;  /* 0x0000000e04007986 */ /* 0x0003e4000c101b04 */
.L_x_7493:
[----:B------:R-:W-:-:S13]  /*f3f0*/  ISETP.GE.AND P0, PT, R3, R24, PT ;  /* 0x000000180300720c */ /* 0x000fda0003f06270 */
[----:B------:R-:W-:Y:S05]  /*f400*/  @P0 BREAK B1 ;  /* 0x0000000000010942 */ /* 0x000fea0003800000 */
[----:B------:R-:W-:Y:S05]  /*f410*/  @P0 BRA `(.L_x_7495) ;  /* 0x0000000000300947 */ /* 0x000fea0003800000 */
[----:B01----:R-:W0:Y:S01]  /*f420*/  LDC.64 R4, c[0x0][0x230] ;  /* 0x00008c00ff047b82 */ /* 0x003e220000000a00 */
[----:B------:R-:W-:Y:S01]  /*f430*/  IADD3 R7, R0, R3, RZ ;  /* 0x0000000300077210 */ /* 0x000fe20007ffe0ff */
[----:B------:R-:W-:-:S04]  /*f440*/  VIADD R3, R3, 0x80 ;  /* 0x0000008003037836 */ /* 0x000fc80000000000 */
[----:B0-----:R-:W-:-:S05]  /*f450*/  IMAD.WIDE.U32 R4, R7, 0x8, R4 ;  /* 0x0000000807047825 */ /* 0x001fca00078e0004 */
[----:B------:R2:W-:Y:S02]  /*f460*/  STG.E.64 desc[UR4][R4.64], R12 ;  /* 0x0000000c04007986 */ /* 0x0005e4000c101b04 */
.L_x_7494:
[----:B------:R-:W-:Y:S05]  /*f470*/  BSYNC B1 ;  /* 0x0000000000017941 */ /* 0x000fea0003800000 */
.L_x_7490:
[----:B------:R-:W-:-:S13]  /*f480*/  ISETP.GE.AND P0, PT, R3, R24, PT ;  /* 0x000000180300720c */ /* 0x000fda0003f06270 */
[----:B012---:R-:W0:Y:S01]  /*f490*/  @!P0 LDC.64 R4, c[0x0][0x230] ;  /* 0x00008c00ff048b82 */ /* 0x007e220000000a00 */
[----:B------:R-:W-:Y:S02]  /*f4a0*/  @!P0 IMAD.IADD R7, R0, 0x1, R3 ;  /* 0x0000000100078824 */ /* 0x000fe400078e0203 */
[----:B------:R-:W-:Y:S02]  /*f4b0*/  @!P0 VIADD R3, R3, 0x80 ;  /* 0x0000008003038836 */ /* 0x000fe40000000000 */
[----:B0-----:R-:W-:-:S05]  /*f4c0*/  @!P0 IMAD.WIDE.U32 R4, R7, 0x8, R4 ;  /* 0x0000000807048825 */ /* 0x001fca00078e0004 */
[----:B------:R2:W-:Y:S02]  /*f4d0*/  @!P0 STG.E.64 desc[UR4][R4.64], R18 ;  /* 0x0000001204008986 */ /* 0x0005e4000c101b04 */
.L_x_7495:
[----:B------:R-:W-:Y:S05]  /*f4e0*/  BSYNC B0 ;  /* 0x0000000000007941 */ /* 0x000fea0003800000 */
.L_x_7489:
[----:B------:R-:W-:Y:S05]  /*f4f0*/  WARPSYNC.ALL ;  /* 0x0000000000007948 */ /* 0x000fea0003800000 */
[----:B------:R-:W-:-:S13]  /*f500*/  ISETP.GE.AND P0, PT, R3, R24, PT ;  /* 0x000000180300720c */ /* 0x000fda0003f06270 */
[----:B------:R-:W-:Y:S05]  /*f510*/  @P0 EXIT ;  /* 0x000000000000094d */ /* 0x000fea0003800000 */
[----:B012---:R-:W0:Y:S01]  /*f520*/  LDC.64 R4, c[0x0][0x230] ;  /* 0x00008c00ff047b82 */ /* 0x007e220000000a00 */
[----:B------:R-:W-:-:S05]  /*f530*/  IADD3 R3, R0, R3, RZ ;  /* 0x0000000300037210 */ /* 0x000fca0007ffe0ff */
[----:B0-----:R-:W-:-:S05]  /*f540*/  IMAD.WIDE.U32 R2, R3, 0x8, R4 ;  /* 0x0000000803027825 */ /* 0x001fca00078e0004 */
[----:B------:R-:W-:Y:S01]  /*f550*/  STG.E.64 desc[UR4][R2.64], R20 ;  /* 0x0000001402007986 */ /* 0x000fe2000c101b04 */
[----:B------:R-:W-:Y:S05]  /*f560*/  EXIT ;  /* 0x000000000000794d */ /* 0x000fea0003800000 */
        .weak           $__internal_11_$__cuda_sm20_div_rn_f64_full
        .type           $__internal_11_$__cuda_sm20_div_rn_f64_full,@function
        .size           $__internal_11_$__cuda_sm20_div_rn_f64_full,(.L_x_7901 - $__internal_11_$__cuda_sm20_div_rn_f64_full)
$__internal_11_$__cuda_sm20_div_rn_f64_full:
[----:B------:R-:W-:Y:S01]  /*f570*/  IMAD.MOV.U32 R31, RZ, RZ, R3 ;  /* 0x000000ffff1f7224 */ /* 0x000fe200078e0003 */
[C---:B------:R-:W-:Y:S01]  /*f580*/  FSETP.GEU.AND P0, PT, |R5|.reuse, 1.469367938527859385e-39, PT ;  /* 0x001000000500780b */ /* 0x040fe20003f0e200 */
[----:B------:R-:W-:Y:S01]  /*f590*/  IMAD.MOV.U32 R26, RZ, RZ, R6 ;  /* 0x000000ffff1a7224 */ /* 0x000fe200078e0006 */
[----:B------:R-:W-:Y:S01]  /*f5a0*/  LOP3.LUT R3, R5, 0x800fffff, RZ, 0xc0, !PT ;  /* 0x800fffff05037812 */ /* 0x000fe200078ec0ff */
[----:B------:R-:W-:Y:S01]  /*f5b0*/  IMAD.MOV.U32 R30, RZ, RZ, R4 ;  /* 0x000000ffff1e7224 */ /* 0x000fe200078e0004 */
[----:B------:R-:W-:Y:S01]  /*f5c0*/  FSETP.GEU.AND P2, PT, |R31|, 1.469367938527859385e-39, PT ;  /* 0x001000001f00780b */ /* 0x000fe20003f4e200 */
[----:B------:R-:W-:Y:S01]  /*f5d0*/  IMAD.MOV.U32 R28, RZ, RZ, R6 ;  /* 0x000000ffff1c7224 */ /* 0x000fe200078e0006 */
[----:B------:R-:W-:Y:S01]  /*f5e0*/  MOV R27, R5 ;  /* 0x00000005001b7202 */ /* 0x000fe20000000f00 */
[----:B------:R-:W-:Y:S01]  /*f5f0*/  IMAD.MOV.U32 R34, RZ, RZ, R30 ;  /* 0x000000ffff227224 */ /* 0x000fe200078e001e */
[----:B------:R-:W-:Y:S01]  /*f600*/  LOP3.LUT R29, R3, 0x3ff00000, RZ, 0xfc, !PT ;  /* 0x3ff00000031d7812 */ /* 0x000fe200078efcff */
[----:B------:R-:W-:Y:S01]  /*f610*/  IMAD.MOV.U32 R32, RZ, RZ, 0x1 ;  /* 0x00000001ff207424 */ /* 0x000fe200078e00ff */
[----:B------:R-:W-:Y:S01]  /*f620*/  LOP3.LUT R3, R31, 0x7ff00000, RZ, 0xc0, !PT ;  /* 0x7ff000001f037812 */ /* 0x000fe200078ec0ff */
[----:B------:R-:W-:Y:S01]  /*f630*/  BSSY B0, `(.L_x_7496) ;  /* 0x0000054000007945 */ /* 0x000fe20003800000 */
[----:B------:R-:W-:Y:S01]  /*f640*/  LOP3.LUT R5, R5, 0x7ff00000, RZ, 0xc0, !PT ;  /* 0x7ff0000005057812 */ /* 0x000fe200078ec0ff */
[----:B------:R-:W-:-:S03]  /*f650*/  @!P0 DMUL R28, R26, 8.98846567431157953865e+307 ;  /* 0x7fe000001a1c8828 */ /* 0x000fc60000000000 */
[----:B------:R-:W-:Y:S02]  /*f660*/  ISETP.GE.U32.AND P1, PT, R3, R5, PT ;  /* 0x000000050300720c */ /* 0x000fe40003f26070 */
[----:B------:R-:W-:Y:S01]  /*f670*/  @!P2 LOP3.LUT R4, R27, 0x7ff00000, RZ, 0xc0, !PT ;  /* 0x7ff000001b04a812 */ /* 0x000fe200078ec0ff */
[----:B------:R-:W0:Y:S03]  /*f680*/  MUFU.RCP64H R33, R29 ;  /* 0x0000001d00217308 */ /* 0x000e260000001800 */
[----:B------:R-:W-:Y:S01]  /*f690*/  @!P2 ISETP.GE.U32.AND P3, PT, R3, R4, PT ;  /* 0x000000040300a20c */ /* 0x000fe20003f66070 */
[----:B------:R-:W-:Y:S01]  /*f6a0*/  IMAD.MOV.U32 R4, RZ, RZ, 0x1ca00000 ;  /* 0x1ca00000ff047424 */ /* 0x000fe200078e00ff */
[----:B------:R-:W-:-:S04]  /*f6b0*/  @!P0 LOP3.LUT R5, R29, 0x7ff00000, RZ, 0xc0, !PT ;  /* 0x7ff000001d058812 */ /* 0x000fc800078ec0ff */
[C---:B------:R-:W-:Y:S02]  /*f6c0*/  @!P2 SEL R7, R4.reuse, 0x63400000, !P3 ;  /* 0x634000000407a807 */ /* 0x040fe40005800000 */
[----:B------:R-:W-:Y:S02]  /*f6d0*/  SEL R6, R4, 0x63400000, !P1 ;  /* 0x6340000004067807 */ /* 0x000fe40004800000 */
[--C-:B------:R-:W-:Y:S02]  /*f6e0*/  @!P2 LOP3.LUT R7, R7, 0x80000000, R31.reuse, 0xf8, !PT ;  /* 0x800000000707a812 */ /* 0x100fe400078ef81f */
[----:B------:R-:W-:Y:S02]  /*f6f0*/  LOP3.LUT R35, R6, 0x800fffff, R31, 0xf8, !PT ;  /* 0x800fffff06237812 */ /* 0x000fe400078ef81f */
[----:B------:R-:W-:Y:S02]  /*f700*/  @!P2 LOP3.LUT R7, R7, 0x100000, RZ, 0xfc, !PT ;  /* 0x001000000707a812 */ /* 0x000fe400078efcff */
[----:B------:R-:W-:-:S06]  /*f710*/  @!P2 MOV R6, RZ ;  /* 0x000000ff0006a202 */ /* 0x000fcc0000000f00 */
[----:B------:R-:W-:Y:S02]  /*f720*/  @!P2 DFMA R34, R34, 2, -R6 ;  /* 0x400000002222a82b */ /* 0x000fe40000000806 */
[----:B0-----:R-:W-:-:S08]  /*f730*/  DFMA R6, R32, -R28, 1 ;  /* 0x3ff000002006742b */ /* 0x001fd0000000081c */
[----:B------:R-:W-:-:S08]  /*f740*/  DFMA R6, R6, R6, R6 ;  /* 0x000000060606722b */ /* 0x000fd00000000006 */
[----:B------:R-:W-:-:S08]  /*f750*/  DFMA R32, R32, R6, R32 ;  /* 0x000000062020722b */ /* 0x000fd00000000020 */
[----:B------:R-:W-:-:S08]  /*f760*/  DFMA R36, R32, -R28, 1 ;  /* 0x3ff000002024742b */ /* 0x000fd0000000081c */
[----:B------:R-:W-:-:S08]  /*f770*/  DFMA R36, R32, R36, R32 ;  /* 0x000000242024722b */ /* 0x000fd00000000020 */
[----:B------:R-:W-:-:S08]  /*f780*/  DMUL R6, R36, R34 ;  /* 0x0000002224067228 */ /* 0x000fd00000000000 */
[----:B------:R-:W-:-:S08]  /*f790*/  DFMA R32, R6, -R28, R34 ;  /* 0x8000001c0620722b */ /* 0x000fd00000000022 */
[----:B------:R-:W-:Y:S01]  /*f7a0*/  DFMA R32, R36, R32, R6 ;  /* 0x000000202420722b */ /* 0x000fe20000000006 */
[----:B------:R-:W-:Y:S01]  /*f7b0*/  IMAD.MOV.U32 R6, RZ, RZ, R3 ;  /* 0x000000ffff067224 */ /* 0x000fe200078e0003 */
[----:B------:R-:W-:-:S05]  /*f7c0*/  @!P2 LOP3.LUT R6, R35, 0x7ff00000, RZ, 0xc0, !PT ;  /* 0x7ff000002306a812 */ /* 0x000fca00078ec0ff */
[----:B------:R-:W-:-:S05]  /*f7d0*/  VIADD R7, R6, 0xffffffff ;  /* 0xffffffff06077836 */ /* 0x000fca0000000000 */
[----:B------:R-:W-:Y:S02]  /*f7e0*/  ISETP.GT.U32.AND P0, PT, R7, 0x7feffffe, PT ;  /* 0x7feffffe0700780c */ /* 0x000fe40003f04070 */
[----:B------:R-:W-:-:S04]  /*f7f0*/  IADD3 R7, R5, -0x1, RZ ;  /* 0xffffffff05077810 */ /* 0x000fc80007ffe0ff */
        /* <DEDUP_REMOVED lines=28> */
[----:B------:R-:W-:Y:S01]  /*f9c0*/  IMAD.MOV.U32 R36, RZ, RZ, R3 ;  /* 0x000000ffff247224 */ /* 0x000fe200078e0003 */
[----:B------:R-:W-:Y:S01]  /*f9d0*/  MOV R37, R4 ;  /* 0x0000000400257202 */ /* 0x000fe20000000f00 */
[----:B------:R-:W-:Y:S06]  /*f9e0*/  BRA `(.L_x_7498) ;  /* 0x0000000000607947 */ /* 0x000fec0003800000 */
.L_x_7497:
        /* <DEDUP_REMOVED lines=12> */
[----:B------:R-:W-:Y:S01]  /*fab0*/  @!P0 IMAD.MOV.U32 R36, RZ, RZ, RZ ;  /* 0x000000ffff248224 */ /* 0x000fe200078e00ff */
[----:B------:R-:W-:Y:S01]  /*fac0*/  @!P0 MOV R37, R3 ;  /* 0x0000000300258202 */ /* 0x000fe20000000f00 */
[----:B------:R-:W-:Y:S02]  /*fad0*/  @P0 IMAD.MOV.U32 R36, RZ, RZ, RZ ;  /* 0x000000ffff240224 */ /* 0x000fe400078e00ff */
[----:B------:R-:W-:Y:S01]  /*fae0*/  @P0 IMAD.MOV.U32 R37, RZ, RZ, R4 ;  /* 0x000000ffff250224 */ /* 0x000fe200078e0004 */
[----:B------:R-:W-:Y:S06]  /*faf0*/  BRA `(.L_x_7498) ;  /* 0x00000000001c7947 */ /* 0x000fec0003800000 */
.L_x_7500:
[----:B------:R-:W-:Y:S01]  /*fb00*/  LOP3.LUT R3, R27, 0x80000, RZ, 0xfc, !PT ;  /* 0x000800001b037812 */ /* 0x000fe200078efcff */
[----:B------:R-:W-:-:S03]  /*fb10*/  IMAD.MOV.U32 R36, RZ, RZ, R26 ;  /* 0x000000ffff247224 */ /* 0x000fc600078e001a */
[----:B------:R-:W-:Y:S01]  /*fb20*/  MOV R37, R3 ;  /* 0x0000000300257202 */ /* 0x000fe20000000f00 */
[----:B------:R-:W-:Y:S06]  /*fb30*/  BRA `(.L_x_7498) ;  /* 0x00000000000c7947 */ /* 0x000fec0003800000 */
.L_x_7499:
[----:B------:R-:W-:Y:S01]  /*fb40*/  LOP3.LUT R3, R31, 0x80000, RZ, 0xfc, !PT ;  /* 0x000800001f037812 */ /* 0x000fe200078efcff */
[----:B------:R-:W-:-:S04]  /*fb50*/  IMAD.MOV.U32 R36, RZ, RZ, R30 ;  /* 0x000000ffff247224 */ /* 0x000fc800078e001e */
[----:B------:R-:W-:-:S07]  /*fb60*/  IMAD.MOV.U32 R37, RZ, RZ, R3 ;  /* 0x000000ffff257224 */ /* 0x000fce00078e0003 */
.L_x_7498:
[----:B------:R-:W-:Y:S05]  /*fb70*/  BSYNC B0 ;  /* 0x0000000000007941 */ /* 0x000fea0003800000 */
.L_x_7496:
[----:B------:R-:W-:Y:S01]  /*fb80*/  IMAD.MOV.U32 R6, RZ, RZ, R2 ;  /* 0x000000ffff067224 */ /* 0x000fe200078e0002 */
[----:B------:R-:W-:Y:S01]  /*fb90*/  MOV R3, R37 ;  /* 0x0000002500037202 */ /* 0x000fe20000000f00 */
[----:B------:R-:W-:Y:S02]  /*fba0*/  IMAD.MOV.U32 R7, RZ, RZ, 0x0 ;  /* 0x00000000ff077424 */ /* 0x000fe400078e00ff */
[----:B------:R-:W-:Y:S02]  /*fbb0*/  IMAD.MOV.U32 R4, RZ, RZ, R36 ;  /* 0x000000ffff047224 */ /* 0x000fe400078e0024 */
[----:B------:R-:W-:Y:S05]  /*fbc0*/  RET.REL.NODEC R6 `(_ZN2at6native29vectorized_elementwise_kernelILi2EZZZNS0_65_GLOBAL__N__cd49fe81_27_ActivationSoftplusKernel_cu_f5210f67_354515softplus_kernelERNS_18TensorIteratorBaseERKN3c106ScalarES8_ENKUlvE_clEvENKUlvE_clEvEUldE_St5arrayIPcLm2EEEEviT0_T1_) ;  /* 0xffffff04060c7950 */ /* 0x000fea0003c3ffff */
.L_x_7501:
        /* <DEDUP_REMOVED lines=11> */
.L_x_7901:


//--------------------- .text._ZN2at6native29vectorized_elementwise_kernelILi4EZZZNS0_65_GLOBAL__N__cd49fe81_27_ActivationSoftplusKernel_cu_f5210f67_354515softplus_kernelERNS_18TensorIteratorBaseERKN3c106ScalarES8_ENKUlvE_clEvENKUlvE_clEvEUldE_St5arrayIPcLm2EEEEviT0_T1_ --------------------------
	.section	.text._ZN2at6native29vectorized_elementwise_kernelILi4EZZZNS0_65_GLOBAL__N__cd49fe81_27_ActivationSoftplusKernel_cu_f5210f67_354515softplus_kernelERNS_18TensorIteratorBaseERKN3c106ScalarES8_ENKUlvE_clEvENKUlvE_clEvEUldE_St5arrayIPcLm2EEEEviT0_T1_,"ax",@progbits
	.align	128
        .global         _ZN2at6native29vectorized_elementwise_kernelILi4EZZZNS0_65_GLOBAL__N__cd49fe81_27_ActivationSoftplusKernel_cu_f5210f67_354515softplus_kernelERNS_18TensorIteratorBaseERKN3c106ScalarES8_ENKUlvE_clEvENKUlvE_clEvEUldE_St5arrayIPcLm2EEEEviT0_T1_
        .type           _ZN2at6native29vectorized_elementwise_kernelILi4EZZZNS0_65_GLOBAL__N__cd49fe81_27_ActivationSoftplusKernel_cu_f5210f67_354515softplus_kernelERNS_18TensorIteratorBaseERKN3c106ScalarES8_ENKUlvE_clEvENKUlvE_clEvEUldE_St5arrayIPcLm2EEEEviT0_T1_,@function
        .size           _ZN2at6native29vectorized_elementwise_kernelILi4EZZZNS0_65_GLOBAL__N__cd49fe81_27_ActivationSoftplusKernel_cu_f5210f67_354515softplus_kernelERNS_18TensorIteratorBaseERKN3c106ScalarES8_ENKUlvE_clEvENKUlvE_clEvEUldE_St5arrayIPcLm2EEEEviT0_T1_,(.L_x_7902 - _ZN2at6native29vectorized_elementwise_kernelILi4EZZZNS0_65_GLOBAL__N__cd49fe81_27_ActivationSoftplusKernel_cu_f5210f67_354515softplus_kernelERNS_18TensorIteratorBaseERKN3c106ScalarES8_ENKUlvE_clEvENKUlvE_clEvEUldE_St5arrayIPcLm2EEEEviT0_T1_)
        .other          _ZN2at6native29vectorized_elementwise_kernelILi4EZZZNS0_65_GLOBAL__N__cd49fe81_27_ActivationSoftplusKernel_cu_f5210f67_354515softplus_kernelERNS_18TensorIteratorBaseERKN3c106ScalarES8_ENKUlvE_clEvENKUlvE_clEvEUldE_St5arrayIPcLm2EEEEviT0_T1_,@"STO_CUDA_ENTRY STV_DEFAULT"
_ZN2at6native29vectorized_elementwise_kernelILi4EZZZNS0_65_GLOBAL__N__cd49fe81_27_ActivationSoftplusKernel_cu_f5210f67_354515softplus_kernelERNS_18TensorIteratorBaseERKN3c106ScalarES8_ENKUlvE_clEvENKUlvE_clEvEUldE_St5arrayIPcLm2EEEEviT0_T1_:
.text._ZN2at6native29vectorized_elementwise_kernelILi4EZZZNS0_65_GLOBAL__N__cd49fe81_27_ActivationSoftplusKernel_cu_f5210f67_354515softplus_kernelERNS_18TensorIteratorBaseERKN3c106ScalarES8_ENKUlvE_clEvENKUlvE_clEvEUldE_St5arrayIPcLm2EEEEviT0_T1_:
        /* <DEDUP_REMOVED lines=80> */
.L_x_7506:
[----:B------:R-:W-:Y:S05]  /*0500*/  BSYNC B0 ;  /* 0x0000000000007941 */ /* 0x000fea0003800000 */
.L_x_7505:
        /* <DEDUP_REMOVED lines=86> */
.L_x_7508:
        /* <DEDUP_REMOVED lines=20> */
[----:B-----5:R-:W-:Y:S05]  /*0bb0*/  CALL.REL.NOINC `($__internal_12_$__cuda_sm20_div_rn_f64_full) ;  /* 0x000000e8006c7944 */ /* 0x020fea0003c00000 */
[----:B------:R-:W-:-:S07]  /*0bc0*/  IMAD.MOV.U32 R5, RZ, RZ, R3 ;  /* 0x000000ffff057224 */ /* 0x000fce00078e0003 */
.L_x_7511:
[----:B------:R-:W-:Y:S05]  /*0bd0*/  BSYNC B3 ;  /* 0x0000000000037941 */ /* 0x000fea0003800000 */
.L_x_7510:
        /* <DEDUP_REMOVED lines=29> */
.L_x_7509:
[----:B------:R-:W-:Y:S05]  /*0db0*/  BSYNC B2 ;  /* 0x0000000000027941 */ /* 0x000fea0003800000 */
.L_x_7507:
        /* <DEDUP_REMOVED lines=23> */
[----:B-----5:R-:W-:Y:S05]  /*0f30*/  CALL.REL.NOINC `($__internal_12_$__cuda_sm20_div_rn_f64_full) ;  /* 0x000000e4008c7944 */ /* 0x020fea0003c00000 */
[----:B------:R-:W-:-:S07]  /*0f40*/  IMAD.MOV.U32 R5, RZ, RZ, R3 ;  /* 0x000000ffff057224 */ /* 0x000fce00078e0003 */
.L_x_7513:
[----:B------:R-:W-:Y:S05]  /*0f50*/  BSYNC B2 ;  /* 0x0000000000027941 */ /* 0x000fea0003800000 */
.L_x_7512:
[----:B------:R-:W-:Y:S02]  /*0f60*/  IMAD.MOV.U32 R8, RZ, RZ, R4 ;  /* 0x000000ffff087224 */ /* 0x000fe400078e0004 */
[----:B------:R-:W-:-:S07]  /*0f70*/  IMAD.MOV.U32 R9, RZ, RZ, R5 ;  /* 0x000000ffff097224 */ /* 0x000fce00078e0005 */
.L_x_7504:
[----:B------:R-:W-:Y:S05]  /*0f80*/  BSYNC B1 ;  /* 0x0000000000017941 */ /* 0x000fea0003800000 */
.L_x_7503:
        /* <DEDUP_REMOVED lines=65> */
.L_x_7517:
[----:B------:R-:W-:Y:S05]  /*13a0*/  BSYNC B0 ;  /* 0x0000000000007941 */ /* 0x000fea0003800000 */
.L_x_7516:
        /* <DEDUP_REMOVED lines=86> */
.L_x_7519:
        /* <DEDUP_REMOVED lines=20> */
[----:B-----5:R-:W-:Y:S05]  /*1a50*/  CALL.REL.NOINC `($__internal_12_$__cuda_sm20_div_rn_f64_full) ;  /* 0x000000d800c47944 */ /* 0x020fea0003c00000 */
[----:B------:R-:W-:-:S07]  /*1a60*/  IMAD.MOV.U32 R5, RZ, RZ, R3 ;  /* 0x000000ffff057224 */ /* 0x000fce00078e0003 */
.L_x_7522:
[----:B------:R-:W-:Y:S05]  /*1a70*/  BSYNC B3 ;  /* 0x0000000000037941 */ /* 0x000fea0003800000 */
.L_x_7521:
        /* <DEDUP_REMOVED lines=29> */
.L_x_7520:
[----:B------:R-:W-:Y:S05]  /*1c50*/  BSYNC B2 ;  /* 0x0000000000027941 */ /* 0x000fea0003800000 */
.L_x_7518:
        /* <DEDUP_REMOVED lines=23> */
[----:B-----5:R-:W-:Y:S05]  /*1dd0*/  CALL.REL.NOINC `($__internal_12_$__cuda_sm20_div_rn_f64_full) ;  /* 0x000000d400e47944 */ /* 0x020fea0003c00000 */
[----:B------:R-:W-:-:S07]  /*1de0*/  IMAD.MOV.U32 R5, RZ, RZ, R3 ;  /* 0x000000ffff057224 */ /* 0x000fce00078e0003 */
.L_x_7524:
[----:B------:R-:W-:Y:S05]  /*1df0*/  BSYNC B2 ;  /* 0x0000000000027941 */ /* 0x000fea0003800000 */
.L_x_7523:
[----:B------:R-:W-:Y:S01]  /*1e00*/  MOV R10, R4 ;  /* 0x00000004000a7202 */ /* 0x000fe20000000f00 */
[----:B------:R-:W-:-:S07]  /*1e10*/  IMAD.MOV.U32 R11, RZ, RZ, R5 ;  /* 0x000000ffff0b7224 */ /* 0x000fce00078e0005 */
.L_x_7515:
[----:B------:R-:W-:Y:S05]  /*1e20*/  BSYNC B1 ;  /* 0x0000000000017941 */ /* 0x000fea0003800000 */
.L_x_7514:
        /* <DEDUP_REMOVED lines=65> */
.L_x_7528:
[----:B------:R-:W-:Y:S05]  /*2240*/  BSYNC B0 ;  /* 0x0000000000007941 */ /* 0x000fea0003800000 */
.L_x_7527:
        /* <DEDUP_REMOVED lines=86> */
.L_x_7530:
        /* <DEDUP_REMOVED lines=20> */
[----:B------:R-:W-:Y:S05]  /*28f0*/  CALL.REL.NOINC `($__internal_12_$__cuda_sm20_div_rn_f64_full) ;  /* 0x000000cc001c7944 */ /* 0x000fea0003c00000 */
[----:B------:R-:W-:-:S07]  /*2900*/  IMAD.MOV.U32 R5, RZ, RZ, R3 ;  /* 0x000000ffff057224 */ /* 0x000fce00078e0003 */
.L_x_7533:
[----:B------:R-:W-:Y:S05]  /*2910*/  BSYNC B3 ;  /* 0x0000000000037941 */ /* 0x000fea0003800000 */
.L_x_7532:
        /* <DEDUP_REMOVED lines=29> */
.L_x_7531:
[----:B------:R-:W-:Y:S05]  /*2af0*/  BSYNC B2 ;  /* 0x0000000000027941 */ /* 0x000fea0003800000 */
.L_x_7529:
        /* <DEDUP_REMOVED lines=23> */
[----:B------:R-:W-:Y:S05]  /*2c70*/  CALL.REL.NOINC `($__internal_12_$__cuda_sm20_div_rn_f64_full) ;  /* 0x000000c8003c7944 */ /* 0x000fea0003c00000 */
[----:B------:R-:W-:-:S07]  /*2c80*/  IMAD.MOV.U32 R5, RZ, RZ, R3 ;  /* 0x000000ffff057224 */ /* 0x000fce00078e0003 */
.L_x_7535:
[----:B------:R-:W-:Y:S05]  /*2c90*/  BSYNC B2 ;  /* 0x0000000000027941 */ /* 0x000fea0003800000 */
.L_x_7534:
[----:B------:R-:W-:Y:S02]  /*2ca0*/  IMAD.MOV.U32 R12, RZ, RZ, R4 ;  /* 0x000000ffff0c7224 */ /* 0x000fe400078e0004 */
[----:B------:R-:W-:-:S07]  /*2cb0*/  IMAD.MOV.U32 R13, RZ, RZ, R5 ;  /* 0x000000ffff0d7224 */ /* 0x000fce00078e0005 */
.L_x_7526:
[----:B------:R-:W-:Y:S05]  /*2cc0*/  BSYNC B1 ;  /* 0x0000000000017941 */ /* 0x000fea0003800000 */
.L_x_7525:
        /* <DEDUP_REMOVED lines=65> */
.L_x_7539:
[----:B------:R-:W-:Y:S05]  /*30e0*/  BSYNC B0 ;  /* 0x0000000000007941 */ /* 0x000fea0003800000 */
.L_x_7538:
        /* <DEDUP_REMOVED lines=86> */
.L_x_7541:
        /* <DEDUP_REMOVED lines=20> */
[----:B------:R-:W-:Y:S05]  /*3790*/  CALL.REL.NOINC `($__internal_12_$__cuda_sm20_div_rn_f64_full) ;  /* 0x000000bc00747944 */ /* 0x000fea0003c00000 */
[----:B------:R-:W-:-:S07]  /*37a0*/  IMAD.MOV.U32 R5, RZ, RZ, R3 ;  /* 0x000000ffff057224 */ /* 0x000fce00078e0003 */
.L_x_7544:
[----:B------:R-:W-:Y:S05]  /*37b0*/  BSYNC B3 ;  /* 0x0000000000037941 */ /* 0x000fea0003800000 */
.L_x_7543:
        /* <DEDUP_REMOVED lines=29> */
.L_x_7542:
[----:B------:R-:W-:Y:S05]  /*3990*/  BSYNC B2 ;  /* 0x0000000000027941 */ /* 0x000fea0003800000 */
.L_x_7540:
        /* <DEDUP_REMOVED lines=23> */
[----:B------:R-:W-:Y:S05]  /*3b10*/  CALL.REL.NOINC `($__internal_12_$__cuda_sm20_div_rn_f64_full) ;  /* 0x000000b800947944 */ /* 0x000fea0003c00000 */
[----:B------:R-:W-:-:S07]  /*3b20*/  MOV R5, R3 ;  /* 0x0000000300057202 */ /* 0x000fce0000000f00 */
.L_x_7546:
[----:B------:R-:W-:Y:S05]  /*3b30*/  BSYNC B2 ;  /* 0x0000000000027941 */ /* 0x000fea0003800000 */
.L_x_7545:
[----:B------:R-:W-:Y:S02]  /*3b40*/  IMAD.MOV.U32 R14, RZ, RZ, R4 ;  /* 0x000000ffff0e7224 */ /* 0x000fe400078e0004 */
[----:B------:R-:W-:-:S07]  /*3b50*/  IMAD.MOV.U32 R15, RZ, RZ, R5 ;  /* 0x000000ffff0f7224 */ /* 0x000fce00078e0005 */
.L_x_7537:
[----:B------:R-:W-:Y:S05]  /*3b60*/  BSYNC B1 ;  /* 0x0000000000017941 */ /* 0x000fea0003800000 */
.L_x_7536:
        /* <DEDUP_REMOVED lines=65> */
.L_x_7550:
[----:B------:R-:W-:Y:S05]  /*3f80*/  BSYNC B0 ;  /* 0x0000000000007941 */ /* 0x000fea0003800000 */
.L_x_7549:
        /* <DEDUP_REMOVED lines=86> */
.L_x_7552:
        /* <DEDUP_REMOVED lines=21> */
[----:B------:R-:W-:-:S07]  /*4640*/  MOV R5, R3 ;  /* 0x0000000300057202 */ /* 0x000fce0000000f00 */
.L_x_7555:
[----:B------:R-:W-:Y:S05]  /*4650*/  BSYNC B3 ;  /* 0x0000000000037941 */ /* 0x000fea0003800000 */
.L_x_7554:
        /* <DEDUP_REMOVED lines=29> */
.L_x_7553:
[----:B------:R-:W-:Y:S05]  /*4830*/  BSYNC B2 ;  /* 0x0000000000027941 */ /* 0x000fea0003800000 */
.L_x_7551:
        /* <DEDUP_REMOVED lines=23> */
[----:B------:R-:W-:Y:S05]  /*49b0*/  CALL.REL.NOINC `($__internal_12_$__cuda_sm20_div_rn_f64_full) ;  /* 0x000000a800ec7944 */ /* 0x000fea0003c00000 */
[----:B------:R-:W-:-:S07]  /*49c0*/  IMAD.MOV.U32 R5, RZ, RZ, R3 ;  /* 0x000000ffff057224 */ /* 0x000fce00078e0003 */
.L_x_7557:
[----:B------:R-:W-:Y:S05]  /*49d0*/  BSYNC B2 ;  /* 0x0000000000027941 */ /* 0x000fea0003800000 */
.L_x_7556:
[----:B------:R-:W-:Y:S01]  /*49e0*/  IMAD.MOV.U32 R16, RZ, RZ, R4 ;  /* 0x000000ffff107224 */ /* 0x000fe200078e0004 */
[----:B------:R-:W-:-:S07]  /*49f0*/  MOV R17, R5 ;  /* 0x0000000500117202 */ /* 0x000fce0000000f00 */
.L_x_7548:
[----:B------:R-:W-:Y:S05]  /*4a00*/  BSYNC B1 ;  /* 0x0000000000017941 */ /* 0x000fea0003800000 */
.L_x_7547:
        /* <DEDUP_REMOVED lines=65> */
.L_x_7561:
[----:B------:R-:W-:Y:S05]  /*4e20*/  BSYNC B0 ;  /* 0x0000000000007941 */ /* 0x000fea0003800000 */
.L_x_7560:
        /* <DEDUP_REMOVED lines=86> */
.L_x_7563:
        /* <DEDUP_REMOVED lines=20> */
[----:B------:R-:W-:Y:S05]  /*54d0*/  CALL.REL.NOINC `($__internal_12_$__cuda_sm20_div_rn_f64_full) ;  /* 0x000000a000247944 */ /* 0x000fea0003c00000 */
[----:B------:R-:W-:-:S07]  /*54e0*/  IMAD.MOV.U32 R5, RZ, RZ, R3 ;  /* 0x000000ffff057224 */ /* 0x000fce00078e0003 */
.L_x_7566:
[----:B------:R-:W-:Y:S05]  /*54f0*/  BSYNC B3 ;  /* 0x0000000000037941 */ /* 0x000fea0003800000 */
.L_x_7565:
        /* <DEDUP_REMOVED lines=29> */
.L_x_7564:
[----:B------:R-:W-:Y:S05]  /*56d0*/  BSYNC B2 ;  /* 0x0000000000027941 */ /* 0x000fea0003800000 */
.L_x_7562:
        /* <DEDUP_REMOVED lines=25> */
.L_x_7568:
[----:B------:R-:W-:Y:S05]  /*5870*/  BSYNC B2 ;  /* 0x0000000000027941 */ /* 0x000fea0003800000 */
.L_x_7567:
[----:B------:R-:W-:Y:S02]  /*5880*/  IMAD.MOV.U32 R18, RZ, RZ, R4 ;  /* 0x000000ffff127224 */ /* 0x000fe400078e0004 */
[----:B------:R-:W-:-:S07]  /*5890*/  IMAD.MOV.U32 R19, RZ, RZ, R5 ;  /* 0x000000ffff137224 */ /* 0x000fce00078e0005 */
.L_x_7559:
[----:B------:R-:W-:Y:S05]  /*58a0*/  BSYNC B1 ;  /* 0x0000000000017941 */ /* 0x000fea0003800000 */
.L_x_7558:
        /* <DEDUP_REMOVED lines=65> */
.L_x_7572:
[----:B------:R-:W-:Y:S05]  /*5cc0*/  BSYNC B0 ;  /* 0x0000000000007941 */ /* 0x000fea0003800000 */
.L_x_7571:
        /* <DEDUP_REMOVED lines=86> */
.L_x_7574:
        /* <DEDUP_REMOVED lines=22> */
.L_x_7577:
[----:B------:R-:W-:Y:S05]  /*6390*/  BSYNC B3 ;  /* 0x0000000000037941 */ /* 0x000fea0003800000 */
.L_x_7576:
        /* <DEDUP_REMOVED lines=29> */
.L_x_7575:
[----:B------:R-:W-:Y:S05]  /*6570*/  BSYNC B2 ;  /* 0x0000000000027941 */ /* 0x000fea0003800000 */
.L_x_7573:
        /* <DEDUP_REMOVED lines=23> */
[----:B------:R-:W-:Y:S05]  /*66f0*/  CALL.REL.NOINC `($__internal_12_$__cuda_sm20_div_rn_f64_full) ;  /* 0x0000008c009c7944 */ /* 0x000fea0003c00000 */
[----:B------:R-:W-:-:S07]  /*6700*/  IMAD.MOV.U32 R5, RZ, RZ, R3 ;  /* 0x000000ffff057224 */ /* 0x000fce00078e0003 */
.L_x_7579:
[----:B------:R-:W-:Y:S05]  /*6710*/  BSYNC B2 ;  /* 0x0000000000027941 */ /* 0x000fea0003800000 */
.L_x_7578:
[----:B------:R-:W-:Y:S01]  /*6720*/  MOV R20, R4 ;  /* 0x0000000400147202 */ /* 0x000fe20000000f00 */
[----:B------:R-:W-:-:S07]  /*6730*/  IMAD.MOV.U32 R21, RZ, RZ, R5 ;  /* 0x000000ffff157224 */ /* 0x000fce00078e0005 */
.L_x_7570:
[----:B------:R-:W-:Y:S05]  /*6740*/  BSYNC B1 ;  /* 0x0000000000017941 */ /* 0x000fea0003800000 */
.L_x_7569:
        /* <DEDUP_REMOVED lines=65> */
.L_x_7583:
[----:B------:R-:W-:Y:S05]  /*6b60*/  BSYNC B0 ;  /* 0x0000000000007941 */ /* 0x000fea0003800000 */
.L_x_7582:
        /* <DEDUP_REMOVED lines=86> */
.L_x_7585:
        /* <DEDUP_REMOVED lines=22> */
.L_x_7588:
[----:B------:R-:W-:Y:S05]  /*7230*/  BSYNC B3 ;  /* 0x0000000000037941 */ /* 0x000fea0003800000 */
.L_x_7587:
        /* <DEDUP_REMOVED lines=29> */
.L_x_7586:
[----:B------:R-:W-:Y:S05]  /*7410*/  BSYNC B2 ;  /* 0x0000000000027941 */ /* 0x000fea0003800000 */
.L_x_7584:
        /* <DEDUP_REMOVED lines=25> */
.L_x_7590:
[----:B------:R-:W-:Y:S05]  /*75b0*/  BSYNC B2 ;  /* 0x0000000000027941 */ /* 0x000fea0003800000 */
.L_x_7589:
[----:B------:R-:W-:Y:S02]  /*75c0*/  IMAD.MOV.U32 R22, RZ, RZ, R4 ;  /* 0x000000ffff167224 */ /* 0x000fe400078e0004 */
[----:B------:R-:W-:-:S07]  /*75d0*/  IMAD.MOV.U32 R23, RZ, RZ, R5 ;  /* 0x000000ffff177224 */ /* 0x000fce00078e0005 */
.L_x_7581:
[----:B------:R-:W-:Y:S05]  /*75e0*/  BSYNC B1 ;  /* 0x0000000000017941 */ /* 0x000fea0003800000 */
.L_x_7580:
        /* <DEDUP_REMOVED lines=9> */
.L_x_7502:
        /* <DEDUP_REMOVED lines=22> */
.L_x_7592:
[----:B------:R-:W-:Y:S05]  /*77e0*/  BSYNC B0 ;  /* 0x0000000000007941 */ /* 0x000fea0003800000 */
.L_x_7591:
        /* <DEDUP_REMOVED lines=15> */
.L_x_7594:
[----:B------:R-:W-:Y:S05]  /*78e0*/  BSYNC B0 ;  /* 0x0000000000007941 */ /* 0x000fea0003800000 */
.L_x_7593:
        /* <DEDUP_REMOVED lines=88> */
.L_x_7598:
[----:B------:R-:W-:Y:S05]  /*7e70*/  BSYNC B0 ;  /* 0x0000000000007941 */ /* 0x000fea0003800000 */
.L_x_7597:
        /* <DEDUP_REMOVED lines=86> */
.L_x_7600:
        /* <DEDUP_REMOVED lines=22> */
.L_x_7603:
[----:B------:R-:W-:Y:S05]  /*8540*/  BSYNC B3 ;  /* 0x0000000000037941 */ /* 0x000fea0003800000 */
.L_x_7602:
        /* <DEDUP_REMOVED lines=29> */
.L_x_7601:
[----:B------:R-:W-:Y:S05]  /*8720*/  BSYNC B2 ;  /* 0x0000000000027941 */ /* 0x000fea0003800000 */
.L_x_7599:
        /* <DEDUP_REMOVED lines=25> */
.L_x_7605:
[----:B------:R-:W-:Y:S05]  /*88c0*/  BSYNC B2 ;  /* 0x0000000000027941 */ /* 0x000fea0003800000 */
.L_x_7604:
[----:B------:R-:W-:Y:S01]  /*88d0*/  MOV R16, R4 ;  /* 0x0000000400107202 */ /* 0x000fe20000000f00 */
[----:B------:R-:W-:-:S07]  /*88e0*/  IMAD.MOV.U32 R17, RZ, RZ, R5 ;  /* 0x000000ffff117224 */ /* 0x000fce00078e0005 */
.L_x_7596:
[----:B------:R-:W-:Y:S05]  /*88f0*/  BSYNC B1 ;  /* 0x0000000000017941 */ /* 0x000fea0003800000 */
.L_x_7595:
        /* <DEDUP_REMOVED lines=70> */
.L_x_7609:
[----:B------:R-:W-:Y:S05]  /*8d60*/  BSYNC B0 ;  /* 0x0000000000007941 */ /* 0x000fea0003800000 */
.L_x_7608:
        /* <DEDUP_REMOVED lines=86> */
.L_x_7611:
        /* <DEDUP_REMOVED lines=22> */
.L_x_7614:
[----:B------:R-:W-:Y:S05]  /*9430*/  BSYNC B3 ;  /* 0x0000000000037941 */ /* 0x000fea0003800000 */
.L_x_7613:
        /* <DEDUP_REMOVED lines=29> */
.L_x_7612:
[----:B------:R-:W-:Y:S05]  /*9610*/  BSYNC B2 ;  /* 0x0000000000027941 */ /* 0x000fea0003800000 */
.L_x_7610:
        /* <DEDUP_REMOVED lines=24> */
[----:B------:R-:W-:-:S07]  /*97a0*/  MOV R5, R3 ;  /* 0x0000000300057202 */ /* 0x000fce0000000f00 */
.L_x_7616:
[----:B------:R-:W-:Y:S05]  /*97b0*/  BSYNC B2 ;  /* 0x0000000000027941 */ /* 0x000fea0003800000 */
.L_x_7615:
[----:B------:R-:W-:Y:S02]  /*97c0*/  IMAD.MOV.U32 R22, RZ, RZ, R4 ;  /* 0x000000ffff167224 */ /* 0x000fe400078e0004 */
[----:B------:R-:W-:-:S07]  /*97d0*/  IMAD.MOV.U32 R23, RZ, RZ, R5 ;  /* 0x000000ffff177224 */ /* 0x000fce00078e0005 */
.L_x_7607:
[----:B------:R-:W-:Y:S05]  /*97e0*/  BSYNC B1 ;  /* 0x0000000000017941 */ /* 0x000fea0003800000 */
.L_x_7606:
        /* <DEDUP_REMOVED lines=70> */
.L_x_7620:
[----:B------:R-:W-:Y:S05]  /*9c50*/  BSYNC B0 ;  /* 0x0000000000007941 */ /* 0x000fea0003800000 */
.L_x_7619:
        /* <DEDUP_REMOVED lines=86> */
.L_x_7622:
        /* <DEDUP_REMOVED lines=22> */
.L_x_7625:
[----:B------:R-:W-:Y:S05]  /*a320*/  BSYNC B3 ;  /* 0x0000000000037941 */ /* 0x000fea0003800000 */
.L_x_7624:
        /* <DEDUP_REMOVED lines=29> */
.L_x_7623:
[----:B------:R-:W-:Y:S05]  /*a500*/  BSYNC B2 ;  /* 0x0000000000027941 */ /* 0x000fea0003800000 */
.L_x_7621:
        /* <DEDUP_REMOVED lines=25> */
.L_x_7627:
[----:B------:R-:W-:Y:S05]  /*a6a0*/  BSYNC B2 ;  /* 0x0000000000027941 */ /* 0x000fea0003800000 */
.L_x_7626:
[----:B------:R-:W-:Y:S01]  /*a6b0*/  MOV R10, R4 ;  /* 0x00000004000a7202 */ /* 0x000fe20000000f00 */
[----:B------:R-:W-:-:S07]  /*a6c0*/  IMAD.MOV.U32 R11, RZ, RZ, R5 ;  /* 0x000000ffff0b7224 */ /* 0x000fce00078e0005 */
.L_x_7618:
[----:B------:R-:W-:Y:S05]  /*a6d0*/  BSYNC B1 ;  /* 0x0000000000017941 */ /* 0x000fea0003800000 */
.L_x_7617:
        /* <DEDUP_REMOVED lines=70> */
.L_x_7631:
[----:B------:R-:W-:Y:S05]  /*ab40*/  BSYNC B0 ;  /* 0x0000000000007941 */ /* 0x000fea0003800000 */
.L_x_7630:
        /* <DEDUP_REMOVED lines=86> */
.L_x_7633:
        /* <DEDUP_REMOVED lines=22> */
.L_x_7636:
[----:B------:R-:W-:Y:S05]  /*b210*/  BSYNC B3 ;  /* 0x0000000000037941 */ /* 0x000fea0003800000 */
.L_x_7635:
        /* <DEDUP_REMOVED lines=29> */
.L_x_7634:
[----:B------:R-:W-:Y:S05]  /*b3f0*/  BSYNC B2 ;  /* 0x0000000000027941 */ /* 0x000fea0003800000 */
.L_x_7632:
        /* <DEDUP_REMOVED lines=25> */
.L_x_7638:
[----:B------:R-:W-:Y:S05]  /*b590*/  BSYNC B2 ;  /* 0x0000000000027941 */ /* 0x000fea0003800000 */
.L_x_7637:
[----:B------:R-:W-:Y:S01]  /*b5a0*/  IMAD.MOV.U32 R8, RZ, RZ, R4 ;  /* 0x000000ffff087224 */ /* 0x000fe200078e0004 */
[----:B------:R-:W-:-:S07]  /*b5b0*/  MOV R9, R5 ;  /* 0x0000000500097202 */ /* 0x000fce0000000f00 */
.L_x_7629:
[----:B------:R-:W-:Y:S05]  /*b5c0*/  BSYNC B1 ;  /* 0x0000000000017941 */ /* 0x000fea0003800000 */
.L_x_7628:
        /* <DEDUP_REMOVED lines=70> */
.L_x_7642:
[----:B------:R-:W-:Y:S05]  /*ba30*/  BSYNC B0 ;  /* 0x0000000000007941 */ /* 0x000fea0003800000 */
.L_x_7641:
        /* <DEDUP_REMOVED lines=86> */
.L_x_7644:
        /* <DEDUP_REMOVED lines=22> */
.L_x_7647:
[----:B------:R-:W-:Y:S05]  /*c100*/  BSYNC B3 ;  /* 0x0000000000037941 */ /* 0x000fea0003800000 */
.L_x_7646:
        /* <DEDUP_REMOVED lines=29> */
.L_x_7645:
[----:B------:R-:W-:Y:S05]  /*c2e0*/  BSYNC B2 ;  /* 0x0000000000027941 */ /* 0x000fea0003800000 */
.L_x_7643:
        /* <DEDUP_REMOVED lines=25> */
.L_x_7649:
[----:B------:R-:W-:Y:S05]  /*c480*/  BSYNC B2 ;  /* 0x0000000000027941 */ /* 0x000fea0003800000 */
.L_x_7648:
[----:B------:R-:W-:Y:S02]  /*c490*/  IMAD.MOV.U32 R14, RZ, RZ, R4 ;  /* 0x000000ffff0e7224 */ /* 0x000fe400078e0004 */
[----:B------:R-:W-:-:S07]  /*c4a0*/  IMAD.MOV.U32 R15, RZ, RZ, R5 ;  /* 0x000000ffff0f7224 */ /* 0x000fce00078e0005 */
.L_x_7640:
[----:B------:R-:W-:Y:S05]  /*c4b0*/  BSYNC B1 ;  /* 0x0000000000017941 */ /* 0x000fea0003800000 */
.L_x_7639:
        /* <DEDUP_REMOVED lines=70> */
.L_x_7653:
[----:B------:R-:W-:Y:S05]  /*c920*/  BSYNC B0 ;  /* 0x0000000000007941 */ /* 0x000fea0003800000 */
.L_x_7652:
        /* <DEDUP_REMOVED lines=86> */
.L_x_7655:
        /* <DEDUP_REMOVED lines=22> */
.L_x_7658:
[----:B------:R-:W-:Y:S05]  /*cff0*/  BSYNC B3 ;  /* 0x0000000000037941 */ /* 0x000fea0003800000 */
.L_x_7657:
        /* <DEDUP_REMOVED lines=29> */
.L_x_7656:
[----:B------:R-:W-:Y:S05]  /*d1d0*/  BSYNC B2 ;  /* 0x0000000000027941 */ /* 0x000fea0003800000 */
.L_x_7654:
        /* <DEDUP_REMOVED lines=25> */
.L_x_7660:
[----:B------:R-:W-:Y:S05]  /*d370*/  BSYNC B2 ;  /* 0x0000000000027941 */ /* 0x000fea0003800000 */
.L_x_7659:
[----:B------:R-:W-:Y:S02]  /*d380*/  IMAD.MOV.U32 R12, RZ, RZ, R4 ;  /* 0x000000ffff0c7224 */ /* 0x000fe400078e0004 */
[----:B------:R-:W-:-:S07]  /*d390*/  IMAD.MOV.U32 R13, RZ, RZ, R5 ;  /* 0x000000ffff0d7224 */ /* 0x000fce00078e0005 */
.L_x_7651:
[----:B------:R-:W-:Y:S05]  /*d3a0*/  BSYNC B1 ;  /* 0x0000000000017941 */ /* 0x000fea0003800000 */
.L_x_7650:
        /* <DEDUP_REMOVED lines=70> */
.L_x_7664:
[----:B------:R-:W-:Y:S05]  /*d810*/  BSYNC B0 ;  /* 0x0000000000007941 */ /* 0x000fea0003800000 */
.L_x_7663:
        /* <DEDUP_REMOVED lines=86> */
.L_x_7666:
        /* <DEDUP_REMOVED lines=22> */
.L_x_7669:
[----:B------:R-:W-:Y:S05]  /*dee0*/  BSYNC B3 ;  /* 0x0000000000037941 */ /* 0x000fea0003800000 */
.L_x_7668:
        /* <DEDUP_REMOVED lines=29> */
.L_x_7667:
[----:B------:R-:W-:Y:S05]  /*e0c0*/  BSYNC B2 ;  /* 0x0000000000027941 */ /* 0x000fea0003800000 */
.L_x_7665:
        /* <DEDUP_REMOVED lines=25> */
.L_x_7671:
[----:B------:R-:W-:Y:S05]  /*e260*/  BSYNC B2 ;  /* 0x0000000000027941 */ /* 0x000fea0003800000 */
.L_x_7670:
[----:B------:R-:W-:Y:S01]  /*e270*/  MOV R18, R4 ;  /* 0x0000000400127202 */ /* 0x000fe20000000f00 */
[----:B------:R-:W-:-:S07]  /*e280*/  IMAD.MOV.U32 R19, RZ, RZ, R5 ;  /* 0x000000ffff137224 */ /* 0x000fce00078e0005 */
.L_x_7662:
[----:B------:R-:W-:Y:S05]  /*e290*/  BSYNC B1 ;  /* 0x0000000000017941 */ /* 0x000fea0003800000 */
.L_x_7661:
        /* <DEDUP_REMOVED lines=70> */
.L_x_7675:
[----:B------:R-:W-:Y:S05]  /*e700*/  BSYNC B0 ;  /* 0x0000000000007941 */ /* 0x000fea0003800000 */
.L_x_7674:
        /* <DEDUP_REMOVED lines=86> */
.L_x_7677:
        /* <DEDUP_REMOVED lines=22> */
.L_x_7680:
[----:B------:R-:W-:Y:S05]  /*edd0*/  BSYNC B3 ;  /* 0x0000000000037941 */ /* 0x000fea0003800000 */
.L_x_7679:
        /* <DEDUP_REMOVED lines=29> */
.L_x_7678:
[----:B------:R-:W-:Y:S05]  /*efb0*/  BSYNC B2 ;  /* 0x0000000000027941 */ /* 0x000fea0003800000 */
.L_x_7676:
        /* <DEDUP_REMOVED lines=25> */
.L_x_7682:
[----:B------:R-:W-:Y:S05]  /*f150*/  BSYNC B2 ;  /* 0x0000000000027941 */ /* 0x000fea0003800000 */
.L_x_7681:
[----:B------:R-:W-:Y:S01]  /*f160*/  IMAD.MOV.U32 R20, RZ, RZ, R4 ;  /* 0x000000ffff147224 */ /* 0x000fe200078e0004 */
[----:B------:R-:W-:-:S07]  /*f170*/  MOV R21, R5 ;  /* 0x0000000500157202 */ /* 0x000fce0000000f00 */
.L_x_7673:
[----:B------:R-:W-:Y:S05]  /*f180*/  BSYNC B1 ;  /* 0x0000000000017941 */ /* 0x000fea0003800000 */
.L_x_7672:
        /* <DEDUP_REMOVED lines=24> */
.L_x_7685:
[----:B------:R-:W-:-:S13]  /*f310*/  ISETP.GE.AND P0, PT, R3, R24, PT ;  /* 0x000000180300720c */ /* 0x000fda0003f06270 */
[----:B------:R-:W-:Y:S05]  /*f320*/  @P0 BRA `(.L_x_7687) ;  /* 0x0000000000300947 */ /* 0x000fea0003800000 */
[----:B0-----:R-:W0:Y:S01]  /*f330*/  LDC.64 R4, c[0x0][0x230] ;  /* 0x00008c00ff047b82 */ /* 0x001e220000000a00 */
[----:B------:R-:W-:Y:S01]  /*f340*/  IADD3 R7, R0, R3, RZ ;  /* 0x0000000300077210 */ /* 0x000fe20007ffe0ff */
[----:B------:R-:W-:-:S04]  /*f350*/  VIADD R3, R3, 0x80 ;  /* 0x0000008003037836 */ /* 0x000fc80000000000 */
[----:B0-----:R-:W-:-:S05]  /*f360*/  IMAD.WIDE.U32 R4, R7, 0x8, R4 ;  /* 0x0000000807047825 */ /* 0x001fca00078e0004 */
[----:B------:R1:W-:Y:S02]  /*f370*/  STG.E.64 desc[UR4][R4.64], R8 ;  /* 0x0000000804007986 */ /* 0x0003e4000c101b04 */
.L_x_7686:
[----:B------:R-:W-:-:S13]  /*f380*/  ISETP.GE.AND P0, PT, R3, R24, PT ;  /* 0x000000180300720c */ /* 0x000fda0003f06270 */
[----:B------:R-:W-:Y:S05]  /*f390*/  @P0 BRA `(.L_x_7688) ;  /* 0x0000000000340947 */ /* 0x000fea0003800000 */
[----:B01----:R-:W0:Y:S01]  /*f3a0*/  LDC.64 R4, c[0x0][0x230] ;  /* 0x00008c00ff047b82 */ /* 0x003e220000000a00 */
[----:B------:R-:W-:Y:S02]  /*f3b0*/  IMAD.IADD R7, R0, 0x1, R3 ;  /* 0x0000000100077824 */ /* 0x000fe400078e0203 */
[----:B------:R-:W-:Y:S02]  /*f3c0*/  VIADD R3, R3, 0x80 ;  /* 0x0000008003037836 */ /* 0x000fe40000000000 */
[----:B0-----:R-:W-:-:S05]  /*f3d0*/  IMAD.WIDE.U32 R4, R7, 0x8, R4 ;  /* 0x0000000807047825 */ /* 0x001fca00078e0004 */
[----:B------:R1:W-:Y:S02]  /*f3e0*/  STG.E.64 desc[UR4][R4.64], R14 ;  /* 0x0000000e04007986 */ /* 0x0003e4000c101b04 */
.L_x_7687:
        /* <DEDUP_REMOVED lines=8> */
.L_x_7688:
[----:B------:R-:W-:Y:S05]  /*f470*/  BSYNC B1 ;  /* 0x0000000000017941 */ /* 0x000fea0003800000 */
.L_x_7684:
[----:B------:R-:W-:-:S13]  /*f480*/  ISETP.GE.AND P0, PT, R3, R24, PT ;  /* 0x000000180300720c */ /* 0x000fda0003f06270 */
[----:B012---:R-:W0:Y:S01]  /*f490*/  @!P0 LDC.64 R4, c[0x0][0x230] ;  /* 0x00008c00ff048b82 */ /* 0x007e220000000a00 */
[----:B------:R-:W-:Y:S02]  /*f4a0*/  @!P0 IMAD.IADD R7, R0, 0x1, R3 ;  /* 0x0000000100078824 */ /* 0x000fe400078e0203 */
[----:B------:R-:W-:Y:S02]  /*f4b0*/  @!P0 VIADD R3, R3, 0x80 ;  /* 0x0000008003038836 */ /* 0x000fe40000000000 */
[----:B0-----:R-:W-:-:S05]  /*f4c0*/  @!P0 IMAD.WIDE.U32 R4, R7, 0x8, R4 ;  /* 0x0000000807048825 */ /* 0x001fca00078e0004 */
[----:B------:R2:W-:Y:S02]  /*f4d0*/  @!P0 STG.E.64 desc[UR4][R4.64], R18 ;  /* 0x0000001204008986 */ /* 0x0005e4000c101b04 */
.L_x_7689:
[----:B------:R-:W-:Y:S05]  /*f4e0*/  BSYNC B0 ;  /* 0x0000000000007941 */ /* 0x000fea0003800000 */
.L_x_7683:
        /* <DEDUP_REMOVED lines=8> */
        .weak           $__internal_12_$__cuda_sm20_div_rn_f64_full
        .type           $__internal_12_$__cuda_sm20_div_rn_f64_full,@function
        .size           $__internal_12_$__cuda_sm20_div_rn_f64_full,(.L_x_7902 - $__internal_12_$__cuda_sm20_div_rn_f64_full)
$__internal_12_$__cuda_sm20_div_rn_f64_full:
        /* <DEDUP_REMOVED lines=72> */
.L_x_7691:
        /* <DEDUP_REMOVED lines=17> */
.L_x_7694:
[----:B------:R-:W-:Y:S01]  /*fb00*/  LOP3.LUT R3, R27, 0x80000, RZ, 0xfc, !PT ;  /* 0x000800001b037812 */ /* 0x000fe200078efcff */
[----:B------:R-:W-:-:S03]  /*fb10*/  IMAD.MOV.U32 R36, RZ, RZ, R26 ;  /* 0x000000ffff247224 */ /* 0x000fc600078e001a */
[----:B------:R-:W-:Y:S01]  /*fb20*/  MOV R37, R3 ;  /* 0x0000000300257202 */ /* 0x000fe20000000f00 */
[----:B------:R-:W-:Y:S06]  /*fb30*/  BRA `(.L_x_7692) ;  /* 0x00000000000c7947 */ /* 0x000fec0003800000 */
.L_x_7693:
[----:B------:R-:W-:Y:S01]  /*fb40*/  LOP3.LUT R3, R31, 0x80000, RZ, 0xfc, !PT ;  /* 0x000800001f037812 */ /* 0x000fe200078efcff */
[----:B------:R-:W-:-:S04]  /*fb50*/  IMAD.MOV.U32 R36, RZ, RZ, R30 ;  /* 0x000000ffff247224 */ /* 0x000fc800078e001e */
[----:B------:R-:W-:-:S07]  /*fb60*/  IMAD.MOV.U32 R37, RZ, RZ, R3 ;  /* 0x000000ffff257224 */ /* 0x000fce00078e0003 */
.L_x_7692:
[----:B------:R-:W-:Y:S05]  /*fb70*/  BSYNC B0 ;  /* 0x0000000000007941 */ /* 0x000fea0003800000 */
.L_x_7690:
[----:B------:R-:W-:Y:S01]  /*fb80*/  IMAD.MOV.U32 R6, RZ, RZ, R2 ;  /* 0x000000ffff067224 */ /* 0x000fe200078e0002 */
[----:B------:R-:W-:Y:S01]  /*fb90*/  MOV R3, R37 ;  /* 0x0000002500037202 */ /* 0x000fe20000000f00 */
[----:B------:R-:W-:Y:S02]  /*fba0*/  IMAD.MOV.U32 R7, RZ, RZ, 0x0 ;  /* 0x00000000ff077424 */ /* 0x000fe400078e00ff */
[----:B------:R-:W-:Y:S02]  /*fbb0*/  IMAD.MOV.U32 R4, RZ, RZ, R36 ;  /* 0x000000ffff047224 */ /* 0x000fe400078e0024 */
[----:B------:R-:W-:Y:S05]  /*fbc0*/  RET.REL.NODEC R6 `(_ZN2at6native29vectorized_elementwise_kernelILi4EZZZNS0_65_GLOBAL__N__cd49fe81_27_ActivationSoftplusKernel_cu_f5210f67_354515softplus_kernelERNS_18TensorIteratorBaseERKN3c106ScalarES8_ENKUlvE_clEvENKUlvE_clEvEUldE_St5arrayIPcLm2EEEEviT0_T1_) ;  /* 0xffffff04060c7950 */ /* 0x000fea0003c3ffff */
.L_x_7695:
        /* <DEDUP_REMOVED lines=11> */
.L_x_7902:


//--------------------- .text._ZN2at6native29vectorized_elementwise_kernelILi8EZZZNS0_65_GLOBAL__N__cd49fe81_27_ActivationSoftplusKernel_cu_f5210f67_354515softplus_kernelERNS_18TensorIteratorBaseERKN3c106ScalarES8_ENKUlvE_clEvENKUlvE_clEvEUldE_St5arrayIPcLm2EEEEviT0_T1_ --------------------------
	.section	.text._ZN2at6native29vectorized_elementwise_kernelILi8EZZZNS0_65_GLOBAL__N__cd49fe81_27_ActivationSoftplusKernel_cu_f5210f67_354515softplus_kernelERNS_18TensorIteratorBaseERKN3c106ScalarES8_ENKUlvE_clEvENKUlvE_clEvEUldE_St5arrayIPcLm2EEEEviT0_T1_,"ax",@progbits
	.align	128
        .global         _ZN2at6native29vectorized_elementwise_kernelILi8EZZZNS0_65_GLOBAL__N__cd49fe81_27_ActivationSoftplusKernel_cu_f5210f67_354515softplus_kernelERNS_18TensorIteratorBaseERKN3c106ScalarES8_ENKUlvE_clEvENKUlvE_clEvEUldE_St5arrayIPcLm2EEEEviT0_T1_
        .type           _ZN2at6native29vectorized_elementwise_kernelILi8EZZZNS0_65_GLOBAL__N__cd49fe81_27_ActivationSoftplusKernel_cu_f5210f67_354515softplus_kernelERNS_18TensorIteratorBaseERKN3c106ScalarES8_ENKUlvE_clEvENKUlvE_clEvEUldE_St5arrayIPcLm2EEEEviT0_T1_,@function
        .size           _ZN2at6native29vectorized_elementwise_kernelILi8EZZZNS0_65_GLOBAL__N__cd49fe81_27_ActivationSoftplusKernel_cu_f5210f67_354515softplus_kernelERNS_18TensorIteratorBaseERKN3c106ScalarES8_ENKUlvE_clEvENKUlvE_clEvEUldE_St5arrayIPcLm2EEEEviT0_T1_,(.L_x_7903 - _ZN2at6native29vectorized_elementwise_kernelILi8EZZZNS0_65_GLOBAL__N__cd49fe81_27_ActivationSoftplusKernel_cu_f5210f67_354515softplus_kernelERNS_18TensorIteratorBaseERKN3c106ScalarES8_ENKUlvE_clEvENKUlvE_clEvEUldE_St5arrayIPcLm2EEEEviT0_T1_)
        .other          _ZN2at6native29vectorized_elementwise_kernelILi8EZZZNS0_65_GLOBAL__N__cd49fe81_27_ActivationSoftplusKernel_cu_f5210f67_354515softplus_kernelERNS_18TensorIteratorBaseERKN3c106ScalarES8_ENKUlvE_clEvENKUlvE_clEvEUldE_St5arrayIPcLm2EEEEviT0_T1_,@"STO_CUDA_ENTRY STV_DEFAULT"
_ZN2at6native29vectorized_elementwise_kernelILi8EZZZNS0_65_GLOBAL__N__cd49fe81_27_ActivationSoftplusKernel_cu_f5210f67_354515softplus_kernelERNS_18TensorIteratorBaseERKN3c106ScalarES8_ENKUlvE_clEvENKUlvE_clEvEUldE_St5arrayIPcLm2EEEEviT0_T1_:
.text._ZN2at6native29vectorized_elementwise_kernelILi8EZZZNS0_65_GLOBAL__N__cd49fe81_27_ActivationSoftplusKernel_cu_f5210f67_354515softplus_kernelERNS_18TensorIteratorBaseERKN3c106ScalarES8_ENKUlvE_clEvENKUlvE_clEvEUldE_St5arrayIPcLm2EEEEviT0_T1_:
        /* <DEDUP_REMOVED lines=80> */
.L_x_7700:
[----:B------:R-:W-:Y:S05]  /*0500*/  BSYNC B0 ;  /* 0x0000000000007941 */ /* 0x000fea0003800000 */
.L_x_7699:
        /* <DEDUP_REMOVED lines=86> */
.L_x_7702:
        /* <DEDUP_REMOVED lines=20> */
[----:B-----5:R-:W-:Y:S05]  /*0bb0*/  CALL.REL.NOINC `($__internal_13_$__cuda_sm20_div_rn_f64_full) ;  /* 0x000000e8006c7944 */ /* 0x020fea0003c00000 */
[----:B------:R-:W-:-:S07]  /*0bc0*/  IMAD.MOV.U32 R5, RZ, RZ, R3 ;  /* 0x000000ffff057224 */ /* 0x000fce00078e0003 */
.L_x_7705:
[----:B------:R-:W-:Y:S05]  /*0bd0*/  BSYNC B3 ;  /* 0x0000000000037941 */ /* 0x000fea0003800000 */
.L_x_7704:
        /* <DEDUP_REMOVED lines=29> */
.L_x_7703:
[----:B------:R-:W-:Y:S05]  /*0db0*/  BSYNC B2 ;  /* 0x0000000000027941 */ /* 0x000fea0003800000 */
.L_x_7701:
        /* <DEDUP_REMOVED lines=23> */
[----:B-----5:R-:W-:Y:S05]  /*0f30*/  CALL.REL.NOINC `($__internal_13_$__cuda_sm20_div_rn_f64_full) ;  /* 0x000000e4008c7944 */ /* 0x020fea0003c00000 */
[----:B------:R-:W-:-:S07]  /*0f40*/  IMAD.MOV.U32 R5, RZ, RZ, R3 ;  /* 0x000000ffff057224 */ /* 0x000fce00078e0003 */
.L_x_7707:
[----:B------:R-:W-:Y:S05]  /*0f50*/  BSYNC B2 ;  /* 0x0000000000027941 */ /* 0x000fea0003800000 */
.L_x_7706:
[----:B------:R-:W-:Y:S02]  /*0f60*/  IMAD.MOV.U32 R8, RZ, RZ, R4 ;  /* 0x000000ffff087224 */ /* 0x000fe400078e0004 */
[----:B------:R-:W-:-:S07]  /*0f70*/  IMAD.MOV.U32 R9, RZ, RZ, R5 ;  /* 0x000000ffff097224 */ /* 0x000fce00078e0005 */
.L_x_7698:
[----:B------:R-:W-:Y:S05]  /*0f80*/  BSYNC B1 ;  /* 0x0000000000017941 */ /* 0x000fea0003800000 */
.L_x_7697:
        /* <DEDUP_REMOVED lines=65> */
.L_x_7711:
[----:B------:R-:W-:Y:S05]  /*13a0*/  BSYNC B0 ;  /* 0x0000000000007941 */ /* 0x000fea0003800000 */
.L_x_7710:
        /* <DEDUP_REMOVED lines=86> */
.L_x_7713:
        /* <DEDUP_REMOVED lines=20> */
[----:B-----5:R-:W-:Y:S05]  /*1a50*/  CALL.REL.NOINC `($__internal_13_$__cuda_sm20_div_rn_f64_full) ;  /* 0x000000d800c47944 */ /* 0x020fea0003c00000 */
[----:B------:R-:W-:-:S07]  /*1a60*/  IMAD.MOV.U32 R5, RZ, RZ, R3 ;  /* 0x000000ffff057224 */ /* 0x000fce00078e0003 */
.L_x_7716:
[----:B------:R-:W-:Y:S05]  /*1a70*/  BSYNC B3 ;  /* 0x0000000000037941 */ /* 0x000fea0003800000 */
.L_x_7715:
        /* <DEDUP_REMOVED lines=29> */
.L_x_7714:
[----:B------:R-:W-:Y:S05]  /*1c50*/  BSYNC B2 ;  /* 0x0000000000027941 */ /* 0x000fea0003800000 */
.L_x_7712:
        /* <DEDUP_REMOVED lines=23> */
[----:B-----5:R-:W-:Y:S05]  /*1dd0*/  CALL.REL.NOINC `($__internal_13_$__cuda_sm20_div_rn_f64_full) ;  /* 0x000000d400e47944 */ /* 0x020fea0003c00000 */
[----:B------:R-:W-:-:S07]  /*1de0*/  IMAD.MOV.U32 R5, RZ, RZ, R3 ;  /* 0x000000ffff057224 */ /* 0x000fce00078e0003 */
.L_x_7718:
[----:B------:R-:W-:Y:S05]  /*1df0*/  BSYNC B2 ;  /* 0x0000000000027941 */ /* 0x000fea0003800000 */
.L_x_7717:
[----:B------:R-:W-:Y:S01]  /*1e00*/  MOV R10, R4 ;  /* 0x00000004000a7202 */ /* 0x000fe20000000f00 */
[----:B------:R-:W-:-:S07]  /*1e10*/  IMAD.MOV.U32 R11, RZ, RZ, R5 ;  /* 0x000000ffff0b7224 */ /* 0x000fce00078e0005 */
.L_x_7709:
[----:B------:R-:W-:Y:S05]  /*1e20*/  BSYNC B1 ;  /* 0x0000000000017941 */ /* 0x000fea0003800000 */
.L_x_7708:
        /* <DEDUP_REMOVED lines=65> */
.L_x_7722:
[----:B------:R-:W-:Y:S05]  /*2240*/  BSYNC B0 ;  /* 0x0000000000007941 */ /* 0x000fea0003800000 */
.L_x_7721:
        /* <DEDUP_REMOVED lines=86> */
.L_x_7724:
        /* <DEDUP_REMOVED lines=20> */
[----:B------:R-:W-:Y:S05]  /*28f0*/  CALL.REL.NOINC `($__internal_13_$__cuda_sm20_div_rn_f64_full) ;  /* 0x000000cc001c7944 */ /* 0x000fea0003c00000 */
[----:B------:R-:W-:-:S07]  /*2900*/  IMAD.MOV.U32 R5, RZ, RZ, R3 ;  /* 0x000000ffff057224 */ /* 0x000fce00078e0003 */
.L_x_7727:
[----:B------:R-:W-:Y:S05]  /*2910*/  BSYNC B3 ;  /* 0x0000000000037941 */ /* 0x000fea0003800000 */
.L_x_7726:
        /* <DEDUP_REMOVED lines=29> */
.L_x_7725:
[----:B------:R-:W-:Y:S05]  /*2af0*/  BSYNC B2 ;  /* 0x0000000000027941 */ /* 0x000fea0003800000 */
.L_x_7723:
        /* <DEDUP_REMOVED lines=23> */
[----:B------:R-:W-:Y:S05]  /*2c70*/  CALL.REL.NOINC `($__internal_13_$__cuda_sm20_div_rn_f64_full) ;  /* 0x000000c8003c7944 */ /* 0x000fea0003c00000 */
[----:B------:R-:W-:-:S07]  /*2c80*/  IMAD.MOV.U32 R5, RZ, RZ, R3 ;  /* 0x000000ffff057224 */ /* 0x000fce00078e0003 */
.L_x_7729:
[----:B------:R-:W-:Y:S05]  /*2c90*/  BSYNC B2 ;  /* 0x0000000000027941 */ /* 0x000fea0003800000 */
.L_x_7728:
[----:B------:R-:W-:Y:S02]  /*2ca0*/  IMAD.MOV.U32 R12, RZ, RZ, R4 ;  /* 0x000000ffff0c7224 */ /* 0x000fe400078e0004 */
[----:B------:R-:W-:-:S07]  /*2cb0*/  IMAD.MOV.U32 R13, RZ, RZ, R5 ;  /* 0x000000ffff0d7224 */ /* 0x000fce00078e0005 */
.L_x_7720:
[----:B------:R-:W-:Y:S05]  /*2cc0*/  BSYNC B1 ;  /* 0x0000000000017941 */ /* 0x000fea0003800000 */
.L_x_7719:
        /* <DEDUP_REMOVED lines=65> */
.L_x_7733:
[----:B------:R-:W-:Y:S05]  /*30e0*/  BSYNC B0 ;  /* 0x0000000000007941 */ /* 0x000fea0003800000 */
.L_x_7732:
        /* <DEDUP_REMOVED lines=86> */
.L_x_7735:
        /* <DEDUP_REMOVED lines=20> */
[----:B------:R-:W-:Y:S05]  /*3790*/  CALL.REL.NOINC `($__internal_13_$__cuda_sm20_div_rn_f64_full) ;  /* 0x000000bc00747944 */ /* 0x000fea0003c00000 */
[----:B------:R-:W-:-:S07]  /*37a0*/  IMAD.MOV.U32 R5, RZ, RZ, R3 ;  /* 0x000000ffff057224 */ /* 0x000fce00078e0003 */
.L_x_7738:
[----:B------:R-:W-:Y:S05]  /*37b0*/  BSYNC B3 ;  /* 0x0000000000037941 */ /* 0x000fea0003800000 */
.L_x_7737:
        /* <DEDUP_REMOVED lines=29> */
.L_x_7736:
[----:B------:R-:W-:Y:S05]  /*3990*/  BSYNC B2 ;  /* 0x0000000000027941 */ /* 0x000fea0003800000 */
.L_x_7734:
        /* <DEDUP_REMOVED lines=23> */
[----:B------:R-:W-:Y:S05]  /*3b10*/  CALL.REL.NOINC `($__internal_13_$__cuda_sm20_div_rn_f64_full) ;  /* 0x000000b800947944 */ /* 0x000fea0003c00000 */
[----:B------:R-:W-:-:S07]  /*3b20*/  MOV R5, R3 ;  /* 0x0000000300057202 */ /* 0x000fce0000000f00 */
.L_x_7740:
[----:B------:R-:W-:Y:S05]  /*3b30*/  BSYNC B2 ;  /* 0x0000000000027941 */ /* 0x000fea0003800000 */
.L_x_7739:
[----:B------:R-:W-:Y:S02]  /*3b40*/  IMAD.MOV.U32 R14, RZ, RZ, R4 ;  /* 0x000000ffff0e7224 */ /* 0x000fe400078e0004 */
[----:B------:R-:W-:-:S07]  /*3b50*/  IMAD.MOV.U32 R15, RZ, RZ, R5 ;  /* 0x000000ffff0f7224 */ /* 0x000fce00078e0005 */
.L_x_7731:
[----:B------:R-:W-:Y:S05]  /*3b60*/  BSYNC B1 ;  /* 0x0000000000017941 */ /* 0x000fea0003800000 */
.L_x_7730:
        /* <DEDUP_REMOVED lines=65> */
.L_x_7744:
[----:B------:R-:W-:Y:S05]  /*3f80*/  BSYNC B0 ;  /* 0x0000000000007941 */ /* 0x000fea0003800000 */
.L_x_7743:
        /* <DEDUP_REMOVED lines=86> */
.L_x_7746:
        /* <DEDUP_REMOVED lines=21> */
[----:B------:R-:W-:-:S07]  /*4640*/  MOV R5, R3 ;  /* 0x0000000300057202 */ /* 0x000fce0000000f00 */
.L_x_7749:
[----:B------:R-:W-:Y:S05]  /*4650*/  BSYNC B3 ;  /* 0x0000000000037941 */ /* 0x000fea0003800000 */
.L_x_7748:
        /* <DEDUP_REMOVED lines=29> */
.L_x_7747:
[----:B------:R-:W-:Y:S05]  /*4830*/  BSYNC B2 ;  /* 0x0000000000027941 */ /* 0x000fea0003800000 */
.L_x_7745:
        /* <DEDUP_REMOVED lines=23> */
[----:B------:R-:W-:Y:S05]  /*49b0*/  CALL.REL.NOINC `($__internal_13_$__cuda_sm20_div_rn_f64_full) ;  /* 0x000000a800ec7944 */ /* 0x000fea0003c00000 */
[----:B------:R-:W-:-:S07]  /*49c0*/  IMAD.MOV.U32 R5, RZ, RZ, R3 ;  /* 0x000000ffff057224 */ /* 0x000fce00078e0003 */
.L_x_7751:
[----:B------:R-:W-:Y:S05]  /*49d0*/  BSYNC B2 ;  /* 0x0000000000027941 */ /* 0x000fea0003800000 */
.L_x_7750:
[----:B------:R-:W-:Y:S01]  /*49e0*/  IMAD.MOV.U32 R16, RZ, RZ, R4 ;  /* 0x000000ffff107224 */ /* 0x000fe200078e0004 */
[----:B------:R-:W-:-:S07]  /*49f0*/  MOV R17, R5 ;  /* 0x0000000500117202 */ /* 0x000fce0000000f00 */
.L_x_7742:
[----:B------:R-:W-:Y:S05]  /*4a00*/  BSYNC B1 ;  /* 0x0000000000017941 */ /* 0x000fea0003800000 */
.L_x_7741:
        /* <DEDUP_REMOVED lines=65> */
.L_x_7755:
[----:B------:R-:W-:Y:S05]  /*4e20*/  BSYNC B0 ;  /* 0x0000000000007941 */ /* 0x000fea0003800000 */
.L_x_7754:
        /* <DEDUP_REMOVED lines=86> */
.L_x_7757:
        /* <DEDUP_REMOVED lines=20> */
[----:B------:R-:W-:Y:S05]  /*54d0*/  CALL.REL.NOINC `($__internal_13_$__cuda_sm20_div_rn_f64_full) ;  /* 0x000000a000247944 */ /* 0x000fea0003c00000 */
[----:B------:R-:W-:-:S07]  /*54e0*/  IMAD.MOV.U32 R5, RZ, RZ, R3 ;  /* 0x000000ffff057224 */ /* 0x000fce00078e0003 */
.L_x_7760:
[----:B------:R-:W-:Y:S05]  /*54f0*/  BSYNC B3 ;  /* 0x0000000000037941 */ /* 0x000fea0003800000 */
.L_x_7759:
        /* <DEDUP_REMOVED lines=29> */
.L_x_7758:
[----:B------:R-:W-:Y:S05]  /*56d0*/  BSYNC B2 ;  /* 0x0000000000027941 */ /* 0x000fea0003800000 */
.L_x_7756:
        /* <DEDUP_REMOVED lines=25> */
.L_x_7762:
[----:B------:R-:W-:Y:S05]  /*5870*/  BSYNC B2 ;  /* 0x0000000000027941 */ /* 0x000fea0003800000 */
.L_x_7761:
[----:B------:R-:W-:Y:S02]  /*5880*/  IMAD.MOV.U32 R18, RZ, RZ, R4 ;  /* 0x000000ffff127224 */ /* 0x000fe400078e0004 */
[----:B------:R-:W-:-:S07]  /*5890*/  IMAD.MOV.U32 R19, RZ, RZ, R5 ;  /* 0x000000ffff137224 */ /* 0x000fce00078e0005 */
.L_x_7753:
[----:B------:R-:W-:Y:S05]  /*58a0*/  BSYNC B1 ;  /* 0x0000000000017941 */ /* 0x000fea0003800000 */
.L_x_7752:
        /* <DEDUP_REMOVED lines=65> */
.L_x_7766:
[----:B------:R-:W-:Y:S05]  /*5cc0*/  BSYNC B0 ;  /* 0x0000000000007941 */ /* 0x000fea0003800000 */
.L_x_7765:
        /* <DEDUP_REMOVED lines=86> */
.L_x_7768:
        /* <DEDUP_REMOVED lines=22> */
.L_x_7771:
[----:B------:R-:W-:Y:S05]  /*6390*/  BSYNC B3 ;  /* 0x0000000000037941 */ /* 0x000fea0003800000 */
.L_x_7770:
        /* <DEDUP_REMOVED lines=29> */
.L_x_7769:
[----:B------:R-:W-:Y:S05]  /*6570*/  BSYNC B2 ;  /* 0x0000000000027941 */ /* 0x000fea0003800000 */
.L_x_7767:
        /* <DEDUP_REMOVED lines=23> */
[----:B------:R-:W-:Y:S05]  /*66f0*/  CALL.REL.NOINC `($__internal_13_$__cuda_sm20_div_rn_f64_full) ;  /* 0x0000008c009c7944 */ /* 0x000fea0003c00000 */
[----:B------:R-:W-:-:S07]  /*6700*/  IMAD.MOV.U32 R5, RZ, RZ, R3 ;  /* 0x000000ffff057224 */ /* 0x000fce00078e0003 */
.L_x_7773:
[----:B------:R-:W-:Y:S05]  /*6710*/  BSYNC B2 ;  /* 0x0000000000027941 */ /* 0x000fea0003800000 */
.L_x_7772:
[----:B------:R-:W-:Y:S01]  /*6720*/  MOV R20, R4 ;  /* 0x0000000400147202 */ /* 0x000fe20000000f00 */
[----:B------:R-:W-:-:S07]  /*6730*/  IMAD.MOV.U32 R21, RZ, RZ, R5 ;  /* 0x000000ffff157224 */ /* 0x000fce00078e0005 */
.L_x_7764:
[----:B------:R-:W-:Y:S05]  /*6740*/  BSYNC B1 ;  /* 0x0000000000017941 */ /* 0x000fea0003800000 */
.L_x_7763:
        /* <DEDUP_REMOVED lines=65> */
.L_x_7777:
[----:B------:R-:W-:Y:S05]  /*6b60*/  BSYNC B0 ;  /* 0x0000000000007941 */ /* 0x000fea0003800000 */
.L_x_7776:
        /* <DEDUP_REMOVED lines=86> */
.L_x_7779:
        /* <DEDUP_REMOVED lines=22> */
.L_x_7782:
[----:B------:R-:W-:Y:S05]  /*7230*/  BSYNC B3 ;  /* 0x0000000000037941 */ /* 0x000fea0003800000 */
.L_x_7781:
        /* <DEDUP_REMOVED lines=29> */
.L_x_7780:
[----:B------:R-:W-:Y:S05]  /*7410*/  BSYNC B2 ;  /* 0x0000000000027941 */ /* 0x000fea0003800000 */
.L_x_7778:
        /* <DEDUP_REMOVED lines=25> */
.L_x_7784:
[----:B------:R-:W-:Y:S05]  /*75b0*/  BSYNC B2 ;  /* 0x0000000000027941 */ /* 0x000fea0003800000 */
.L_x_7783:
[----:B------:R-:W-:Y:S02]  /*75c0*/  IMAD.MOV.U32 R22, RZ, RZ, R4 ;  /* 0x000000ffff167224 */ /* 0x000fe400078e0004 */
[----:B------:R-:W-:-:S07]  /*75d0*/  IMAD.MOV.U32 R23, RZ, RZ, R5 ;  /* 0x000000ffff177224 */ /* 0x000fce00078e0005 */
.L_x_7775:
[----:B------:R-:W-:Y:S05]  /*75e0*/  BSYNC B1 ;  /* 0x0000000000017941 */ /* 0x000fea0003800000 */
.L_x_7774:
        /* <DEDUP_REMOVED lines=9> */
.L_x_7696:
        /* <DEDUP_REMOVED lines=22> */
.L_x_7786:
[----:B------:R-:W-:Y:S05]  /*77e0*/  BSYNC B0 ;  /* 0x0000000000007941 */ /* 0x000fea0003800000 */
.L_x_7785:
        /* <DEDUP_REMOVED lines=15> */
.L_x_7788:
[----:B------:R-:W-:Y:S05]  /*78e0*/  BSYNC B0 ;  /* 0x0000000000007941 */ /* 0x000fea0003800000 */
.L_x_7787:
        /* <DEDUP_REMOVED lines=88> */
.L_x_7792:
[----:B------:R-:W-:Y:S05]  /*7e70*/  BSYNC B0 ;  /* 0x0000000000007941 */ /* 0x000fea0003800000 */
.L_x_7791:
        /* <DEDUP_REMOVED lines=86> */
.L_x_7794:
        /* <DEDUP_REMOVED lines=22> */
.L_x_7797:
[----:B------:R-:W-:Y:S05]  /*8540*/  BSYNC B3 ;  /* 0x0000000000037941 */ /* 0x000fea0003800000 */
.L_x_7796:
        /* <DEDUP_REMOVED lines=29> */
.L_x_7795:
[----:B------:R-:W-:Y:S05]  /*8720*/  BSYNC B2 ;  /* 0x0000000000027941 */ /* 0x000fea0003800000 */
.L_x_7793:
        /* <DEDUP_REMOVED lines=25> */
.L_x_7799:
[----:B------:R-:W-:Y:S05]  /*88c0*/  BSYNC B2 ;  /* 0x0000000000027941 */ /* 0x000fea0003800000 */
.L_x_7798:
[----:B------:R-:W-:Y:S01]  /*88d0*/  MOV R16, R4 ;  /* 0x0000000400107202 */ /* 0x000fe20000000f00 */
[----:B------:R-:W-:-:S07]  /*88e0*/  IMAD.MOV.U32 R17, RZ, RZ, R5 ;  /* 0x000000ffff117224 */ /* 0x000fce00078e0005 */
.L_x_7790:
[----:B------:R-:W-:Y:S05]  /*88f0*/  BSYNC B1 ;  /* 0x0000000000017941 */ /* 0x000fea0003800000 */
.L_x_7789:
        /* <DEDUP_REMOVED lines=70> */
.L_x_7803:
[----:B------:R-:W-:Y:S05]  /*8d60*/  BSYNC B0 ;  /* 0x0000000000007941 */ /* 0x000fea0003800000 */
.L_x_7802:
        /* <DEDUP_REMOVED lines=86> */
.L_x_7805:
        /* <DEDUP_REMOVED lines=22> */
.L_x_7808:
[----:B------:R-:W-:Y:S05]  /*9430*/  BSYNC B3 ;  /* 0x0000000000037941 */ /* 0x000fea0003800000 */
.L_x_7807:
        /* <DEDUP_REMOVED lines=29> */
.L_x_7806:
[----:B------:R-:W-:Y:S05]  /*9610*/  BSYNC B2 ;  /* 0x0000000000027941 */ /* 0x000fea0003800000 */
.L_x_7804:
        /* <DEDUP_REMOVED lines=24> */
[----:B------:R-:W-:-:S07]  /*97a0*/  MOV R5, R3 ;  /* 0x0000000300057202 */ /* 0x000fce0000000f00 */
.L_x_7810:
[----:B------:R-:W-:Y:S05]  /*97b0*/  BSYNC B2 ;  /* 0x0000000000027941 */ /* 0x000fea0003800000 */
.L_x_7809:
[----:B------:R-:W-:Y:S02]  /*97c0*/  IMAD.MOV.U32 R22, RZ, RZ, R4 ;  /* 0x000000ffff167224 */ /* 0x000fe400078e0004 */
[----:B------:R-:W-:-:S07]  /*97d0*/  IMAD.MOV.U32 R23, RZ, RZ, R5 ;  /* 0x000000ffff177224 */ /* 0x000fce00078e0005 */
.L_x_7801:
[----:B------:R-:W-:Y:S05]  /*97e0*/  BSYNC B1 ;  /* 0x0000000000017941 */ /* 0x000fea0003800000 */
.L_x_7800:
        /* <DEDUP_REMOVED lines=70> */
.L_x_7814:
[----:B------:R-:W-:Y:S05]  /*9c50*/  BSYNC B0 ;  /* 0x0000000000007941 */ /* 0x000fea0003800000 */
.L_x_7813:
        /* <DEDUP_REMOVED lines=86> */
.L_x_7816:
        /* <DEDUP_REMOVED lines=22> */
.L_x_7819:
[----:B------:R-:W-:Y:S05]  /*a320*/  BSYNC B3 ;  /* 0x0000000000037941 */ /* 0x000fea0003800000 */
.L_x_7818:
        /* <DEDUP_REMOVED lines=29> */
.L_x_7817:
[----:B------:R-:W-:Y:S05]  /*a500*/  BSYNC B2 ;  /* 0x0000000000027941 */ /* 0x000fea0003800000 */
.L_x_7815:
        /* <DEDUP_REMOVED lines=25> */
.L_x_7821:
[----:B------:R-:W-:Y:S05]  /*a6a0*/  BSYNC B2 ;  /* 0x0000000000027941 */ /* 0x000fea0003800000 */
.L_x_7820:
[----:B------:R-:W-:Y:S01]  /*a6b0*/  MOV R10, R4 ;  /* 0x00000004000a7202 */ /* 0x000fe20000000f00 */
[----:B------:R-:W-:-:S07]  /*a6c0*/  IMAD.MOV.U32 R11, RZ, RZ, R5 ;  /* 0x000000ffff0b7224 */ /* 0x000fce00078e0005 */
.L_x_7812:
[----:B------:R-:W-:Y:S05]  /*a6d0*/  BSYNC B1 ;  /* 0x0000000000017941 */ /* 0x000fea0003800000 */
.L_x_7811:
        /* <DEDUP_REMOVED lines=70> */
.L_x_7825:
[----:B------:R-:W-:Y:S05]  /*ab40*/  BSYNC B0 ;  /* 0x0000000000007941 */ /* 0x000fea0003800000 */
.L_x_7824:
        /* <DEDUP_REMOVED lines=86> */
.L_x_7827:
        /* <DEDUP_REMOVED lines=22> */
.L_x_7830:
[----:B------:R-:W-:Y:S05]  /*b210*/  BSYNC B3 ;  /* 0x0000000000037941 */ /* 0x000fea0003800000 */
.L_x_7829:
        /* <DEDUP_REMOVED lines=29> */
.L_x_7828:
[----:B------:R-:W-:Y:S05]  /*b3f0*/  BSYNC B2 ;  /* 0x0000000000027941 */ /* 0x000fea0003800000 */
.L_x_7826:
        /* <DEDUP_REMOVED lines=25> */
.L_x_7832:
[----:B------:R-:W-:Y:S05]  /*b590*/  BSYNC B2 ;  /* 0x0000000000027941 */ /* 0x000fea0003800000 */
.L_x_7831:
[----:B------:R-:W-:Y:S01]  /*b5a0*/  IMAD.MOV.U32 R8, RZ, RZ, R4 ;  /* 0x000000ffff087224 */ /* 0x000fe200078e0004 */
[----:B------:R-:W-:-:S07]  /*b5b0*/  MOV R9, R5 ;  /* 0x0000000500097202 */ /* 0x000fce0000000f00 */
.L_x_7823:
[----:B------:R-:W-:Y:S05]  /*b5c0*/  BSYNC B1 ;  /* 0x0000000000017941 */ /* 0x000fea0003800000 */
.L_x_7822:
        /* <DEDUP_REMOVED lines=70> */
.L_x_7836:
[----:B------:R-:W-:Y:S05]  /*ba30*/  BSYNC B0 ;  /* 0x0000000000007941 */ /* 0x000fea0003800000 */
.L_x_7835:
        /* <DEDUP_REMOVED lines=86> */
.L_x_7838:
        /* <DEDUP_REMOVED lines=22> */
.L_x_7841:
[----:B------:R-:W-:Y:S05]  /*c100*/  BSYNC B3 ;  /* 0x0000000000037941 */ /* 0x000fea0003800000 */
.L_x_7840:
        /* <DEDUP_REMOVED lines=29> */
.L_x_7839:
[----:B------:R-:W-:Y:S05]  /*c2e0*/  BSYNC B2 ;  /* 0x0000000000027941 */ /* 0x000fea0003800000 */
.L_x_7837:
        /* <DEDUP_REMOVED lines=25> */
.L_x_7843:
[----:B------:R-:W-:Y:S05]  /*c480*/  BSYNC B2 ;  /* 0x0000000000027941 */ /* 0x000fea0003800000 */
.L_x_7842:
[----:B------:R-:W-:Y:S02]  /*c490*/  IMAD.MOV.U32 R14, RZ, RZ, R4 ;  /* 0x000000ffff0e7224 */ /* 0x000fe400078e0004 */
[----:B------:R-:W-:-:S07]  /*c4a0*/  IMAD.MOV.U32 R15, RZ, RZ, R5 ;  /* 0x000000ffff0f7224 */ /* 0x000fce00078e0005 */
.L_x_7834:
[----:B------:R-:W-:Y:S05]  /*c4b0*/  BSYNC B1 ;  /* 0x0000000000017941 */ /* 0x000fea0003800000 */
.L_x_7833:
        /* <DEDUP_REMOVED lines=70> */
.L_x_7847:
[----:B------:R-:W-:Y:S05]  /*c920*/  BSYNC B0 ;  /* 0x0000000000007941 */ /* 0x000fea0003800000 */
.L_x_7846:
        /* <DEDUP_REMOVED lines=86> */
.L_x_7849:
        /* <DEDUP_REMOVED lines=22> */
.L_x_7852:
[----:B------:R-:W-:Y:S05]  /*cff0*/  BSYNC B3 ;  /* 0x0000000000037941 */ /* 0x000fea0003800000 */
.L_x_7851:
        /* <DEDUP_REMOVED lines=29> */
.L_x_7850:
[----:B------:R-:W-:Y:S05]  /*d1d0*/  BSYNC B2 ;  /* 0x0000000000027941 */ /* 0x000fea0003800000 */
.L_x_7848:
        /* <DEDUP_REMOVED lines=25> */
.L_x_7854:
[----:B------:R-:W-:Y:S05]  /*d370*/  BSYNC B2 ;  /* 0x0000000000027941 */ /* 0x000fea0003800000 */
.L_x_7853:
[----:B------:R-:W-:Y:S02]  /*d380*/  IMAD.MOV.U32 R12, RZ, RZ, R4 ;  /* 0x000000ffff0c7224 */ /* 0x000fe400078e0004 */
[----:B------:R-:W-:-:S07]  /*d390*/  IMAD.MOV.U32 R13, RZ, RZ, R5 ;  /* 0x000000ffff0d7224 */ /* 0x000fce00078e0005 */
.L_x_7845:
[----:B------:R-:W-:Y:S05]  /*d3a0*/  BSYNC B1 ;  /* 0x0000000000017941 */ /* 0x000fea0003800000 */
.L_x_7844:
        /* <DEDUP_REMOVED lines=70> */
.L_x_7858:
[----:B------:R-:W-:Y:S05]  /*d810*/  BSYNC B0 ;  /* 0x0000000000007941 */ /* 0x000fea0003800000 */
.L_x_7857:
        /* <DEDUP_REMOVED lines=86> */
.L_x_7860:
        /* <DEDUP_REMOVED lines=22> */
.L_x_7863:
[----:B------:R-:W-:Y:S05]  /*dee0*/  BSYNC B3 ;  /* 0x0000000000037941 */ /* 0x000fea0003800000 */
.L_x_7862:
        /* <DEDUP_REMOVED lines=29> */
.L_x_7861:
[----:B------:R-:W-:Y:S05]  /*e0c0*/  BSYNC B2 ;  /* 0x0000000000027941 */ /* 0x000fea0003800000 */
.L_x_7859:
        /* <DEDUP_REMOVED lines=25> */
.L_x_7865:
[----:B------:R-:W-:Y:S05]  /*e260*/  BSYNC B2 ;  /* 0x0000000000027941 */ /* 0x000fea0003800000 */
.L_x_7864:
[----:B------:R-:W-:Y:S01]  /*e270*/  MOV R18, R4 ;  /* 0x0000000400127202 */ /* 0x000fe20000000f00 */
[----:B------:R-:W-:-:S07]  /*e280*/  IMAD.MOV.U32 R19, RZ, RZ, R5 ;  /* 0x000000ffff137224 */ /* 0x000fce00078e0005 */
.L_x_7856:
[----:B------:R-:W-:Y:S05]  /*e290*/  BSYNC B1 ;  /* 0x0000000000017941 */ /* 0x000fea0003800000 */
.L_x_7855:
        /* <DEDUP_REMOVED lines=70> */
.L_x_7869:
[----:B------:R-:W-:Y:S05]  /*e700*/  BSYNC B0 ;  /* 0x0000000000007941 */ /* 0x000fea0003800000 */
.L_x_7868:
        /* <DEDUP_REMOVED lines=86> */
.L_x_7871:
        /* <DEDUP_REMOVED lines=22> */
.L_x_7874:
[----:B------:R-:W-:Y:S05]  /*edd0*/  BSYNC B3 ;  /* 0x0000000000037941 */ /* 0x000fea0003800000 */
.L_x_7873:
        /* <DEDUP_REMOVED lines=29> */
.L_x_7872:
[----:B------:R-:W-:Y:S05]  /*efb0*/  BSYNC B2 ;  /* 0x0000000000027941 */ /* 0x000fea0003800000 */
.L_x_7870:
        /* <DEDUP_REMOVED lines=25> */
.L_x_7876:
[----:B------:R-:W-:Y:S05]  /*f150*/  BSYNC B2 ;  /* 0x0000000000027941 */ /* 0x000fea0003800000 */
.L_x_7875:
[----:B------:R-:W-:Y:S01]  /*f160*/  IMAD.MOV.U32 R20, RZ, RZ, R4 ;  /* 0x000000ffff147224 */ /* 0x000fe200078e0004 */
[----:B------:R-:W-:-:S07]  /*f170*/  MOV R21, R5 ;  /* 0x0000000500157202 */ /* 0x000fce0000000f00 */
.L_x_7867:
[----:B------:R-:W-:Y:S05]  /*f180*/  BSYNC B1 ;  /* 0x0000000000017941 */ /* 0x000fea0003800000 */
.L_x_7866:
        /* <DEDUP_REMOVED lines=24> */
.L_x_7879:
[----:B------:R-:W-:-:S13]  /*f310*/  ISETP.GE.AND P0, PT, R3, R24, PT ;  /* 0x000000180300720c */ /* 0x000fda0003f06270 */
[----:B------:R-:W-:Y:S05]  /*f320*/  @P0 BRA `(.L_x_7881) ;  /* 0x0000000000300947 */ /* 0x000fea0003800000 */
[----:B0-----:R-:W0:Y:S01]  /*f330*/  LDC.64 R4, c[0x0][0x230] ;  /* 0x00008c00ff047b82 */ /* 0x001e220000000a00 */
[----:B------:R-:W-:Y:S01]  /*f340*/  IADD3 R7, R0, R3, RZ ;  /* 0x0000000300077210 */ /* 0x000fe20007ffe0ff */
[----:B------:R-:W-:-:S04]  /*f350*/  VIADD R3, R3, 0x80 ;  /* 0x0000008003037836 */ /* 0x000fc80000000000 */
[----:B0-----:R-:W-:-:S05]  /*f360*/  IMAD.WIDE.U32 R4, R7, 0x8, R4 ;  /* 0x0000000807047825 */ /* 0x001fca00078e0004 */
[----:B------:R1:W-:Y:S02]  /*f370*/  STG.E.64 desc[UR4][R4.64], R8 ;  /* 0x0000000804007986 */ /* 0x0003e4000c101b04 */
.L_x_7880:
[----:B------:R-:W-:-:S13]  /*f380*/  ISETP.GE.AND P0, PT, R3, R24, PT ;  /* 0x000000180300720c */ /* 0x000fda0003f06270 */
[----:B------:R-:W-:Y:S05]  /*f390*/  @P0 BRA `(.L_x_7882) ;  /* 0x0000000000340947 */ /* 0x000fea0003800000 */
[----:B01----:R-:W0:Y:S01]  /*f3a0*/  LDC.64 R4, c[0x0][0x230] ;  /* 0x00008c00ff047b82 */ /* 0x003e220000000a00 */
[----:B------:R-:W-:Y:S02]  /*f3b0*/  IMAD.IADD R7, R0, 0x1, R3 ;  /* 0x0000000100077824 */ /* 0x000fe400078e0203 */
[----:B------:R-:W-:Y:S02]  /*f3c0*/  VIADD R3, R3, 0x80 ;  /* 0x0000008003037836 */ /* 0x000fe40000000000 */
[----:B0-----:R-:W-:-:S05]  /*f3d0*/  IMAD.WIDE.U32 R4, R7, 0x8, R4 ;  /* 0x0000000807047825 */ /* 0x001fca00078e0004 */
[----:B------:R1:W-:Y:S02]  /*f3e0*/  STG.E.64 desc[UR4][R4.64], R14 ;  /* 0x0000000e04007986 */ /* 0x0003e4000c101b04 */
.L_x_7881:
        /* <DEDUP_REMOVED lines=8> */
.L_x_7882:
[----:B------:R-:W-:Y:S05]  /*f470*/  BSYNC B1 ;  /* 0x0000000000017941 */ /* 0x000fea0003800000 */
.L_x_7878:
[----:B------:R-:W-:-:S13]  /*f480*/  ISETP.GE.AND P0, PT, R3, R24, PT ;  /* 0x000000180300720c */ /* 0x000fda0003f06270 */
[----:B012---:R-:W0:Y:S01]  /*f490*/  @!P0 LDC.64 R4, c[0x0][0x230] ;  /* 0x00008c00ff048b82 */ /* 0x007e220000000a00 */
[----:B------:R-:W-:Y:S02]  /*f4a0*/  @!P0 IMAD.IADD R7, R0, 0x1, R3 ;  /* 0x0000000100078824 */ /* 0x000fe400078e0203 */
[----:B------:R-:W-:Y:S02]  /*f4b0*/  @!P0 VIADD R3, R3, 0x80 ;  /* 0x0000008003038836 */ /* 0x000fe40000000000 */
[----:B0-----:R-:W-:-:S05]  /*f4c0*/  @!P0 IMAD.WIDE.U32 R4, R7, 0x8, R4 ;  /* 0x0000000807048825 */ /* 0x001fca00078e0004 */
[----:B------:R2:W-:Y:S02]  /*f4d0*/  @!P0 STG.E.64 desc[UR4][R4.64], R18 ;  /* 0x0000001204008986 */ /* 0x0005e4000c101b04 */
.L_x_7883:
[----:B------:R-:W-:Y:S05]  /*f4e0*/  BSYNC B0 ;  /* 0x0000000000007941 */ /* 0x000fea0003800000 */
.L_x_7877:
        /* <DEDUP_REMOVED lines=8> */
        .weak           $__internal_13_$__cuda_sm20_div_rn_f64_full
        .type           $__internal_13_$__cuda_sm20_div_rn_f64_full,@function
        .size           $__internal_13_$__cuda_sm20_div_rn_f64_full,(.L_x_7903 - $__internal_13_$__cuda_sm20_div_rn_f64_full)
$__internal_13_$__cuda_sm20_div_rn_f64_full:
        /* <DEDUP_REMOVED lines=72> */
.L_x_7885:
        /* <DEDUP_REMOVED lines=17> */
.L_x_7888:
[----:B------:R-:W-:Y:S01]  /*fb00*/  LOP3.LUT R3, R27, 0x80000, RZ, 0xfc, !PT ;  /* 0x000800001b037812 */ /* 0x000fe200078efcff */
[----:B------:R-:W-:-:S03]  /*fb10*/  IMAD.MOV.U32 R36, RZ, RZ, R26 ;  /* 0x000000ffff247224 */ /* 0x000fc600078e001a */
[----:B------:R-:W-:Y:S01]  /*fb20*/  MOV R37, R3 ;  /* 0x0000000300257202 */ /* 0x000fe20000000f00 */
[----:B------:R-:W-:Y:S06]  /*fb30*/  BRA `(.L_x_7886) ;  /* 0x00000000000c7947 */ /* 0x000fec0003800000 */
.L_x_7887:
[----:B------:R-:W-:Y:S01]  /*fb40*/  LOP3.LUT R3, R31, 0x80000, RZ, 0xfc, !PT ;  /* 0x000800001f037812 */ /* 0x000fe200078efcff */
[----:B------:R-:W-:-:S04]  /*fb50*/  IMAD.MOV.U32 R36, RZ, RZ, R30 ;  /* 0x000000ffff247224 */ /* 0x000fc800078e001e */
[----:B------:R-:W-:-:S07]  /*fb60*/  IMAD.MOV.U32 R37, RZ, RZ, R3 ;  /* 0x000000ffff257224 */ /* 0x000fce00078e0003 */
.L_x_7886:
[----:B------:R-:W-:Y:S05]  /*fb70*/  BSYNC B0 ;  /* 0x0000000000007941 */ /* 0x000fea0003800000 */
.L_x_7884:
[----:B------:R-:W-:Y:S01]  /*fb80*/  IMAD.MOV.U32 R6, RZ, RZ, R2 ;  /* 0x000000ffff067224 */ /* 0x000fe200078e0002 */
[----:B------:R-:W-:Y:S01]  /*fb90*/  MOV R3, R37 ;  /* 0x0000002500037202 */ /* 0x000fe20000000f00 */
[----:B------:R-:W-:Y:S02]  /*fba0*/  IMAD.MOV.U32 R7, RZ, RZ, 0x0 ;  /* 0x00000000ff077424 */ /* 0x000fe400078e00ff */
[----:B------:R-:W-:Y:S02]  /*fbb0*/  IMAD.MOV.U32 R4, RZ, RZ, R36 ;  /* 0x000000ffff047224 */ /* 0x000fe400078e0024 */
[----:B------:R-:W-:Y:S05]  /*fbc0*/  RET.REL.NODEC R6 `(_ZN2at6native29vectorized_elementwise_kernelILi8EZZZNS0_65_GLOBAL__N__cd49fe81_27_ActivationSoftplusKernel_cu_f5210f67_354515softplus_kernelERNS_18TensorIteratorBaseERKN3c106ScalarES8_ENKUlvE_clEvENKUlvE_clEvEUldE_St5arrayIPcLm2EEEEviT0_T1_) ;  /* 0xffffff04060c7950 */ /* 0x000fea0003c3ffff */
.L_x_7889:
        /* <DEDUP_REMOVED lines=11> */
.L_x_7903:


//--------------------- .nv.global.init           --------------------------
	.section	.nv.global.init,"aw",@progbits
.nv.global.init:
	.type		$str$6,@object
	.size		$str$6,(__unnamed_1 - $str$6)
$str$6:
        /*0000*/ 	.byte	0x66, 0x61, 0x6c, 0x73, 0x65, 0x00
	.type		__unnamed_1,@object
	.size		__unnamed_1,(__unnamed_5 - __unnamed_1)
__unnamed_1:
        /*0006*/ 	.byte	0x66, 0x65, 0x74, 0x63, 0x68, 0x5f, 0x61, 0x6e, 0x64, 0x5f, 0x63, 0x61, 0x73, 0x74, 0x00
	.type		__unnamed_5,@object
	.size		__unnamed_5,(__unnamed_3 - __unnamed_5)
__unnamed_5:
        /*0015*/ 	.byte	0x66, 0x65, 0x74, 0x63, 0x68, 0x5f, 0x61, 0x6e, 0x64, 0x5f, 0x63, 0x61, 0x73, 0x74, 0x00
	.type		__unnamed_3,@object
	.size		__unnamed_3,(__unnamed_7 - __unnamed_3)
__unnamed_3:
        /*0024*/ 	.byte	0x66, 0x65, 0x74, 0x63, 0x68, 0x5f, 0x61, 0x6e, 0x64, 0x5f, 0x63, 0x61, 0x73, 0x74, 0x00
	.type		__unnamed_7,@object
	.size		__unnamed_7,(__unnamed_2 - __unnamed_7)
__unnamed_7:
        /*0033*/ 	.byte	0x66, 0x65, 0x74, 0x63, 0x68, 0x5f, 0x61, 0x6e, 0x64, 0x5f, 0x63, 0x61, 0x73, 0x74, 0x00
	.type		__unnamed_2,@object
	.size		__unnamed_2,(__unnamed_6 - __unnamed_2)
__unnamed_2:
        /*0042*/ 	.byte	0x63, 0x61, 0x73, 0x74, 0x5f, 0x61, 0x6e, 0x64, 0x5f, 0x73, 0x74, 0x6f, 0x72, 0x65, 0x00
	.type		__unnamed_6,@object
	.size		__unnamed_6,(__unnamed_4 - __unnamed_6)
__unnamed_6:
        /*0051*/ 	.byte	0x63, 0x61, 0x73, 0x74, 0x5f, 0x61, 0x6e, 0x64, 0x5f, 0x73, 0x74, 0x6f, 0x72, 0x65, 0x00
	.type		__unnamed_4,@object
	.size		__unnamed_4,(__unnamed_8 - __unnamed_4)
__unnamed_4:
        /*0060*/ 	.byte	0x63, 0x61, 0x73, 0x74, 0x5f, 0x61, 0x6e, 0x64, 0x5f, 0x73, 0x74, 0x6f, 0x72, 0x65, 0x00
	.type		__unnamed_8,@object
	.size		__unnamed_8,($str$7 - __unnamed_8)
__unnamed_8:
        /*006f*/ 	.byte	0x63, 0x61, 0x73, 0x74, 0x5f, 0x61, 0x6e, 0x64, 0x5f, 0x73, 0x74, 0x6f, 0x72, 0x65, 0x00
	.type		$str$7,@object
	.size		$str$7,(.L_37 - $str$7)
$str$7:
        /*007e*/ 	.byte	0x2f, 0x72, 0x6f, 0x6f, 0x74, 0x2f, 0x2e, 0x70, 0x79, 0x65, 0x6e, 0x76, 0x2f, 0x76, 0x65, 0x72
        /*008e*/ 	.byte	0x73, 0x69, 0x6f, 0x6e, 0x73, 0x2f, 0x33, 0x2e, 0x31, 0x33, 0x2e, 0x31, 0x32, 0x2f, 0x6c, 0x69
        /*009e*/ 	.byte	0x62, 0x2f, 0x70, 0x79, 0x74, 0x68, 0x6f, 0x6e, 0x33, 0x2e, 0x31, 0x33, 0x2f, 0x73, 0x69, 0x74
        /*00ae*/ 	.byte	0x65, 0x2d, 0x70, 0x61, 0x63, 0x6b, 0x61, 0x67, 0x65, 0x73, 0x2f, 0x74, 0x6f, 0x72, 0x63, 0x68
        /*00be*/ 	.byte	0x2f, 0x69, 0x6e, 0x63, 0x6c, 0x75, 0x64, 0x65, 0x2f, 0x63, 0x31, 0x30, 0x2f, 0x63, 0x6f, 0x72
        /*00ce*/ 	.byte	0x65, 0x2f, 0x44, 0x79, 0x6e, 0x61, 0x6d, 0x69, 0x63, 0x43, 0x61, 0x73, 0x74, 0x2e, 0x68, 0x00
.L_37:


//--------------------- .nv.shared.reserved.0     --------------------------
	.section	.nv.shared.reserved.0,"aw",@nobits
	.weak		__nv_reservedSMEM_offset_0_alias
	.size		__nv_reservedSMEM_offset_0_alias, 0, 0
	.other		__nv_reservedSMEM_offset_0_alias,@"STO_CUDA_RESERVED_SHARED STV_DEFAULT"
__nv_reservedSMEM_offset_0_alias:
	.zero		0


//--------------------- .nv.global                --------------------------
	.section	.nv.global,"aw",@nobits
.nv.global:
	.type		_ZN63_INTERNAL_cd49fe81_27_ActivationSoftplusKernel_cu_f5210f67_35454cuda3std3__48in_placeE,@object
	.size		_ZN63_INTERNAL_cd49fe81_27_ActivationSoftplusKernel_cu_f5210f67_35454cuda3std3__48in_placeE,(_ZN63_INTERNAL_cd49fe81_27_ActivationSoftplusKernel_cu_f5210f67_35454cuda3std6ranges3__45__cpo8distanceE - _ZN63_INTERNAL_cd49fe81_27_ActivationSoftplusKernel_cu_f5210f67_35454cuda3std3__48in_placeE)
_ZN63_INTERNAL_cd49fe81_27_ActivationSoftplusKernel_cu_f5210f67_35454cuda3std3__48in_placeE:
	.zero		1
	.type		_ZN63_INTERNAL_cd49fe81_27_ActivationSoftplusKernel_cu_f5210f67_35454cuda3std6ranges3__45__cpo8distanceE,@object
	.size		_ZN63_INTERNAL_cd49fe81_27_ActivationSoftplusKernel_cu_f5210f67_35454cuda3std6ranges3__45__cpo8distanceE,(_ZN63_INTERNAL_cd49fe81_27_ActivationSoftplusKernel_cu_f5210f67_35454cuda3std3__45__cpo3endE - _ZN63_INTERNAL_cd49fe81_27_ActivationSoftplusKernel_cu_f5210f67_35454cuda3std6ranges3__45__cpo8distanceE)
_ZN63_INTERNAL_cd49fe81_27_ActivationSoftplusKernel_cu_f5210f67_35454cuda3std6ranges3__45__cpo8distanceE:
	.zero		1
	.type		_ZN63_INTERNAL_cd49fe81_27_ActivationSoftplusKernel_cu_f5210f67_35454cuda3std3__45__cpo3endE,@object
	.size		_ZN63_INTERNAL_cd49fe81_27_ActivationSoftplusKernel_cu_f5210f67_35454cuda3std3__45__cpo3endE,(_ZN63_INTERNAL_cd49fe81_27_ActivationSoftplusKernel_cu_f5210f67_35454cuda3std6ranges3__45__cpo7advanceE - _ZN63_INTERNAL_cd49fe81_27_ActivationSoftplusKernel_cu_f5210f67_35454cuda3std3__45__cpo3endE)
_ZN63_INTERNAL_cd49fe81_27_ActivationSoftplusKernel_cu_f5210f67_35454cuda3std3__45__cpo3endE:
	.zero		1
	.type		_ZN63_INTERNAL_cd49fe81_27_ActivationSoftplusKernel_cu_f5210f67_35454cuda3std6ranges3__45__cpo7advanceE,@object
	.size		_ZN63_INTERNAL_cd49fe81_27_ActivationSoftplusKernel_cu_f5210f67_35454cuda3std6ranges3__45__cpo7advanceE,(_ZN63_INTERNAL_cd49fe81_27_ActivationSoftplusKernel_cu_f5210f67_35454cuda3std3__45__cpo4rendE - _ZN63_INTERNAL_cd49fe81_27_ActivationSoftplusKernel_cu_f5210f67_35454cuda3std6ranges3__45__cpo7advanceE)
_ZN63_INTERNAL_cd49fe81_27_ActivationSoftplusKernel_cu_f5210f67_35454cuda3std6ranges3__45__cpo7advanceE:
	.zero		1
	.type		_ZN63_INTERNAL_cd49fe81_27_ActivationSoftplusKernel_cu_f5210f67_35454cuda3std3__45__cpo4rendE,@object
	.size		_ZN63_INTERNAL_cd49fe81_27_ActivationSoftplusKernel_cu_f5210f67_35454cuda3std3__45__cpo4rendE,(_ZN63_INTERNAL_cd49fe81_27_ActivationSoftplusKernel_cu_f5210f67_35454cuda3std6ranges3__45__cpo4dataE - _ZN63_INTERNAL_cd49fe81_27_ActivationSoftplusKernel_cu_f5210f67_35454cuda3std3__45__cpo4rendE)
_ZN63_INTERNAL_cd49fe81_27_ActivationSoftplusKernel_cu_f5210f67_35454cuda3std3__45__cpo4rendE:
	.zero		1
	.type		_ZN63_INTERNAL_cd49fe81_27_ActivationSoftplusKernel_cu_f5210f67_35454cuda3std6ranges3__45__cpo4dataE,@object
	.size		_ZN63_INTERNAL_cd49fe81_27_ActivationSoftplusKernel_cu_f5210f67_35454cuda3std6ranges3__45__cpo4dataE,(_ZN63_INTERNAL_cd49fe81_27_ActivationSoftplusKernel_cu_f5210f67_35454cuda3std6ranges3__45__cpo5beginE - _ZN63_INTERNAL_cd49fe81_27_ActivationSoftplusKernel_cu_f5210f67_35454cuda3std6ranges3__45__cpo4dataE)
_ZN63_INTERNAL_cd49fe81_27_ActivationSoftplusKernel_cu_f5210f67_35454cuda3std6ranges3__45__cpo4dataE:
	.zero		1
	.type		_ZN63_INTERNAL_cd49fe81_27_ActivationSoftplusKernel_cu_f5210f67_35454cuda3std6ranges3__45__cpo5beginE,@object
	.size		_ZN63_INTERNAL_cd49fe81_27_ActivationSoftplusKernel_cu_f5210f67_35454cuda3std6ranges3__45__cpo5beginE,(_ZN63_INTERNAL_cd49fe81_27_ActivationSoftplusKernel_cu_f5210f67_35454cuda3std3__45__cpo5crendE - _ZN63_INTERNAL_cd49fe81_27_ActivationSoftplusKernel_cu_f5210f67_35454cuda3std6ranges3__45__cpo5beginE)
_ZN63_INTERNAL_cd49fe81_27_ActivationSoftplusKernel_cu_f5210f67_35454cuda3std6ranges3__45__cpo5beginE:
	.zero		1
	.type		_ZN63_INTERNAL_cd49fe81_27_ActivationSoftplusKernel_cu_f5210f67_35454cuda3std3__45__cpo5crendE,@object
	.size		_ZN63_INTERNAL_cd49fe81_27_ActivationSoftplusKernel_cu_f5210f67_35454cuda3std3__45__cpo5crendE,(_ZN63_INTERNAL_cd49fe81_27_ActivationSoftplusKernel_cu_f5210f67_35454cuda3std6ranges3__45__cpo4sizeE - _ZN63_INTERNAL_cd49fe81_27_ActivationSoftplusKernel_cu_f5210f67_35454cuda3std3__45__cpo5crendE)
_ZN63_INTERNAL_cd49fe81_27_ActivationSoftplusKernel_cu_f5210f67_35454cuda3std3__45__cpo5crendE:
	.zero		1
	.type		_ZN63_INTERNAL_cd49fe81_27_ActivationSoftplusKernel_cu_f5210f67_35454cuda3std6ranges3__45__cpo4sizeE,@object
	.size		_ZN63_INTERNAL_cd49fe81_27_ActivationSoftplusKernel_cu_f5210f67_35454cuda3std6ranges3__45__cpo4sizeE,(_ZN63_INTERNAL_cd49fe81_27_ActivationSoftplusKernel_cu_f5210f67_35454cuda3std3__465_GLOBAL__N__cd49fe81_27_ActivationSoftplusKernel_cu_f5210f67_35456ignoreE - _ZN63_INTERNAL_cd49fe81_27_ActivationSoftplusKernel_cu_f5210f67_35454cuda3std6ranges3__45__cpo4sizeE)
_ZN63_INTERNAL_cd49fe81_27_ActivationSoftplusKernel_cu_f5210f67_35454cuda3std6ranges3__45__cpo4sizeE:
	.zero		1
	.type		_ZN63_INTERNAL_cd49fe81_27_ActivationSoftplusKernel_cu_f5210f67_35454cuda3std3__465_GLOBAL__N__cd49fe81_27_ActivationSoftplusKernel_cu_f5210f67_35456ignoreE,@object
	.size		_ZN63_INTERNAL_cd49fe81_27_ActivationSoftplusKernel_cu_f5210f67_35454cuda3std3__465_GLOBAL__N__cd49fe81_27_ActivationSoftplusKernel_cu_f5210f67_35456ignoreE,(_ZN63_INTERNAL_cd49fe81_27_ActivationSoftplusKernel_cu_f5210f67_35454cuda3std6ranges3__45__cpo6cbeginE - _ZN63_INTERNAL_cd49fe81_27_ActivationSoftplusKernel_cu_f5210f67_35454cuda3std3__465_GLOBAL__N__cd49fe81_27_ActivationSoftplusKernel_cu_f5210f67_35456ignoreE)
_ZN63_INTERNAL_cd49fe81_27_ActivationSoftplusKernel_cu_f5210f67_35454cuda3std3__465_GLOBAL__N__cd49fe81_27_ActivationSoftplusKernel_cu_f5210f67_35456ignoreE:
	.zero		1
	.type		_ZN63_INTERNAL_cd49fe81_27_ActivationSoftplusKernel_cu_f5210f67_35454cuda3std6ranges3__45__cpo6cbeginE,@object
	.size		_ZN63_INTERNAL_cd49fe81_27_ActivationSoftplusKernel_cu_f5210f67_35454cuda3std6ranges3__45__cpo6cbeginE,(_ZN63_INTERNAL_cd49fe81_27_ActivationSoftplusKernel_cu_f5210f67_35454cuda3std3__45__cpo4cendE - _ZN63_INTERNAL_cd49fe81_27_ActivationSoftplusKernel_cu_f5210f67_35454cuda3std6ranges3__45__cpo6cbeginE)
_ZN63_INTERNAL_cd49fe81_27_ActivationSoftplusKernel_cu_f5210f67_35454cuda3std6ranges3__45__cpo6cbeginE:
	.zero		1
	.type		_ZN63_INTERNAL_cd49fe81_27_ActivationSoftplusKernel_cu_f5210f67_35454cuda3std3__45__cpo4cendE,@object
	.size		_ZN63_INTERNAL_cd49fe81_27_ActivationSoftplusKernel_cu_f5210f67_35454cuda3std3__45__cpo4cendE,(_ZN63_INTERNAL_cd49fe81_27_ActivationSoftplusKernel_cu_f5210f67_35454cuda3std6ranges3__45__cpo4nextE - _ZN63_INTERNAL_cd49fe81_27_ActivationSoftplusKernel_cu_f5210f67_35454cuda3std3__45__cpo4cendE)
_ZN63_INTERNAL_cd49fe81_27_ActivationSoftplusKernel_cu_f5210f67_35454cuda3std3__45__cpo4cendE:
	.zero		1
	.type		_ZN63_INTERNAL_cd49fe81_27_ActivationSoftplusKernel_cu_f5210f67_35454cuda3std6ranges3__45__cpo4nextE,@object
	.size		_ZN63_INTERNAL_cd49fe81_27_ActivationSoftplusKernel_cu_f5210f67_35454cuda3std6ranges3__45__cpo4nextE,(_ZN63_INTERNAL_cd49fe81_27_ActivationSoftplusKernel_cu_f5210f67_35454cuda3std6ranges3__45__cpo4swapE - _ZN63_INTERNAL_cd49fe81_27_ActivationSoftplusKernel_cu_f5210f67_35454cuda3std6ranges3__45__cpo4nextE)
_ZN63_INTERNAL_cd49fe81_27_ActivationSoftplusKernel_cu_f5210f67_35454cuda3std6ranges3__45__cpo4nextE:
	.zero		1
	.type		_ZN63_INTERNAL_cd49fe81_27_ActivationSoftplusKernel_cu_f5210f67_35454cuda3std6ranges3__45__cpo4swapE,@object
	.size		_ZN63_INTERNAL_cd49fe81_27_ActivationSoftplusKernel_cu_f5210f67_35454cuda3std6ranges3__45__cpo4swapE,(_ZN63_INTERNAL_cd49fe81_27_ActivationSoftplusKernel_cu_f5210f67_35454cuda3std3__420unreachable_sentinelE - _ZN63_INTERNAL_cd49fe81_27_ActivationSoftplusKernel_cu_f5210f67_35454cuda3std6ranges3__45__cpo4swapE)
_ZN63_INTERNAL_cd49fe81_27_ActivationSoftplusKernel_cu_f5210f67_35454cuda3std6ranges3__45__cpo4swapE:
	.zero		1
	.type		_ZN63_INTERNAL_cd49fe81_27_ActivationSoftplusKernel_cu_f5210f67_35454cuda3std3__420unreachable_sentinelE,@object
	.size		_ZN63_INTERNAL_cd49fe81_27_ActivationSoftplusKernel_cu_f5210f67_35454cuda3std3__420unreachable_sentinelE,(_ZN63_INTERNAL_cd49fe81_27_ActivationSoftplusKernel_cu_f5210f67_35456thrust23THRUST_300001_SM_900_NS6system6detail10sequential3seqE - _ZN63_INTERNAL_cd49fe81_27_ActivationSoftplusKernel_cu_f5210f67_35454cuda3std3__420unreachable_sentinelE)
_ZN63_INTERNAL_cd49fe81_27_ActivationSoftplusKernel_cu_f5210f67_35454cuda3std3__420unreachable_sentinelE:
	.zero		1
	.type		_ZN63_INTERNAL_cd49fe81_27_ActivationSoftplusKernel_cu_f5210f67_35456thrust23THRUST_300001_SM_900_NS6system6detail10sequential3seqE,@object
	.size		_ZN63_INTERNAL_cd49fe81_27_ActivationSoftplusKernel_cu_f5210f67_35456thrust23THRUST_300001_SM_900_NS6system6detail10sequential3seqE,(_ZN63_INTERNAL_cd49fe81_27_ActivationSoftplusKernel_cu_f5210f67_35454cuda3std3__45__cpo6cbeginE - _ZN63_INTERNAL_cd49fe81_27_ActivationSoftplusKernel_cu_f5210f67_35456thrust23THRUST_300001_SM_900_NS6system6detail10sequential3seqE)
_ZN63_INTERNAL_cd49fe81_27_ActivationSoftplusKernel_cu_f5210f67_35456thrust23THRUST_300001_SM_900_NS6system6detail10sequential3seqE:
	.zero		1
	.type		_ZN63_INTERNAL_cd49fe81_27_ActivationSoftplusKernel_cu_f5210f67_35454cuda3std3__45__cpo6cbeginE,@object
	.size		_ZN63_INTERNAL_cd49fe81_27_ActivationSoftplusKernel_cu_f5210f67_35454cuda3std3__45__cpo6cbeginE,(_ZN63_INTERNAL_cd49fe81_27_ActivationSoftplusKernel_cu_f5210f67_35454cuda3std6ranges3__45__cpo9iter_swapE - _ZN63_INTERNAL_cd49fe81_27_ActivationSoftplusKernel_cu_f5210f67_35454cuda3std3__45__cpo6cbeginE)
_ZN63_INTERNAL_cd49fe81_27_ActivationSoftplusKernel_cu_f5210f67_35454cuda3std3__45__cpo6cbeginE:
	.zero		1
	.type		_ZN63_INTERNAL_cd49fe81_27_ActivationSoftplusKernel_cu_f5210f67_35454cuda3std6ranges3__45__cpo9iter_swapE,@object
	.size		_ZN63_INTERNAL_cd49fe81_27_ActivationSoftplusKernel_cu_f5210f67_35454cuda3std6ranges3__45__cpo9iter_swapE,(_ZN63_INTERNAL_cd49fe81_27_ActivationSoftplusKernel_cu_f5210f67_35454cuda3std3__45__cpo7crbeginE - _ZN63_INTERNAL_cd49fe81_27_ActivationSoftplusKernel_cu_f5210f67_35454cuda3std6ranges3__45__cpo9iter_swapE)
_ZN63_INTERNAL_cd49fe81_27_ActivationSoftplusKernel_cu_f5210f67_35454cuda3std6ranges3__45__cpo9iter_swapE:
	.zero		1
	.type		_ZN63_INTERNAL_cd49fe81_27_ActivationSoftplusKernel_cu_f5210f67_35454cuda3std3__45__cpo7crbeginE,@object
	.size		_ZN63_INTERNAL_cd49fe81_27_ActivationSoftplusKernel_cu_f5210f67_35454cuda3std3__45__cpo7crbeginE,(_ZN63_INTERNAL_cd49fe81_27_ActivationSoftplusKernel_cu_f5210f67_35454cuda3std6ranges3__45__cpo5cdataE - _ZN63_INTERNAL_cd49fe81_27_ActivationSoftplusKernel_cu_f5210f67_35454cuda3std3__45__cpo7crbeginE)
_ZN63_INTERNAL_cd49fe81_27_ActivationSoftplusKernel_cu_f5210f67_35454cuda3std3__45__cpo7crbeginE:
	.zero		1
	.type		_ZN63_INTERNAL_cd49fe81_27_ActivationSoftplusKernel_cu_f5210f67_35454cuda3std6ranges3__45__cpo5cdataE,@object
	.size		_ZN63_INTERNAL_cd49fe81_27_ActivationSoftplusKernel_cu_f5210f67_35454cuda3std6ranges3__45__cpo5cdataE,(_ZN63_INTERNAL_cd49fe81_27_ActivationSoftplusKernel_cu_f5210f67_35454cuda3std6ranges3__45__cpo3endE - _ZN63_INTERNAL_cd49fe81_27_ActivationSoftplusKernel_cu_f5210f67_35454cuda3std6ranges3__45__cpo5cdataE)
_ZN63_INTERNAL_cd49fe81_27_ActivationSoftplusKernel_cu_f5210f67_35454cuda3std6ranges3__45__cpo5cdataE:
	.zero		1
	.type		_ZN63_INTERNAL_cd49fe81_27_ActivationSoftplusKernel_cu_f5210f67_35454cuda3std6ranges3__45__cpo3endE,@object
	.size		_ZN63_INTERNAL_cd49fe81_27_ActivationSoftplusKernel_cu_f5210f67_35454cuda3std6ranges3__45__cpo3endE,(_ZN63_INTERNAL_cd49fe81_27_ActivationSoftplusKernel_cu_f5210f67_35454cuda3std3__419piecewise_constructE - _ZN63_INTERNAL_cd49fe81_27_ActivationSoftplusKernel_cu_f5210f67_35454cuda3std6ranges3__45__cpo3endE)
_ZN63_INTERNAL_cd49fe81_27_ActivationSoftplusKernel_cu_f5210f67_35454cuda3std6ranges3__45__cpo3endE:
	.zero		1
	.type		_ZN63_INTERNAL_cd49fe81_27_ActivationSoftplusKernel_cu_f5210f67_35454cuda3std3__419piecewise_constructE,@object
	.size		_ZN63_INTERNAL_cd49fe81_27_ActivationSoftplusKernel_cu_f5210f67_35454cuda3std3__419piecewise_constructE,(_ZN63_INTERNAL_cd49fe81_27_ActivationSoftplusKernel_cu_f5210f67_35454cuda3std6ranges3__45__cpo5ssizeE - _ZN63_INTERNAL_cd49fe81_27_ActivationSoftplusKernel_cu_f5210f67_35454cuda3std3__419piecewise_constructE)
_ZN63_INTERNAL_cd49fe81_27_ActivationSoftplusKernel_cu_f5210f67_35454cuda3std3__419piecewise_constructE:
	.zero		1
	.type		_ZN63_INTERNAL_cd49fe81_27_ActivationSoftplusKernel_cu_f5210f67_35454cuda3std6ranges3__45__cpo5ssizeE,@object
	.size		_ZN63_INTERNAL_cd49fe81_27_ActivationSoftplusKernel_cu_f5210f67_35454cuda3std6ranges3__45__cpo5ssizeE,(_ZN63_INTERNAL_cd49fe81_27_ActivationSoftplusKernel_cu_f5210f67_35454cuda3std3__45__cpo5beginE - _ZN63_INTERNAL_cd49fe81_27_ActivationSoftplusKernel_cu_f5210f67_35454cuda3std6ranges3__45__cpo5ssizeE)
_ZN63_INTERNAL_cd49fe81_27_ActivationSoftplusKernel_cu_f5210f67_35454cuda3std6ranges3__45__cpo5ssizeE:
	.zero		1
	.type		_ZN63_INTERNAL_cd49fe81_27_ActivationSoftplusKernel_cu_f5210f67_35454cuda3std3__45__cpo5beginE,@object
	.size		_ZN63_INTERNAL_cd49fe81_27_ActivationSoftplusKernel_cu_f5210f67_35454cuda3std3__45__cpo5beginE,(_ZN63_INTERNAL_cd49fe81_27_ActivationSoftplusKernel_cu_f5210f67_35454cuda3std6ranges3__45__cpo4cendE - _ZN63_INTERNAL_cd49fe81_27_ActivationSoftplusKernel_cu_f5210f67_35454cuda3std3__45__cpo5beginE)
_ZN63_INTERNAL_cd49fe81_27_ActivationSoftplusKernel_cu_f5210f67_35454cuda3std3__45__cpo5beginE:
	.zero		1
	.type		_ZN63_INTERNAL_cd49fe81_27_ActivationSoftplusKernel_cu_f5210f67_35454cuda3std6ranges3__45__cpo4cendE,@object
	.size		_ZN63_INTERNAL_cd49fe81_27_ActivationSoftplusKernel_cu_f5210f67_35454cuda3std6ranges3__45__cpo4cendE,(_ZN63_INTERNAL_cd49fe81_27_ActivationSoftplusKernel_cu_f5210f67_35454cuda3std3__45__cpo6rbeginE - _ZN63_INTERNAL_cd49fe81_27_ActivationSoftplusKernel_cu_f5210f67_35454cuda3std6ranges3__45__cpo4cendE)
_ZN63_INTERNAL_cd49fe81_27_ActivationSoftplusKernel_cu_f5210f67_35454cuda3std6ranges3__45__cpo4cendE:
	.zero		1
	.type		_ZN63_INTERNAL_cd49fe81_27_ActivationSoftplusKernel_cu_f5210f67_35454cuda3std3__45__cpo6rbeginE,@object
	.size		_ZN63_INTERNAL_cd49fe81_27_ActivationSoftplusKernel_cu_f5210f67_35454cuda3std3__45__cpo6rbeginE,(_ZN63_INTERNAL_cd49fe81_27_ActivationSoftplusKernel_cu_f5210f67_35454cuda3std6ranges3__45__cpo4prevE - _ZN63_INTERNAL_cd49fe81_27_ActivationSoftplusKernel_cu_f5210f67_35454cuda3std3__45__cpo6rbeginE)
_ZN63_INTERNAL_cd49fe81_27_ActivationSoftplusKernel_cu_f5210f67_35454cuda3std3__45__cpo6rbeginE:
	.zero		1
	.type		_ZN63_INTERNAL_cd49fe81_27_ActivationSoftplusKernel_cu_f5210f67_35454cuda3std6ranges3__45__cpo4prevE,@object
	.size		_ZN63_INTERNAL_cd49fe81_27_ActivationSoftplusKernel_cu_f5210f67_35454cuda3std6ranges3__45__cpo4prevE,(_ZN63_INTERNAL_cd49fe81_27_ActivationSoftplusKernel_cu_f5210f67_35454cuda3std6ranges3__45__cpo9iter_moveE - _ZN63_INTERNAL_cd49fe81_27_ActivationSoftplusKernel_cu_f5210f67_35454cuda3std6ranges3__45__cpo4prevE)
_ZN63_INTERNAL_cd49fe81_27_ActivationSoftplusKernel_cu_f5210f67_35454cuda3std6ranges3__45__cpo4prevE:
	.zero		1
	.type		_ZN63_INTERNAL_cd49fe81_27_ActivationSoftplusKernel_cu_f5210f67_35454cuda3std6ranges3__45__cpo9iter_moveE,@object
	.size		_ZN63_INTERNAL_cd49fe81_27_ActivationSoftplusKernel_cu_f5210f67_35454cuda3std6ranges3__45__cpo9iter_moveE,(.L_21 - _ZN63_INTERNAL_cd49fe81_27_ActivationSoftplusKernel_cu_f5210f67_35454cuda3std6ranges3__45__cpo9iter_moveE)
_ZN63_INTERNAL_cd49fe81_27_ActivationSoftplusKernel_cu_f5210f67_35454cuda3std6ranges3__45__cpo9iter_moveE:
	.zero		1
.L_21:


//--------------------- .nv.constant0._ZN2at6native18elementwise_kernelILi128ELi4EZNS0_15gpu_kernel_implIZZZNS0_65_GLOBAL__N__cd49fe81_27_ActivationSoftplusKernel_cu_f5210f67_354524softplus_backward_kernelERNS_18TensorIteratorBaseERKN3c106ScalarES9_ENKUlvE_clEvENKUlvE2_clEvEUlNS6_8BFloat16ESC_E_EEvS5_RKT_EUliE_EEviT1_ --------------------------
	.section	.nv.constant0._ZN2at6native18elementwise_kernelILi128ELi4EZNS0_15gpu_kernel_implIZZZNS0_65_GLOBAL__N__cd49fe81_27_ActivationSoftplusKernel_cu_f5210f67_354524softplus_backward_kernelERNS_18TensorIteratorBaseERKN3c106ScalarES9_ENKUlvE_clEvENKUlvE2_clEvEUlNS6_8BFloat16ESC_E_EEvS5_RKT_EUliE_EEviT1_,"a",@progbits
	.sectionflags	@""
	.align	4
.nv.constant0._ZN2at6native18elementwise_kernelILi128ELi4EZNS0_15gpu_kernel_implIZZZNS0_65_GLOBAL__N__cd49fe81_27_ActivationSoftplusKernel_cu_f5210f67_354524softplus_backward_kernelERNS_18TensorIteratorBaseERKN3c106ScalarES9_ENKUlvE_clEvENKUlvE2_clEvEUlNS6_8BFloat16ESC_E_EEvS5_RKT_EUliE_EEviT1_:
	.zero		1200


//--------------------- .nv.constant0._ZN2at6native27unrolled_elementwise_kernelIZZZNS0_65_GLOBAL__N__cd49fe81_27_ActivationSoftplusKernel_cu_f5210f67_354524softplus_backward_kernelERNS_18TensorIteratorBaseERKN3c106ScalarES8_ENKUlvE_clEvENKUlvE2_clEvEUlNS5_8BFloat16ESB_E_St5arrayIPcLm3EELi4E23TrivialOffsetCalculatorILi2EjESG_ILi1EjENS0_6memory12LoadWithCastILi2EEENSJ_13StoreWithCastILi1EEEEEviT_T0_T2_T3_T4_T5_ --------------------------
	.section	.nv.constant0._ZN2at6native27unrolled_elementwise_kernelIZZZNS0_65_GLOBAL__N__cd49fe81_27_ActivationSoftplusKernel_cu_f5210f67_354524softplus_backward_kernelERNS_18TensorIteratorBaseERKN3c106ScalarES8_ENKUlvE_clEvENKUlvE2_clEvEUlNS5_8BFloat16ESB_E_St5arrayIPcLm3EELi4E23TrivialOffsetCalculatorILi2EjESG_ILi1EjENS0_6memory12LoadWithCastILi2EEENSJ_13StoreWithCastILi1EEEEEviT_T0_T2_T3_T4_T5_,"a",@progbits
	.sectionflags	@""
	.align	4
.nv.constant0._ZN2at6native27unrolled_elementwise_kernelIZZZNS0_65_GLOBAL__N__cd49fe81_27_ActivationSoftplusKernel_cu_f5210f67_354524softplus_backward_kernelERNS_18TensorIteratorBaseERKN3c106ScalarES8_ENKUlvE_clEvENKUlvE2_clEvEUlNS5_8BFloat16ESB_E_St5arrayIPcLm3EELi4E23TrivialOffsetCalculatorILi2EjESG_ILi1EjENS0_6memory12LoadWithCastILi2EEENSJ_13StoreWithCastILi1EEEEEviT_T0_T2_T3_T4_T5_:
	.zero		600


//--------------------- .nv.constant0._ZN2at6native18elementwise_kernelILi128ELi4EZNS0_22gpu_kernel_impl_nocastIZZZNS0_65_GLOBAL__N__cd49fe81_27_ActivationSoftplusKernel_cu_f5210f67_354524softplus_backward_kernelERNS_18TensorIteratorBaseERKN3c106ScalarES9_ENKUlvE_clEvENKUlvE2_clEvEUlNS6_8BFloat16ESC_E_EEvS5_RKT_EUliE_EEviT1_ --------------------------
	.section	.nv.constant0._ZN2at6native18elementwise_kernelILi128ELi4EZNS0_22gpu_kernel_impl_nocastIZZZNS0_65_GLOBAL__N__cd49fe81_27_ActivationSoftplusKernel_cu_f5210f67_354524softplus_backward_kernelERNS_18TensorIteratorBaseERKN3c106ScalarES9_ENKUlvE_clEvENKUlvE2_clEvEUlNS6_8BFloat16ESC_E_EEvS5_RKT_EUliE_EEviT1_,"a",@progbits
	.sectionflags	@""
	.align	4
.nv.constant0._ZN2at6native18elementwise_kernelILi128ELi4EZNS0_22gpu_kernel_impl_nocastIZZZNS0_65_GLOBAL__N__cd49fe81_27_ActivationSoftplusKernel_cu_f5210f67_354524softplus_backward_kernelERNS_18TensorIteratorBaseERKN3c106ScalarES9_ENKUlvE_clEvENKUlvE2_clEvEUlNS6_8BFloat16ESC_E_EEvS5_RKT_EUliE_EEviT1_:
	.zero		1192


//--------------------- .nv.constant0._ZN2at6native27unrolled_elementwise_kernelIZZZNS0_65_GLOBAL__N__cd49fe81_27_ActivationSoftplusKernel_cu_f5210f67_354524softplus_backward_kernelERNS_18TensorIteratorBaseERKN3c106ScalarES8_ENKUlvE_clEvENKUlvE2_clEvEUlNS5_8BFloat16ESB_E_St5arrayIPcLm3EELi4E23TrivialOffsetCalculatorILi2EjESG_ILi1EjENS0_6memory15LoadWithoutCastENSJ_16StoreWithoutCastEEEviT_T0_T2_T3_T4_T5_ --------------------------
	.section	.nv.constant0._ZN2at6native27unrolled_elementwise_kernelIZZZNS0_65_GLOBAL__N__cd49fe81_27_ActivationSoftplusKernel_cu_f5210f67_354524softplus_backward_kernelERNS_18TensorIteratorBaseERKN3c106ScalarES8_ENKUlvE_clEvENKUlvE2_clEvEUlNS5_8BFloat16ESB_E_St5arrayIPcLm3EELi4E23TrivialOffsetCalculatorILi2EjESG_ILi1EjENS0_6memory15LoadWithoutCastENSJ_16StoreWithoutCastEEEviT_T0_T2_T3_T4_T5_,"a",@progbits
	.sectionflags	@""
	.align	4
.nv.constant0._ZN2at6native27unrolled_elementwise_kernelIZZZNS0_65_GLOBAL__N__cd49fe81_27_ActivationSoftplusKernel_cu_f5210f67_354524softplus_backward_kernelERNS_18TensorIteratorBaseERKN3c106ScalarES8_ENKUlvE_clEvENKUlvE2_clEvEUlNS5_8BFloat16ESB_E_St5arrayIPcLm3EELi4E23TrivialOffsetCalculatorILi2EjESG_ILi1EjENS0_6memory15LoadWithoutCastENSJ_16StoreWithoutCastEEEviT_T0_T2_T3_T4_T5_:
	.zero		580


//--------------------- .nv.constant0._ZN2at6native29vectorized_elementwise_kernelILi2EZZZNS0_65_GLOBAL__N__cd49fe81_27_ActivationSoftplusKernel_cu_f5210f67_354524softplus_backward_kernelERNS_18TensorIteratorBaseERKN3c106ScalarES8_ENKUlvE_clEvENKUlvE2_clEvEUlNS5_8BFloat16ESB_E_St5arrayIPcLm3EEEEviT0_T1_ --------------------------
	.section	.nv.constant0._ZN2at6native29vectorized_elementwise_kernelILi2EZZZNS0_65_GLOBAL__N__cd49fe81_27_ActivationSoftplusKernel_cu_f5210f67_354524softplus_backward_kernelERNS_18TensorIteratorBaseERKN3c106ScalarES8_ENKUlvE_clEvENKUlvE2_clEvEUlNS5_8BFloat16ESB_E_St5arrayIPcLm3EEEEviT0_T1_,"a",@progbits
	.sectionflags	@""
	.align	4
.nv.constant0._ZN2at6native29vectorized_elementwise_kernelILi2EZZZNS0_65_GLOBAL__N__cd49fe81_27_ActivationSoftplusKernel_cu_f5210f67_354524softplus_backward_kernelERNS_18TensorIteratorBaseERKN3c106ScalarES8_ENKUlvE_clEvENKUlvE2_clEvEUlNS5_8BFloat16ESB_E_St5arrayIPcLm3EEEEviT0_T1_:
	.zero		576


//--------------------- .nv.constant0._ZN2at6native29vectorized_elementwise_kernelILi4EZZZNS0_65_GLOBAL__N__cd49fe81_27_ActivationSoftplusKernel_cu_f5210f67_354524softplus_backward_kernelERNS_18TensorIteratorBaseERKN3c106ScalarES8_ENKUlvE_clEvENKUlvE2_clEvEUlNS5_8BFloat16ESB_E_St5arrayIPcLm3EEEEviT0_T1_ --------------------------
	.section	.nv.constant0._ZN2at6native29vectorized_elementwise_kernelILi4EZZZNS0_65_GLOBAL__N__cd49fe81_27_ActivationSoftplusKernel_cu_f5210f67_354524softplus_backward_kernelERNS_18TensorIteratorBaseERKN3c106ScalarES8_ENKUlvE_clEvENKUlvE2_clEvEUlNS5_8BFloat16ESB_E_St5arrayIPcLm3EEEEviT0_T1_,"a",@progbits
	.sectionflags	@""
	.align	4
.nv.constant0._ZN2at6native29vectorized_elementwise_kernelILi4EZZZNS0_65_GLOBAL__N__cd49fe81_27_ActivationSoftplusKernel_cu_f5210f67_354524softplus_backward_kernelERNS_18TensorIteratorBaseERKN3c106ScalarES8_ENKUlvE_clEvENKUlvE2_clEvEUlNS5_8BFloat16ESB_E_St5arrayIPcLm3EEEEviT0_T1_:
	.zero		576


//--------------------- .nv.constant0._ZN2at6native29vectorized_elementwise_kernelILi8EZZZNS0_65_GLOBAL__N__cd49fe81_27_ActivationSoftplusKernel_cu_f5210f67_354524softplus_backward_kernelERNS_18TensorIteratorBaseERKN3c106ScalarES8_ENKUlvE_clEvENKUlvE2_clEvEUlNS5_8BFloat16ESB_E_St5arrayIPcLm3EEEEviT0_T1_ --------------------------
	.section	.nv.constant0._ZN2at6native29vectorized_elementwise_kernelILi8EZZZNS0_65_GLOBAL__N__cd49fe81_27_ActivationSoftplusKernel_cu_f5210f67_354524softplus_backward_kernelERNS_18TensorIteratorBaseERKN3c106ScalarES8_ENKUlvE_clEvENKUlvE2_clEvEUlNS5_8BFloat16ESB_E_St5arrayIPcLm3EEEEviT0_T1_,"a",@progbits
	.sectionflags	@""
	.align	4
.nv.constant0._ZN2at6native29vectorized_elementwise_kernelILi8EZZZNS0_65_GLOBAL__N__cd49fe81_27_ActivationSoftplusKernel_cu_f5210f67_354524softplus_backward_kernelERNS_18TensorIteratorBaseERKN3c106ScalarES8_ENKUlvE_clEvENKUlvE2_clEvEUlNS5_8BFloat16ESB_E_St5arrayIPcLm3EEEEviT0_T1_:
	.zero		576


//--------------------- .nv.constant0._ZN2at6native18elementwise_kernelILi128ELi4EZNS0_15gpu_kernel_implIZZZNS0_65_GLOBAL__N__cd49fe81_27_ActivationSoftplusKernel_cu_f5210f67_354524softplus_backward_kernelERNS_18TensorIteratorBaseERKN3c106ScalarES9_ENKUlvE_clEvENKUlvE1_clEvEUlNS6_4HalfESC_E_EEvS5_RKT_EUliE_EEviT1_ --------------------------
	.section	.nv.constant0._ZN2at6native18elementwise_kernelILi128ELi4EZNS0_15gpu_kernel_implIZZZNS0_65_GLOBAL__N__cd49fe81_27_ActivationSoftplusKernel_cu_f5210f67_354524softplus_backward_kernelERNS_18TensorIteratorBaseERKN3c106ScalarES9_ENKUlvE_clEvENKUlvE1_clEvEUlNS6_4HalfESC_E_EEvS5_RKT_EUliE_EEviT1_,"a",@progbits
	.sectionflags	@""
	.align	4
.nv.constant0._ZN2at6native18elementwise_kernelILi128ELi4EZNS0_15gpu_kernel_implIZZZNS0_65_GLOBAL__N__cd49fe81_27_ActivationSoftplusKernel_cu_f5210f67_354524softplus_backward_kernelERNS_18TensorIteratorBaseERKN3c106ScalarES9_ENKUlvE_clEvENKUlvE1_clEvEUlNS6_4HalfESC_E_EEvS5_RKT_EUliE_EEviT1_:
	.zero		1200


//--------------------- .nv.constant0._ZN2at6native27unrolled_elementwise_kernelIZZZNS0_65_GLOBAL__N__cd49fe81_27_ActivationSoftplusKernel_cu_f5210f67_354524softplus_backward_kernelERNS_18TensorIteratorBaseERKN3c106ScalarES8_ENKUlvE_clEvENKUlvE1_clEvEUlNS5_4HalfESB_E_St5arrayIPcLm3EELi4E23TrivialOffsetCalculatorILi2EjESG_ILi1EjENS0_6memory12LoadWithCastILi2EEENSJ_13StoreWithCastILi1EEEEEviT_T0_T2_T3_T4_T5_ --------------------------
	.section	.nv.constant0._ZN2at6native27unrolled_elementwise_kernelIZZZNS0_65_GLOBAL__N__cd49fe81_27_ActivationSoftplusKernel_cu_f5210f67_354524softplus_backward_kernelERNS_18TensorIteratorBaseERKN3c106ScalarES8_ENKUlvE_clEvENKUlvE1_clEvEUlNS5_4HalfESB_E_St5arrayIPcLm3EELi4E23TrivialOffsetCalculatorILi2EjESG_ILi1EjENS0_6memory12LoadWithCastILi2EEENSJ_13StoreWithCastILi1EEEEEviT_T0_T2_T3_T4_T5_,"a",@progbits
	.sectionflags	@""
	.align	4
.nv.constant0._ZN2at6native27unrolled_elementwise_kernelIZZZNS0_65_GLOBAL__N__cd49fe81_27_ActivationSoftplusKernel_cu_f5210f67_354524softplus_backward_kernelERNS_18TensorIteratorBaseERKN3c106ScalarES8_ENKUlvE_clEvENKUlvE1_clEvEUlNS5_4HalfESB_E_St5arrayIPcLm3EELi4E23TrivialOffsetCalculatorILi2EjESG_ILi1EjENS0_6memory12LoadWithCastILi2EEENSJ_13StoreWithCastILi1EEEEEviT_T0_T2_T3_T4_T5_:
	.zero		600


//--------------------- .nv.constant0._ZN2at6native18elementwise_kernelILi128ELi4EZNS0_22gpu_kernel_impl_nocastIZZZNS0_65_GLOBAL__N__cd49fe81_27_ActivationSoftplusKernel_cu_f5210f67_354524softplus_backward_kernelERNS_18TensorIteratorBaseERKN3c106ScalarES9_ENKUlvE_clEvENKUlvE1_clEvEUlNS6_4HalfESC_E_EEvS5_RKT_EUliE_EEviT1_ --------------------------
	.section	.nv.constant0._ZN2at6native18elementwise_kernelILi128ELi4EZNS0_22gpu_kernel_impl_nocastIZZZNS0_65_GLOBAL__N__cd49fe81_27_ActivationSoftplusKernel_cu_f5210f67_354524softplus_backward_kernelERNS_18TensorIteratorBaseERKN3c106ScalarES9_ENKUlvE_clEvENKUlvE1_clEvEUlNS6_4HalfESC_E_EEvS5_RKT_EUliE_EEviT1_,"a",@progbits
	.sectionflags	@""
	.align	4
.nv.constant0._ZN2at6native18elementwise_kernelILi128ELi4EZNS0_22gpu_kernel_impl_nocastIZZZNS0_65_GLOBAL__N__cd49fe81_27_ActivationSoftplusKernel_cu_f5210f67_354524softplus_backward_kernelERNS_18TensorIteratorBaseERKN3c106ScalarES9_ENKUlvE_clEvENKUlvE1_clEvEUlNS6_4HalfESC_E_EEvS5_RKT_EUliE_EEviT1_:
	.zero		1192


//--------------------- .nv.constant0._ZN2at6native27unrolled_elementwise_kernelIZZZNS0_65_GLOBAL__N__cd49fe81_27_ActivationSoftplusKernel_cu_f5210f67_354524softplus_backward_kernelERNS_18TensorIteratorBaseERKN3c106ScalarES8_ENKUlvE_clEvENKUlvE1_clEvEUlNS5_4HalfESB_E_St5arrayIPcLm3EELi4E23TrivialOffsetCalculatorILi2EjESG_ILi1EjENS0_6memory15LoadWithoutCastENSJ_16StoreWithoutCastEEEviT_T0_T2_T3_T4_T5_ --------------------------
	.section	.nv.constant0._ZN2at6native27unrolled_elementwise_kernelIZZZNS0_65_GLOBAL__N__cd49fe81_27_ActivationSoftplusKernel_cu_f5210f67_354524softplus_backward_kernelERNS_18TensorIteratorBaseERKN3c106ScalarES8_ENKUlvE_clEvENKUlvE1_clEvEUlNS5_4HalfESB_E_St5arrayIPcLm3EELi4E23TrivialOffsetCalculatorILi2EjESG_ILi1EjENS0_6memory15LoadWithoutCastENSJ_16StoreWithoutCastEEEviT_T0_T2_T3_T4_T5_,"a",@progbits
	.sectionflags	@""
	.align	4
.nv.constant0._ZN2at6native27unrolled_elementwise_kernelIZZZNS0_65_GLOBAL__N__cd49fe81_27_ActivationSoftplusKernel_cu_f5210f67_354524softplus_backward_kernelERNS_18TensorIteratorBaseERKN3c106ScalarES8_ENKUlvE_clEvENKUlvE1_clEvEUlNS5_4HalfESB_E_St5arrayIPcLm3EELi4E23TrivialOffsetCalculatorILi2EjESG_ILi1EjENS0_6memory15LoadWithoutCastENSJ_16StoreWithoutCastEEEviT_T0_T2_T3_T4_T5_:
	.zero		580


//--------------------- .nv.constant0._ZN2at6native29vectorized_elementwise_kernelILi2EZZZNS0_65_GLOBAL__N__cd49fe81_27_ActivationSoftplusKernel_cu_f5210f67_354524softplus_backward_kernelERNS_18TensorIteratorBaseERKN3c106ScalarES8_ENKUlvE_clEvENKUlvE1_clEvEUlNS5_4HalfESB_E_St5arrayIPcLm3EEEEviT0_T1_ --------------------------
	.section	.nv.constant0._ZN2at6native29vectorized_elementwise_kernelILi2EZZZNS0_65_GLOBAL__N__cd49fe81_27_ActivationSoftplusKernel_cu_f5210f67_354524softplus_backward_kernelERNS_18TensorIteratorBaseERKN3c106ScalarES8_ENKUlvE_clEvENKUlvE1_clEvEUlNS5_4HalfESB_E_St5arrayIPcLm3EEEEviT0_T1_,"a",@progbits
	.sectionflags	@""
	.align	4
.nv.constant0._ZN2at6native29vectorized_elementwise_kernelILi2EZZZNS0_65_GLOBAL__N__cd49fe81_27_ActivationSoftplusKernel_cu_f5210f67_354524softplus_backward_kernelERNS_18TensorIteratorBaseERKN3c106ScalarES8_ENKUlvE_clEvENKUlvE1_clEvEUlNS5_4HalfESB_E_St5arrayIPcLm3EEEEviT0_T1_:
	.zero		576


//--------------------- .nv.constant0._ZN2at6native29vectorized_elementwise_kernelILi4EZZZNS0_65_GLOBAL__N__cd49fe81_27_ActivationSoftplusKernel_cu_f5210f67_354524softplus_backward_kernelERNS_18TensorIteratorBaseERKN3c106ScalarES8_ENKUlvE_clEvENKUlvE1_clEvEUlNS5_4HalfESB_E_St5arrayIPcLm3EEEEviT0_T1_ --------------------------
	.section	.nv.constant0._ZN2at6native29vectorized_elementwise_kernelILi4EZZZNS0_65_GLOBAL__N__cd49fe81_27_ActivationSoftplusKernel_cu_f5210f67_354524softplus_backward_kernelERNS_18TensorIteratorBaseERKN3c106ScalarES8_ENKUlvE_clEvENKUlvE1_clEvEUlNS5_4HalfESB_E_St5arrayIPcLm3EEEEviT0_T1_,"a",@progbits
	.sectionflags	@""
	.align	4
.nv.constant0._ZN2at6native29vectorized_elementwise_kernelILi4EZZZNS0_65_GLOBAL__N__cd49fe81_27_ActivationSoftplusKernel_cu_f5210f67_354524softplus_backward_kernelERNS_18TensorIteratorBaseERKN3c106ScalarES8_ENKUlvE_clEvENKUlvE1_clEvEUlNS5_4HalfESB_E_St5arrayIPcLm3EEEEviT0_T1_:
	.zero		576


//--------------------- .nv.constant0._ZN2at6native29vectorized_elementwise_kernelILi8EZZZNS0_65_GLOBAL__N__cd49fe81_27_ActivationSoftplusKernel_cu_f5210f67_354524softplus_backward_kernelERNS_18TensorIteratorBaseERKN3c106ScalarES8_ENKUlvE_clEvENKUlvE1_clEvEUlNS5_4HalfESB_E_St5arrayIPcLm3EEEEviT0_T1_ --------------------------
	.section	.nv.constant0._ZN2at6native29vectorized_elementwise_kernelILi8EZZZNS0_65_GLOBAL__N__cd49fe81_27_ActivationSoftplusKernel_cu_f5210f67_354524softplus_backward_kernelERNS_18TensorIteratorBaseERKN3c106ScalarES8_ENKUlvE_clEvENKUlvE1_clEvEUlNS5_4HalfESB_E_St5arrayIPcLm3EEEEviT0_T1_,"a",@progbits
	.sectionflags	@""
	.align	4
.nv.constant0._ZN2at6native29vectorized_elementwise_kernelILi8EZZZNS0_65_GLOBAL__N__cd49fe81_27_ActivationSoftplusKernel_cu_f5210f67_354524softplus_backward_kernelERNS_18TensorIteratorBaseERKN3c106ScalarES8_ENKUlvE_clEvENKUlvE1_clEvEUlNS5_4HalfESB_E_St5arrayIPcLm3EEEEviT0_T1_:
	.zero		576


//--------------------- .nv.constant0._ZN2at6native18elementwise_kernelILi128ELi4EZNS0_15gpu_kernel_implIZZZNS0_65_GLOBAL__N__cd49fe81_27_ActivationSoftplusKernel_cu_f5210f67_354524softplus_backward_kernelERNS_18TensorIteratorBaseERKN3c106ScalarES9_ENKUlvE_clEvENKUlvE0_clEvEUlffE_EEvS5_RKT_EUliE_EEviT1_ --------------------------
	.section	.nv.constant0._ZN2at6native18elementwise_kernelILi128ELi4EZNS0_15gpu_kernel_implIZZZNS0_65_GLOBAL__N__cd49fe81_27_ActivationSoftplusKernel_cu_f5210f67_354524softplus_backward_kernelERNS_18TensorIteratorBaseERKN3c106ScalarES9_ENKUlvE_clEvENKUlvE0_clEvEUlffE_EEvS5_RKT_EUliE_EEviT1_,"a",@progbits
	.sectionflags	@""
	.align	4
.nv.constant0._ZN2at6native18elementwise_kernelILi128ELi4EZNS0_15gpu_kernel_implIZZZNS0_65_GLOBAL__N__cd49fe81_27_ActivationSoftplusKernel_cu_f5210f67_354524softplus_backward_kernelERNS_18TensorIteratorBaseERKN3c106ScalarES9_ENKUlvE_clEvENKUlvE0_clEvEUlffE_EEvS5_RKT_EUliE_EEviT1_:
	.zero		1200


//--------------------- .nv.constant0._ZN2at6native27unrolled_elementwise_kernelIZZZNS0_65_GLOBAL__N__cd49fe81_27_ActivationSoftplusKernel_cu_f5210f67_354524softplus_backward_kernelERNS_18TensorIteratorBaseERKN3c106ScalarES8_ENKUlvE_clEvENKUlvE0_clEvEUlffE_St5arrayIPcLm3EELi4E23TrivialOffsetCalculatorILi2EjESF_ILi1EjENS0_6memory12LoadWithCastILi2EEENSI_13StoreWithCastILi1EEEEEviT_T0_T2_T3_T4_T5_ --------------------------
	.section	.nv.constant0._ZN2at6native27unrolled_elementwise_kernelIZZZNS0_65_GLOBAL__N__cd49fe81_27_ActivationSoftplusKernel_cu_f5210f67_354524softplus_backward_kernelERNS_18TensorIteratorBaseERKN3c106ScalarES8_ENKUlvE_clEvENKUlvE0_clEvEUlffE_St5arrayIPcLm3EELi4E23TrivialOffsetCalculatorILi2EjESF_ILi1EjENS0_6memory12LoadWithCastILi2EEENSI_13StoreWithCastILi1EEEEEviT_T0_T2_T3_T4_T5_,"a",@progbits
	.sectionflags	@""
	.align	4
.nv.constant0._ZN2at6native27unrolled_elementwise_kernelIZZZNS0_65_GLOBAL__N__cd49fe81_27_ActivationSoftplusKernel_cu_f5210f67_354524softplus_backward_kernelERNS_18TensorIteratorBaseERKN3c106ScalarES8_ENKUlvE_clEvENKUlvE0_clEvEUlffE_St5arrayIPcLm3EELi4E23TrivialOffsetCalculatorILi2EjESF_ILi1EjENS0_6memory12LoadWithCastILi2EEENSI_13StoreWithCastILi1EEEEEviT_T0_T2_T3_T4_T5_:
	.zero		600


//--------------------- .nv.constant0._ZN2at6native18elementwise_kernelILi128ELi2EZNS0_22gpu_kernel_impl_nocastIZZZNS0_65_GLOBAL__N__cd49fe81_27_ActivationSoftplusKernel_cu_f5210f67_354524softplus_backward_kernelERNS_18TensorIteratorBaseERKN3c106ScalarES9_ENKUlvE_clEvENKUlvE0_clEvEUlffE_EEvS5_RKT_EUliE_EEviT1_ --------------------------
	.section	.nv.constant0._ZN2at6native18elementwise_kernelILi128ELi2EZNS0_22gpu_kernel_impl_nocastIZZZNS0_65_GLOBAL__N__cd49fe81_27_ActivationSoftplusKernel_cu_f5210f67_354524softplus_backward_kernelERNS_18TensorIteratorBaseERKN3c106ScalarES9_ENKUlvE_clEvENKUlvE0_clEvEUlffE_EEvS5_RKT_EUliE_EEviT1_,"a",@progbits
	.sectionflags	@""
	.align	4
.nv.constant0._ZN2at6native18elementwise_kernelILi128ELi2EZNS0_22gpu_kernel_impl_nocastIZZZNS0_65_GLOBAL__N__cd49fe81_27_ActivationSoftplusKernel_cu_f5210f67_354524softplus_backward_kernelERNS_18TensorIteratorBaseERKN3c106ScalarES9_ENKUlvE_clEvENKUlvE0_clEvEUlffE_EEvS5_RKT_EUliE_EEviT1_:
	.zero		1192


//--------------------- .nv.constant0._ZN2at6native27unrolled_elementwise_kernelIZZZNS0_65_GLOBAL__N__cd49fe81_27_ActivationSoftplusKernel_cu_f5210f67_354524softplus_backward_kernelERNS_18TensorIteratorBaseERKN3c106ScalarES8_ENKUlvE_clEvENKUlvE0_clEvEUlffE_St5arrayIPcLm3EELi4E23TrivialOffsetCalculatorILi2EjESF_ILi1EjENS0_6memory15LoadWithoutCastENSI_16StoreWithoutCastEEEviT_T0_T2_T3_T4_T5_ --------------------------
	.section	.nv.constant0._ZN2at6native27unrolled_elementwise_kernelIZZZNS0_65_GLOBAL__N__cd49fe81_27_ActivationSoftplusKernel_cu_f5210f67_354524softplus_backward_kernelERNS_18TensorIteratorBaseERKN3c106ScalarES8_ENKUlvE_clEvENKUlvE0_clEvEUlffE_St5arrayIPcLm3EELi4E23TrivialOffsetCalculatorILi2EjESF_ILi1EjENS0_6memory15LoadWithoutCastENSI_16StoreWithoutCastEEEviT_T0_T2_T3_T4_T5_,"a",@progbits
	.sectionflags	@""
	.align	4
.nv.constant0._ZN2at6native27unrolled_elementwise_kernelIZZZNS0_65_GLOBAL__N__cd49fe81_27_ActivationSoftplusKernel_cu_f5210f67_354524softplus_backward_kernelERNS_18TensorIteratorBaseERKN3c106ScalarES8_ENKUlvE_clEvENKUlvE0_clEvEUlffE_St5arrayIPcLm3EELi4E23TrivialOffsetCalculatorILi2EjESF_ILi1EjENS0_6memory15LoadWithoutCastENSI_16StoreWithoutCastEEEviT_T0_T2_T3_T4_T5_:
	.zero		580


//--------------------- .nv.constant0._ZN2at6native29vectorized_elementwise_kernelILi2EZZZNS0_65_GLOBAL__N__cd49fe81_27_ActivationSoftplusKernel_cu_f5210f67_354524softplus_backward_kernelERNS_18TensorIteratorBaseERKN3c106ScalarES8_ENKUlvE_clEvENKUlvE0_clEvEUlffE_St5arrayIPcLm3EEEEviT0_T1_ --------------------------
	.section	.nv.constant0._ZN2at6native29vectorized_elementwise_kernelILi2EZZZNS0_65_GLOBAL__N__cd49fe81_27_ActivationSoftplusKernel_cu_f5210f67_354524softplus_backward_kernelERNS_18TensorIteratorBaseERKN3c106ScalarES8_ENKUlvE_clEvENKUlvE0_clEvEUlffE_St5arrayIPcLm3EEEEviT0_T1_,"a",@progbits
	.sectionflags	@""
	.align	4
.nv.constant0._ZN2at6native29vectorized_elementwise_kernelILi2EZZZNS0_65_GLOBAL__N__cd49fe81_27_ActivationSoftplusKernel_cu_f5210f67_354524softplus_backward_kernelERNS_18TensorIteratorBaseERKN3c106ScalarES8_ENKUlvE_clEvENKUlvE0_clEvEUlffE_St5arrayIPcLm3EEEEviT0_T1_:
	.zero		576


//--------------------- .nv.constant0._ZN2at6native29vectorized_elementwise_kernelILi4EZZZNS0_65_GLOBAL__N__cd49fe81_27_ActivationSoftplusKernel_cu_f5210f67_354524softplus_backward_kernelERNS_18TensorIteratorBaseERKN3c106ScalarES8_ENKUlvE_clEvENKUlvE0_clEvEUlffE_St5arrayIPcLm3EEEEviT0_T1_ --------------------------
	.section	.nv.constant0._ZN2at6native29vectorized_elementwise_kernelILi4EZZZNS0_65_GLOBAL__N__cd49fe81_27_ActivationSoftplusKernel_cu_f5210f67_354524softplus_backward_kernelERNS_18TensorIteratorBaseERKN3c106ScalarES8_ENKUlvE_clEvENKUlvE0_clEvEUlffE_St5arrayIPcLm3EEEEviT0_T1_,"a",@progbits
	.sectionflags	@""
	.align	4
.nv.constant0._ZN2at6native29vectorized_elementwise_kernelILi4EZZZNS0_65_GLOBAL__N__cd49fe81_27_ActivationSoftplusKernel_cu_f5210f67_354524softplus_backward_kernelERNS_18TensorIteratorBaseERKN3c106ScalarES8_ENKUlvE_clEvENKUlvE0_clEvEUlffE_St5arrayIPcLm3EEEEviT0_T1_:
	.zero		576


//--------------------- .nv.constant0._ZN2at6native29vectorized_elementwise_kernelILi8EZZZNS0_65_GLOBAL__N__cd49fe81_27_ActivationSoftplusKernel_cu_f5210f67_354524softplus_backward_kernelERNS_18TensorIteratorBaseERKN3c106ScalarES8_ENKUlvE_clEvENKUlvE0_clEvEUlffE_St5arrayIPcLm3EEEEviT0_T1_ --------------------------
	.section	.nv.constant0._ZN2at6native29vectorized_elementwise_kernelILi8EZZZNS0_65_GLOBAL__N__cd49fe81_27_ActivationSoftplusKernel_cu_f5210f67_354524softplus_backward_kernelERNS_18TensorIteratorBaseERKN3c106ScalarES8_ENKUlvE_clEvENKUlvE0_clEvEUlffE_St5arrayIPcLm3EEEEviT0_T1_,"a",@progbits
	.sectionflags	@""
	.align	4
.nv.constant0._ZN2at6native29vectorized_elementwise_kernelILi8EZZZNS0_65_GLOBAL__N__cd49fe81_27_ActivationSoftplusKernel_cu_f5210f67_354524softplus_backward_kernelERNS_18TensorIteratorBaseERKN3c106ScalarES8_ENKUlvE_clEvENKUlvE0_clEvEUlffE_St5arrayIPcLm3EEEEviT0_T1_:
	.zero		576


//--------------------- .nv.constant0._ZN2at6native18elementwise_kernelILi128ELi4EZNS0_15gpu_kernel_implIZZZNS0_65_GLOBAL__N__cd49fe81_27_ActivationSoftplusKernel_cu_f5210f67_354524softplus_backward_kernelERNS_18TensorIteratorBaseERKN3c106ScalarES9_ENKUlvE_clEvENKUlvE_clEvEUlddE_EEvS5_RKT_EUliE_EEviT1_ --------------------------
	.section	.nv.constant0._ZN2at6native18elementwise_kernelILi128ELi4EZNS0_15gpu_kernel_implIZZZNS0_65_GLOBAL__N__cd49fe81_27_ActivationSoftplusKernel_cu_f5210f67_354524softplus_backward_kernelERNS_18TensorIteratorBaseERKN3c106ScalarES9_ENKUlvE_clEvENKUlvE_clEvEUlddE_EEvS5_RKT_EUliE_EEviT1_,"a",@progbits
	.sectionflags	@""
	.align	4
.nv.constant0._ZN2at6native18elementwise_kernelILi128ELi4EZNS0_15gpu_kernel_implIZZZNS0_65_GLOBAL__N__cd49fe81_27_ActivationSoftplusKernel_cu_f5210f67_354524softplus_backward_kernelERNS_18TensorIteratorBaseERKN3c106ScalarES9_ENKUlvE_clEvENKUlvE_clEvEUlddE_EEvS5_RKT_EUliE_EEviT1_:
	.zero		1208


//--------------------- .nv.constant0._ZN2at6native27unrolled_elementwise_kernelIZZZNS0_65_GLOBAL__N__cd49fe81_27_ActivationSoftplusKernel_cu_f5210f67_354524softplus_backward_kernelERNS_18TensorIteratorBaseERKN3c106ScalarES8_ENKUlvE_clEvENKUlvE_clEvEUlddE_St5arrayIPcLm3EELi4E23TrivialOffsetCalculatorILi2EjESF_ILi1EjENS0_6memory12LoadWithCastILi2EEENSI_13StoreWithCastILi1EEEEEviT_T0_T2_T3_T4_T5_ --------------------------
	.section	.nv.constant0._ZN2at6native27unrolled_elementwise_kernelIZZZNS0_65_GLOBAL__N__cd49fe81_27_ActivationSoftplusKernel_cu_f5210f67_354524softplus_backward_kernelERNS_18TensorIteratorBaseERKN3c106ScalarES8_ENKUlvE_clEvENKUlvE_clEvEUlddE_St5arrayIPcLm3EELi4E23TrivialOffsetCalculatorILi2EjESF_ILi1EjENS0_6memory12LoadWithCastILi2EEENSI_13StoreWithCastILi1EEEEEviT_T0_T2_T3_T4_T5_,"a",@progbits
	.sectionflags	@""
	.align	4
.nv.constant0._ZN2at6native27unrolled_elementwise_kernelIZZZNS0_65_GLOBAL__N__cd49fe81_27_ActivationSoftplusKernel_cu_f5210f67_354524softplus_backward_kernelERNS_18TensorIteratorBaseERKN3c106ScalarES8_ENKUlvE_clEvENKUlvE_clEvEUlddE_St5arrayIPcLm3EELi4E23TrivialOffsetCalculatorILi2EjESF_ILi1EjENS0_6memory12LoadWithCastILi2EEENSI_13StoreWithCastILi1EEEEEviT_T0_T2_T3_T4_T5_:
	.zero		608


//--------------------- .nv.constant0._ZN2at6native18elementwise_kernelILi128ELi2EZNS0_22gpu_kernel_impl_nocastIZZZNS0_65_GLOBAL__N__cd49fe81_27_ActivationSoftplusKernel_cu_f5210f67_354524softplus_backward_kernelERNS_18TensorIteratorBaseERKN3c106ScalarES9_ENKUlvE_clEvENKUlvE_clEvEUlddE_EEvS5_RKT_EUliE_EEviT1_ --------------------------
	.section	.nv.constant0._ZN2at6native18elementwise_kernelILi128ELi2EZNS0_22gpu_kernel_impl_nocastIZZZNS0_65_GLOBAL__N__cd49fe81_27_ActivationSoftplusKernel_cu_f5210f67_354524softplus_backward_kernelERNS_18TensorIteratorBaseERKN3c106ScalarES9_ENKUlvE_clEvENKUlvE_clEvEUlddE_EEvS5_RKT_EUliE_EEviT1_,"a",@progbits
	.sectionflags	@""
	.align	4
.nv.constant0._ZN2at6native18elementwise_kernelILi128ELi2EZNS0_22gpu_kernel_impl_nocastIZZZNS0_65_GLOBAL__N__cd49fe81_27_ActivationSoftplusKernel_cu_f5210f67_354524softplus_backward_kernelERNS_18TensorIteratorBaseERKN3c106ScalarES9_ENKUlvE_clEvENKUlvE_clEvEUlddE_EEvS5_RKT_EUliE_EEviT1_:
	.zero		1200


//--------------------- .nv.constant0._ZN2at6native27unrolled_elementwise_kernelIZZZNS0_65_GLOBAL__N__cd49fe81_27_ActivationSoftplusKernel_cu_f5210f67_354524softplus_backward_kernelERNS_18TensorIteratorBaseERKN3c106ScalarES8_ENKUlvE_clEvENKUlvE_clEvEUlddE_St5arrayIPcLm3EELi4E23TrivialOffsetCalculatorILi2EjESF_ILi1EjENS0_6memory15LoadWithoutCastENSI_16StoreWithoutCastEEEviT_T0_T2_T3_T4_T5_ --------------------------
	.section	.nv.constant0._ZN2at6native27unrolled_elementwise_kernelIZZZNS0_65_GLOBAL__N__cd49fe81_27_ActivationSoftplusKernel_cu_f5210f67_354524softplus_backward_kernelERNS_18TensorIteratorBaseERKN3c106ScalarES8_ENKUlvE_clEvENKUlvE_clEvEUlddE_St5arrayIPcLm3EELi4E23TrivialOffsetCalculatorILi2EjESF_ILi1EjENS0_6memory15LoadWithoutCastENSI_16StoreWithoutCastEEEviT_T0_T2_T3_T4_T5_,"a",@progbits
	.sectionflags	@""
	.align	4
.nv.constant0._ZN2at6native27unrolled_elementwise_kernelIZZZNS0_65_GLOBAL__N__cd49fe81_27_ActivationSoftplusKernel_cu_f5210f67_354524softplus_backward_kernelERNS_18TensorIteratorBaseERKN3c106ScalarES8_ENKUlvE_clEvENKUlvE_clEvEUlddE_St5arrayIPcLm3EELi4E23TrivialOffsetCalculatorILi2EjESF_ILi1EjENS0_6memory15LoadWithoutCastENSI_16StoreWithoutCastEEEviT_T0_T2_T3_T4_T5_:
	.zero		588


//--------------------- .nv.constant0._ZN2at6native29vectorized_elementwise_kernelILi2EZZZNS0_65_GLOBAL__N__cd49fe81_27_ActivationSoftplusKernel_cu_f5210f67_354524softplus_backward_kernelERNS_18TensorIteratorBaseERKN3c106ScalarES8_ENKUlvE_clEvENKUlvE_clEvEUlddE_St5arrayIPcLm3EEEEviT0_T1_ --------------------------
	.section	.nv.constant0._ZN2at6native29vectorized_elementwise_kernelILi2EZZZNS0_65_GLOBAL__N__cd49fe81_27_ActivationSoftplusKernel_cu_f5210f67_354524softplus_backward_kernelERNS_18TensorIteratorBaseERKN3c106ScalarES8_ENKUlvE_clEvENKUlvE_clEvEUlddE_St5arrayIPcLm3EEEEviT0_T1_,"a",@progbits
	.sectionflags	@""
	.align	4
.nv.constant0._ZN2at6native29vectorized_elementwise_kernelILi2EZZZNS0_65_GLOBAL__N__cd49fe81_27_ActivationSoftplusKernel_cu_f5210f67_354524softplus_backward_kernelERNS_18TensorIteratorBaseERKN3c106ScalarES8_ENKUlvE_clEvENKUlvE_clEvEUlddE_St5arrayIPcLm3EEEEviT0_T1_:
	.zero		584


//--------------------- .nv.constant0._ZN2at6native29vectorized_elementwise_kernelILi4EZZZNS0_65_GLOBAL__N__cd49fe81_27_ActivationSoftplusKernel_cu_f5210f67_354524softplus_backward_kernelERNS_18TensorIteratorBaseERKN3c106ScalarES8_ENKUlvE_clEvENKUlvE_clEvEUlddE_St5arrayIPcLm3EEEEviT0_T1_ --------------------------
	.section	.nv.constant0._ZN2at6native29vectorized_elementwise_kernelILi4EZZZNS0_65_GLOBAL__N__cd49fe81_27_ActivationSoftplusKernel_cu_f5210f67_354524softplus_backward_kernelERNS_18TensorIteratorBaseERKN3c106ScalarES8_ENKUlvE_clEvENKUlvE_clEvEUlddE_St5arrayIPcLm3EEEEviT0_T1_,"a",@progbits
	.sectionflags	@""
	.align	4
.nv.constant0._ZN2at6native29vectorized_elementwise_kernelILi4EZZZNS0_65_GLOBAL__N__cd49fe81_27_ActivationSoftplusKernel_cu_f5210f67_354524softplus_backward_kernelERNS_18TensorIteratorBaseERKN3c106ScalarES8_ENKUlvE_clEvENKUlvE_clEvEUlddE_St5arrayIPcLm3EEEEviT0_T1_:
	.zero		584


//--------------------- .nv.constant0._ZN2at6native29vectorized_elementwise_kernelILi8EZZZNS0_65_GLOBAL__N__cd49fe81_27_ActivationSoftplusKernel_cu_f5210f67_354524softplus_backward_kernelERNS_18TensorIteratorBaseERKN3c106ScalarES8_ENKUlvE_clEvENKUlvE_clEvEUlddE_St5arrayIPcLm3EEEEviT0_T1_ --------------------------
	.section	.nv.constant0._ZN2at6native29vectorized_elementwise_kernelILi8EZZZNS0_65_GLOBAL__N__cd49fe81_27_ActivationSoftplusKernel_cu_f5210f67_354524softplus_backward_kernelERNS_18TensorIteratorBaseERKN3c106ScalarES8_ENKUlvE_clEvENKUlvE_clEvEUlddE_St5arrayIPcLm3EEEEviT0_T1_,"a",@progbits
	.sectionflags	@""
	.align	4
.nv.constant0._ZN2at6native29vectorized_elementwise_kernelILi8EZZZNS0_65_GLOBAL__N__cd49fe81_27_ActivationSoftplusKernel_cu_f5210f67_354524softplus_backward_kernelERNS_18TensorIteratorBaseERKN3c106ScalarES8_ENKUlvE_clEvENKUlvE_clEvEUlddE_St5arrayIPcLm3EEEEviT0_T1_:
	.zero		584


//--------------------- .nv.constant0._ZN2at6native18elementwise_kernelILi128ELi4EZNS0_15gpu_kernel_implIZZZNS0_65_GLOBAL__N__cd49fe81_27_ActivationSoftplusKernel_cu_f5210f67_354515softplus_kernelERNS_18TensorIteratorBaseERKN3c106ScalarES9_ENKUlvE_clEvENKUlvE2_clEvEUlNS6_8BFloat16EE_EEvS5_RKT_EUliE_EEviT1_ --------------------------
	.section	.nv.constant0._ZN2at6native18elementwise_kernelILi128ELi4EZNS0_15gpu_kernel_implIZZZNS0_65_GLOBAL__N__cd49fe81_27_ActivationSoftplusKernel_cu_f5210f67_354515softplus_kernelERNS_18TensorIteratorBaseERKN3c106ScalarES9_ENKUlvE_clEvENKUlvE2_clEvEUlNS6_8BFloat16EE_EEvS5_RKT_EUliE_EEviT1_,"a",@progbits
	.sectionflags	@""
	.align	4
.nv.constant0._ZN2at6native18elementwise_kernelILi128ELi4EZNS0_15gpu_kernel_implIZZZNS0_65_GLOBAL__N__cd49fe81_27_ActivationSoftplusKernel_cu_f5210f67_354515softplus_kernelERNS_18TensorIteratorBaseERKN3c106ScalarES9_ENKUlvE_clEvENKUlvE2_clEvEUlNS6_8BFloat16EE_EEvS5_RKT_EUliE_EEviT1_:
	.zero		1088


//--------------------- .nv.constant0._ZN2at6native27unrolled_elementwise_kernelIZZZNS0_65_GLOBAL__N__cd49fe81_27_ActivationSoftplusKernel_cu_f5210f67_354515softplus_kernelERNS_18TensorIteratorBaseERKN3c106ScalarES8_ENKUlvE_clEvENKUlvE2_clEvEUlNS5_8BFloat16EE_St5arrayIPcLm2EELi4E23TrivialOffsetCalculatorILi1EjESH_NS0_6memory12LoadWithCastILi1EEENSI_13StoreWithCastILi1EEEEEviT_T0_T2_T3_T4_T5_ --------------------------
	.section	.nv.constant0._ZN2at6native27unrolled_elementwise_kernelIZZZNS0_65_GLOBAL__N__cd49fe81_27_ActivationSoftplusKernel_cu_f5210f67_354515softplus_kernelERNS_18TensorIteratorBaseERKN3c106ScalarES8_ENKUlvE_clEvENKUlvE2_clEvEUlNS5_8BFloat16EE_St5arrayIPcLm2EELi4E23TrivialOffsetCalculatorILi1EjESH_NS0_6memory12LoadWithCastILi1EEENSI_13StoreWithCastILi1EEEEEviT_T0_T2_T3_T4_T5_,"a",@progbits
	.sectionflags	@""
	.align	4
.nv.constant0._ZN2at6native27unrolled_elementwise_kernelIZZZNS0_65_GLOBAL__N__cd49fe81_27_ActivationSoftplusKernel_cu_f5210f67_354515softplus_kernelERNS_18TensorIteratorBaseERKN3c106ScalarES8_ENKUlvE_clEvENKUlvE2_clEvEUlNS5_8BFloat16EE_St5arrayIPcLm2EELi4E23TrivialOffsetCalculatorILi1EjESH_NS0_6memory12LoadWithCastILi1EEENSI_13StoreWithCastILi1EEEEEviT_T0_T2_T3_T4_T5_:
	.zero		588


//--------------------- .nv.constant0._ZN2at6native18elementwise_kernelILi128ELi4EZNS0_22gpu_kernel_impl_nocastIZZZNS0_65_GLOBAL__N__cd49fe81_27_ActivationSoftplusKernel_cu_f5210f67_354515softplus_kernelERNS_18TensorIteratorBaseERKN3c106ScalarES9_ENKUlvE_clEvENKUlvE2_clEvEUlNS6_8BFloat16EE_EEvS5_RKT_EUliE_EEviT1_ --------------------------
	.section	.nv.constant0._ZN2at6native18elementwise_kernelILi128ELi4EZNS0_22gpu_kernel_impl_nocastIZZZNS0_65_GLOBAL__N__cd49fe81_27_ActivationSoftplusKernel_cu_f5210f67_354515softplus_kernelERNS_18TensorIteratorBaseERKN3c106ScalarES9_ENKUlvE_clEvENKUlvE2_clEvEUlNS6_8BFloat16EE_EEvS5_RKT_EUliE_EEviT1_,"a",@progbits
	.sectionflags	@""
	.align	4
.nv.constant0._ZN2at6native18elementwise_kernelILi128ELi4EZNS0_22gpu_kernel_impl_nocastIZZZNS0_65_GLOBAL__N__cd49fe81_27_ActivationSoftplusKernel_cu_f5210f67_354515softplus_kernelERNS_18TensorIteratorBaseERKN3c106ScalarES9_ENKUlvE_clEvENKUlvE2_clEvEUlNS6_8BFloat16EE_EEvS5_RKT_EUliE_EEviT1_:
	.zero		1080


//--------------------- .nv.constant0._ZN2at6native27unrolled_elementwise_kernelIZZZNS0_65_GLOBAL__N__cd49fe81_27_ActivationSoftplusKernel_cu_f5210f67_354515softplus_kernelERNS_18TensorIteratorBaseERKN3c106ScalarES8_ENKUlvE_clEvENKUlvE2_clEvEUlNS5_8BFloat16EE_St5arrayIPcLm2EELi4E23TrivialOffsetCalculatorILi1EjESH_NS0_6memory15LoadWithoutCastENSI_16StoreWithoutCastEEEviT_T0_T2_T3_T4_T5_ --------------------------
	.section	.nv.constant0._ZN2at6native27unrolled_elementwise_kernelIZZZNS0_65_GLOBAL__N__cd49fe81_27_ActivationSoftplusKernel_cu_f5210f67_354515softplus_kernelERNS_18TensorIteratorBaseERKN3c106ScalarES8_ENKUlvE_clEvENKUlvE2_clEvEUlNS5_8BFloat16EE_St5arrayIPcLm2EELi4E23TrivialOffsetCalculatorILi1EjESH_NS0_6memory15LoadWithoutCastENSI_16StoreWithoutCastEEEviT_T0_T2_T3_T4_T5_,"a",@progbits
	.sectionflags	@""
	.align	4
.nv.constant0._ZN2at6native27unrolled_elementwise_kernelIZZZNS0_65_GLOBAL__N__cd49fe81_27_ActivationSoftplusKernel_cu_f5210f67_354515softplus_kernelERNS_18TensorIteratorBaseERKN3c106ScalarES8_ENKUlvE_clEvENKUlvE2_clEvEUlNS5_8BFloat16EE_St5arrayIPcLm2EELi4E23TrivialOffsetCalculatorILi1EjESH_NS0_6memory15LoadWithoutCastENSI_16StoreWithoutCastEEEviT_T0_T2_T3_T4_T5_:
	.zero		572


//--------------------- .nv.constant0._ZN2at6native29vectorized_elementwise_kernelILi2EZZZNS0_65_GLOBAL__N__cd49fe81_27_ActivationSoftplusKernel_cu_f5210f67_354515softplus_kernelERNS_18TensorIteratorBaseERKN3c106ScalarES8_ENKUlvE_clEvENKUlvE2_clEvEUlNS5_8BFloat16EE_St5arrayIPcLm2EEEEviT0_T1_ --------------------------
	.section	.nv.constant0._ZN2at6native29vectorized_elementwise_kernelILi2EZZZNS0_65_GLOBAL__N__cd49fe81_27_ActivationSoftplusKernel_cu_f5210f67_354515softplus_kernelERNS_18TensorIteratorBaseERKN3c106ScalarES8_ENKUlvE_clEvENKUlvE2_clEvEUlNS5_8BFloat16EE_St5arrayIPcLm2EEEEviT0_T1_,"a",@progbits
	.sectionflags	@""
	.align	4
.nv.constant0._ZN2at6native29vectorized_elementwise_kernelILi2EZZZNS0_65_GLOBAL__N__cd49fe81_27_ActivationSoftplusKernel_cu_f5210f67_354515softplus_kernelERNS_18TensorIteratorBaseERKN3c106ScalarES8_ENKUlvE_clEvENKUlvE2_clEvEUlNS5_8BFloat16EE_St5arrayIPcLm2EEEEviT0_T1_:
	.zero		568


//--------------------- .nv.constant0._ZN2at6native29vectorized_elementwise_kernelILi4EZZZNS0_65_GLOBAL__N__cd49fe81_27_ActivationSoftplusKernel_cu_f5210f67_354515softplus_kernelERNS_18TensorIteratorBaseERKN3c106ScalarES8_ENKUlvE_clEvENKUlvE2_clEvEUlNS5_8BFloat16EE_St5arrayIPcLm2EEEEviT0_T1_ --------------------------
	.section	.nv.constant0._ZN2at6native29vectorized_elementwise_kernelILi4EZZZNS0_65_GLOBAL__N__cd49fe81_27_ActivationSoftplusKernel_cu_f5210f67_354515softplus_kernelERNS_18TensorIteratorBaseERKN3c106ScalarES8_ENKUlvE_clEvENKUlvE2_clEvEUlNS5_8BFloat16EE_St5arrayIPcLm2EEEEviT0_T1_,"a",@progbits
	.sectionflags	@""
	.align	4
.nv.constant0._ZN2at6native29vectorized_elementwise_kernelILi4EZZZNS0_65_GLOBAL__N__cd49fe81_27_ActivationSoftplusKernel_cu_f5210f67_354515softplus_kernelERNS_18TensorIteratorBaseERKN3c106ScalarES8_ENKUlvE_clEvENKUlvE2_clEvEUlNS5_8BFloat16EE_St5arrayIPcLm2EEEEviT0_T1_:
	.zero		568


//--------------------- .nv.constant0._ZN2at6native29vectorized_elementwise_kernelILi8EZZZNS0_65_GLOBAL__N__cd49fe81_27_ActivationSoftplusKernel_cu_f5210f67_354515softplus_kernelERNS_18TensorIteratorBaseERKN3c106ScalarES8_ENKUlvE_clEvENKUlvE2_clEvEUlNS5_8BFloat16EE_St5arrayIPcLm2EEEEviT0_T1_ --------------------------
	.section	.nv.constant0._ZN2at6native29vectorized_elementwise_kernelILi8EZZZNS0_65_GLOBAL__N__cd49fe81_27_ActivationSoftplusKernel_cu_f5210f67_354515softplus_kernelERNS_18TensorIteratorBaseERKN3c106ScalarES8_ENKUlvE_clEvENKUlvE2_clEvEUlNS5_8BFloat16EE_St5arrayIPcLm2EEEEviT0_T1_,"a",@progbits
	.sectionflags	@""
	.align	4
.nv.constant0._ZN2at6native29vectorized_elementwise_kernelILi8EZZZNS0_65_GLOBAL__N__cd49fe81_27_ActivationSoftplusKernel_cu_f5210f67_354515softplus_kernelERNS_18TensorIteratorBaseERKN3c106ScalarES8_ENKUlvE_clEvENKUlvE2_clEvEUlNS5_8BFloat16EE_St5arrayIPcLm2EEEEviT0_T1_:
	.zero		568


//--------------------- .nv.constant0._ZN2at6native18elementwise_kernelILi128ELi4EZNS0_15gpu_kernel_implIZZZNS0_65_GLOBAL__N__cd49fe81_27_ActivationSoftplusKernel_cu_f5210f67_354515softplus_kernelERNS_18TensorIteratorBaseERKN3c106ScalarES9_ENKUlvE_clEvENKUlvE1_clEvEUlNS6_4HalfEE_EEvS5_RKT_EUliE_EEviT1_ --------------------------
	.section	.nv.constant0._ZN2at6native18elementwise_kernelILi128ELi4EZNS0_15gpu_kernel_implIZZZNS0_65_GLOBAL__N__cd49fe81_27_ActivationSoftplusKernel_cu_f5210f67_354515softplus_kernelERNS_18TensorIteratorBaseERKN3c106ScalarES9_ENKUlvE_clEvENKUlvE1_clEvEUlNS6_4HalfEE_EEvS5_RKT_EUliE_EEviT1_,"a",@progbits
	.sectionflags	@""
	.align	4
.nv.constant0._ZN2at6native18elementwise_kernelILi128ELi4EZNS0_15gpu_kernel_implIZZZNS0_65_GLOBAL__N__cd49fe81_27_ActivationSoftplusKernel_cu_f5210f67_354515softplus_kernelERNS_18TensorIteratorBaseERKN3c106ScalarES9_ENKUlvE_clEvENKUlvE1_clEvEUlNS6_4HalfEE_EEvS5_RKT_EUliE_EEviT1_:
	.zero		1088


//--------------------- .nv.constant0._ZN2at6native27unrolled_elementwise_kernelIZZZNS0_65_GLOBAL__N__cd49fe81_27_ActivationSoftplusKernel_cu_f5210f67_354515softplus_kernelERNS_18TensorIteratorBaseERKN3c106ScalarES8_ENKUlvE_clEvENKUlvE1_clEvEUlNS5_4HalfEE_St5arrayIPcLm2EELi4E23TrivialOffsetCalculatorILi1EjESH_NS0_6memory12LoadWithCastILi1EEENSI_13StoreWithCastILi1EEEEEviT_T0_T2_T3_T4_T5_ --------------------------
	.section	.nv.constant0._ZN2at6native27unrolled_elementwise_kernelIZZZNS0_65_GLOBAL__N__cd49fe81_27_ActivationSoftplusKernel_cu_f5210f67_354515softplus_kernelERNS_18TensorIteratorBaseERKN3c106ScalarES8_ENKUlvE_clEvENKUlvE1_clEvEUlNS5_4HalfEE_St5arrayIPcLm2EELi4E23TrivialOffsetCalculatorILi1EjESH_NS0_6memory12LoadWithCastILi1EEENSI_13StoreWithCastILi1EEEEEviT_T0_T2_T3_T4_T5_,"a",@progbits
	.sectionflags	@""
	.align	4
.nv.constant0._ZN2at6native27unrolled_elementwise_kernelIZZZNS0_65_GLOBAL__N__cd49fe81_27_ActivationSoftplusKernel_cu_f5210f67_354515softplus_kernelERNS_18TensorIteratorBaseERKN3c106ScalarES8_ENKUlvE_clEvENKUlvE1_clEvEUlNS5_4HalfEE_St5arrayIPcLm2EELi4E23TrivialOffsetCalculatorILi1EjESH_NS0_6memory12LoadWithCastILi1EEENSI_13StoreWithCastILi1EEEEEviT_T0_T2_T3_T4_T5_:
	.zero		588


//--------------------- .nv.constant0._ZN2at6native18elementwise_kernelILi128ELi4EZNS0_22gpu_kernel_impl_nocastIZZZNS0_65_GLOBAL__N__cd49fe81_27_ActivationSoftplusKernel_cu_f5210f67_354515softplus_kernelERNS_18TensorIteratorBaseERKN3c106ScalarES9_ENKUlvE_clEvENKUlvE1_clEvEUlNS6_4HalfEE_EEvS5_RKT_EUliE_EEviT1_ --------------------------
	.section	.nv.constant0._ZN2at6native18elementwise_kernelILi128ELi4EZNS0_22gpu_kernel_impl_nocastIZZZNS0_65_GLOBAL__N__cd49fe81_27_ActivationSoftplusKernel_cu_f5210f67_354515softplus_kernelERNS_18TensorIteratorBaseERKN3c106ScalarES9_ENKUlvE_clEvENKUlvE1_clEvEUlNS6_4HalfEE_EEvS5_RKT_EUliE_EEviT1_,"a",@progbits
	.sectionflags	@""
	.align	4
.nv.constant0._ZN2at6native18elementwise_kernelILi128ELi4EZNS0_22gpu_kernel_impl_nocastIZZZNS0_65_GLOBAL__N__cd49fe81_27_ActivationSoftplusKernel_cu_f5210f67_354515softplus_kernelERNS_18TensorIteratorBaseERKN3c106ScalarES9_ENKUlvE_clEvENKUlvE1_clEvEUlNS6_4HalfEE_EEvS5_RKT_EUliE_EEviT1_:
	.zero		1080


//--------------------- .nv.constant0._ZN2at6native27unrolled_elementwise_kernelIZZZNS0_65_GLOBAL__N__cd49fe81_27_ActivationSoftplusKernel_cu_f5210f67_354515softplus_kernelERNS_18TensorIteratorBaseERKN3c106ScalarES8_ENKUlvE_clEvENKUlvE1_clEvEUlNS5_4HalfEE_St5arrayIPcLm2EELi4E23TrivialOffsetCalculatorILi1EjESH_NS0_6memory15LoadWithoutCastENSI_16StoreWithoutCastEEEviT_T0_T2_T3_T4_T5_ --------------------------
	.section	.nv.constant0._ZN2at6native27unrolled_elementwise_kernelIZZZNS0_65_GLOBAL__N__cd49fe81_27_ActivationSoftplusKernel_cu_f5210f67_354515softplus_kernelERNS_18TensorIteratorBaseERKN3c106ScalarES8_ENKUlvE_clEvENKUlvE1_clEvEUlNS5_4HalfEE_St5arrayIPcLm2EELi4E23TrivialOffsetCalculatorILi1EjESH_NS0_6memory15LoadWithoutCastENSI_16StoreWithoutCastEEEviT_T0_T2_T3_T4_T5_,"a",@progbits
	.sectionflags	@""
	.align	4
.nv.constant0._ZN2at6native27unrolled_elementwise_kernelIZZZNS0_65_GLOBAL__N__cd49fe81_27_ActivationSoftplusKernel_cu_f5210f67_354515softplus_kernelERNS_18TensorIteratorBaseERKN3c106ScalarES8_ENKUlvE_clEvENKUlvE1_clEvEUlNS5_4HalfEE_St5arrayIPcLm2EELi4E23TrivialOffsetCalculatorILi1EjESH_NS0_6memory15LoadWithoutCastENSI_16StoreWithoutCastEEEviT_T0_T2_T3_T4_T5_:
	.zero		572


//--------------------- .nv.constant0._ZN2at6native29vectorized_elementwise_kernelILi2EZZZNS0_65_GLOBAL__N__cd49fe81_27_ActivationSoftplusKernel_cu_f5210f67_354515softplus_kernelERNS_18TensorIteratorBaseERKN3c106ScalarES8_ENKUlvE_clEvENKUlvE1_clEvEUlNS5_4HalfEE_St5arrayIPcLm2EEEEviT0_T1_ --------------------------
	.section	.nv.constant0._ZN2at6native29vectorized_elementwise_kernelILi2EZZZNS0_65_GLOBAL__N__cd49fe81_27_ActivationSoftplusKernel_cu_f5210f67_354515softplus_kernelERNS_18TensorIteratorBaseERKN3c106ScalarES8_ENKUlvE_clEvENKUlvE1_clEvEUlNS5_4HalfEE_St5arrayIPcLm2EEEEviT0_T1_,"a",@progbits
	.sectionflags	@""
	.align	4
.nv.constant0._ZN2at6native29vectorized_elementwise_kernelILi2EZZZNS0_65_GLOBAL__N__cd49fe81_27_ActivationSoftplusKernel_cu_f5210f67_354515softplus_kernelERNS_18TensorIteratorBaseERKN3c106ScalarES8_ENKUlvE_clEvENKUlvE1_clEvEUlNS5_4HalfEE_St5arrayIPcLm2EEEEviT0_T1_:
	.zero		568


//--------------------- .nv.constant0._ZN2at6native29vectorized_elementwise_kernelILi4EZZZNS0_65_GLOBAL__N__cd49fe81_27_ActivationSoftplusKernel_cu_f5210f67_354515softplus_kernelERNS_18TensorIteratorBaseERKN3c106ScalarES8_ENKUlvE_clEvENKUlvE1_clEvEUlNS5_4HalfEE_St5arrayIPcLm2EEEEviT0_T1_ --------------------------
	.section	.nv.constant0._ZN2at6native29vectorized_elementwise_kernelILi4EZZZNS0_65_GLOBAL__N__cd49fe81_27_ActivationSoftplusKernel_cu_f5210f67_354515softplus_kernelERNS_18TensorIteratorBaseERKN3c106ScalarES8_ENKUlvE_clEvENKUlvE1_clEvEUlNS5_4HalfEE_St5arrayIPcLm2EEEEviT0_T1_,"a",@progbits
	.sectionflags	@""
	.align	4
.nv.constant0._ZN2at6native29vectorized_elementwise_kernelILi4EZZZNS0_65_GLOBAL__N__cd49fe81_27_ActivationSoftplusKernel_cu_f5210f67_354515softplus_kernelERNS_18TensorIteratorBaseERKN3c106ScalarES8_ENKUlvE_clEvENKUlvE1_clEvEUlNS5_4HalfEE_St5arrayIPcLm2EEEEviT0_T1_:
	.zero		568


//--------------------- .nv.constant0._ZN2at6native29vectorized_elementwise_kernelILi8EZZZNS0_65_GLOBAL__N__cd49fe81_27_ActivationSoftplusKernel_cu_f5210f67_354515softplus_kernelERNS_18TensorIteratorBaseERKN3c106ScalarES8_ENKUlvE_clEvENKUlvE1_clEvEUlNS5_4HalfEE_St5arrayIPcLm2EEEEviT0_T1_ --------------------------
	.section	.nv.constant0._ZN2at6native29vectorized_elementwise_kernelILi8EZZZNS0_65_GLOBAL__N__cd49fe81_27_ActivationSoftplusKernel_cu_f5210f67_354515softplus_kernelERNS_18TensorIteratorBaseERKN3c106ScalarES8_ENKUlvE_clEvENKUlvE1_clEvEUlNS5_4HalfEE_St5arrayIPcLm2EEEEviT0_T1_,"a",@progbits
	.sectionflags	@""
	.align	4
.nv.constant0._ZN2at6native29vectorized_elementwise_kernelILi8EZZZNS0_65_GLOBAL__N__cd49fe81_27_ActivationSoftplusKernel_cu_f5210f67_354515softplus_kernelERNS_18TensorIteratorBaseERKN3c106ScalarES8_ENKUlvE_clEvENKUlvE1_clEvEUlNS5_4HalfEE_St5arrayIPcLm2EEEEviT0_T1_:
	.zero		568


//--------------------- .nv.constant0._ZN2at6native18elementwise_kernelILi128ELi4EZNS0_15gpu_kernel_implIZZZNS0_65_GLOBAL__N__cd49fe81_27_ActivationSoftplusKernel_cu_f5210f67_354515softplus_kernelERNS_18TensorIteratorBaseERKN3c106ScalarES9_ENKUlvE_clEvENKUlvE0_clEvEUlfE_EEvS5_RKT_EUliE_EEviT1_ --------------------------
	.section	.nv.constant0._ZN2at6native18elementwise_kernelILi128ELi4EZNS0_15gpu_kernel_implIZZZNS0_65_GLOBAL__N__cd49fe81_27_ActivationSoftplusKernel_cu_f5210f67_354515softplus_kernelERNS_18TensorIteratorBaseERKN3c106ScalarES9_ENKUlvE_clEvENKUlvE0_clEvEUlfE_EEvS5_RKT_EUliE_EEviT1_,"a",@progbits
	.sectionflags	@""
	.align	4
.nv.constant0._ZN2at6native18elementwise_kernelILi128ELi4EZNS0_15gpu_kernel_implIZZZNS0_65_GLOBAL__N__cd49fe81_27_ActivationSoftplusKernel_cu_f5210f67_354515softplus_kernelERNS_18TensorIteratorBaseERKN3c106ScalarES9_ENKUlvE_clEvENKUlvE0_clEvEUlfE_EEvS5_RKT_EUliE_EEviT1_:
	.zero		1088


//--------------------- .nv.constant0._ZN2at6native27unrolled_elementwise_kernelIZZZNS0_65_GLOBAL__N__cd49fe81_27_ActivationSoftplusKernel_cu_f5210f67_354515softplus_kernelERNS_18TensorIteratorBaseERKN3c106ScalarES8_ENKUlvE_clEvENKUlvE0_clEvEUlfE_St5arrayIPcLm2EELi4E23TrivialOffsetCalculatorILi1EjESG_NS0_6memory12LoadWithCastILi1EEENSH_13StoreWithCastILi1EEEEEviT_T0_T2_T3_T4_T5_ --------------------------
	.section	.nv.constant0._ZN2at6native27unrolled_elementwise_kernelIZZZNS0_65_GLOBAL__N__cd49fe81_27_ActivationSoftplusKernel_cu_f5210f67_354515softplus_kernelERNS_18TensorIteratorBaseERKN3c106ScalarES8_ENKUlvE_clEvENKUlvE0_clEvEUlfE_St5arrayIPcLm2EELi4E23TrivialOffsetCalculatorILi1EjESG_NS0_6memory12LoadWithCastILi1EEENSH_13StoreWithCastILi1EEEEEviT_T0_T2_T3_T4_T5_,"a",@progbits
	.sectionflags	@""
	.align	4
.nv.constant0._ZN2at6native27unrolled_elementwise_kernelIZZZNS0_65_GLOBAL__N__cd49fe81_27_ActivationSoftplusKernel_cu_f5210f67_354515softplus_kernelERNS_18TensorIteratorBaseERKN3c106ScalarES8_ENKUlvE_clEvENKUlvE0_clEvEUlfE_St5arrayIPcLm2EELi4E23TrivialOffsetCalculatorILi1EjESG_NS0_6memory12LoadWithCastILi1EEENSH_13StoreWithCastILi1EEEEEviT_T0_T2_T3_T4_T5_:
	.zero		588


//--------------------- .nv.constant0._ZN2at6native18elementwise_kernelILi128ELi2EZNS0_22gpu_kernel_impl_nocastIZZZNS0_65_GLOBAL__N__cd49fe81_27_ActivationSoftplusKernel_cu_f5210f67_354515softplus_kernelERNS_18TensorIteratorBaseERKN3c106ScalarES9_ENKUlvE_clEvENKUlvE0_clEvEUlfE_EEvS5_RKT_EUliE_EEviT1_ --------------------------
	.section	.nv.constant0._ZN2at6native18elementwise_kernelILi128ELi2EZNS0_22gpu_kernel_impl_nocastIZZZNS0_65_GLOBAL__N__cd49fe81_27_ActivationSoftplusKernel_cu_f5210f67_354515softplus_kernelERNS_18TensorIteratorBaseERKN3c106ScalarES9_ENKUlvE_clEvENKUlvE0_clEvEUlfE_EEvS5_RKT_EUliE_EEviT1_,"a",@progbits
	.sectionflags	@""
	.align	4
.nv.constant0._ZN2at6native18elementwise_kernelILi128ELi2EZNS0_22gpu_kernel_impl_nocastIZZZNS0_65_GLOBAL__N__cd49fe81_27_ActivationSoftplusKernel_cu_f5210f67_354515softplus_kernelERNS_18TensorIteratorBaseERKN3c106ScalarES9_ENKUlvE_clEvENKUlvE0_clEvEUlfE_EEvS5_RKT_EUliE_EEviT1_:
	.zero		1080


//--------------------- .nv.constant0._ZN2at6native27unrolled_elementwise_kernelIZZZNS0_65_GLOBAL__N__cd49fe81_27_ActivationSoftplusKernel_cu_f5210f67_354515softplus_kernelERNS_18TensorIteratorBaseERKN3c106ScalarES8_ENKUlvE_clEvENKUlvE0_clEvEUlfE_St5arrayIPcLm2EELi4E23TrivialOffsetCalculatorILi1EjESG_NS0_6memory15LoadWithoutCastENSH_16StoreWithoutCastEEEviT_T0_T2_T3_T4_T5_ --------------------------
	.section	.nv.constant0._ZN2at6native27unrolled_elementwise_kernelIZZZNS0_65_GLOBAL__N__cd49fe81_27_ActivationSoftplusKernel_cu_f5210f67_354515softplus_kernelERNS_18TensorIteratorBaseERKN3c106ScalarES8_ENKUlvE_clEvENKUlvE0_clEvEUlfE_St5arrayIPcLm2EELi4E23TrivialOffsetCalculatorILi1EjESG_NS0_6memory15LoadWithoutCastENSH_16StoreWithoutCastEEEviT_T0_T2_T3_T4_T5_,"a",@progbits
	.sectionflags	@""
	.align	4
.nv.constant0._ZN2at6native27unrolled_elementwise_kernelIZZZNS0_65_GLOBAL__N__cd49fe81_27_ActivationSoftplusKernel_cu_f5210f67_354515softplus_kernelERNS_18TensorIteratorBaseERKN3c106ScalarES8_ENKUlvE_clEvENKUlvE0_clEvEUlfE_St5arrayIPcLm2EELi4E23TrivialOffsetCalculatorILi1EjESG_NS0_6memory15LoadWithoutCastENSH_16StoreWithoutCastEEEviT_T0_T2_T3_T4_T5_:
	.zero		572


//--------------------- .nv.constant0._ZN2at6native29vectorized_elementwise_kernelILi2EZZZNS0_65_GLOBAL__N__cd49fe81_27_ActivationSoftplusKernel_cu_f5210f67_354515softplus_kernelERNS_18TensorIteratorBaseERKN3c106ScalarES8_ENKUlvE_clEvENKUlvE0_clEvEUlfE_St5arrayIPcLm2EEEEviT0_T1_ --------------------------
	.section	.nv.constant0._ZN2at6native29vectorized_elementwise_kernelILi2EZZZNS0_65_GLOBAL__N__cd49fe81_27_ActivationSoftplusKernel_cu_f5210f67_354515softplus_kernelERNS_18TensorIteratorBaseERKN3c106ScalarES8_ENKUlvE_clEvENKUlvE0_clEvEUlfE_St5arrayIPcLm2EEEEviT0_T1_,"a",@progbits
	.sectionflags	@""
	.align	4
.nv.constant0._ZN2at6native29vectorized_elementwise_kernelILi2EZZZNS0_65_GLOBAL__N__cd49fe81_27_ActivationSoftplusKernel_cu_f5210f67_354515softplus_kernelERNS_18TensorIteratorBaseERKN3c106ScalarES8_ENKUlvE_clEvENKUlvE0_clEvEUlfE_St5arrayIPcLm2EEEEviT0_T1_:
	.zero		568


//--------------------- .nv.constant0._ZN2at6native29vectorized_elementwise_kernelILi4EZZZNS0_65_GLOBAL__N__cd49fe81_27_ActivationSoftplusKernel_cu_f5210f67_354515softplus_kernelERNS_18TensorIteratorBaseERKN3c106ScalarES8_ENKUlvE_clEvENKUlvE0_clEvEUlfE_St5arrayIPcLm2EEEEviT0_T1_ --------------------------
	.section	.nv.constant0._ZN2at6native29vectorized_elementwise_kernelILi4EZZZNS0_65_GLOBAL__N__cd49fe81_27_ActivationSoftplusKernel_cu_f5210f67_354515softplus_kernelERNS_18TensorIteratorBaseERKN3c106ScalarES8_ENKUlvE_clEvENKUlvE0_clEvEUlfE_St5arrayIPcLm2EEEEviT0_T1_,"a",@progbits
	.sectionflags	@""
	.align	4
.nv.constant0._ZN2at6native29vectorized_elementwise_kernelILi4EZZZNS0_65_GLOBAL__N__cd49fe81_27_ActivationSoftplusKernel_cu_f5210f67_354515softplus_kernelERNS_18TensorIteratorBaseERKN3c106ScalarES8_ENKUlvE_clEvENKUlvE0_clEvEUlfE_St5arrayIPcLm2EEEEviT0_T1_:
	.zero		568


//--------------------- .nv.constant0._ZN2at6native29vectorized_elementwise_kernelILi8EZZZNS0_65_GLOBAL__N__cd49fe81_27_ActivationSoftplusKernel_cu_f5210f67_354515softplus_kernelERNS_18TensorIteratorBaseERKN3c106ScalarES8_ENKUlvE_clEvENKUlvE0_clEvEUlfE_St5arrayIPcLm2EEEEviT0_T1_ --------------------------
	.section	.nv.constant0._ZN2at6native29vectorized_elementwise_kernelILi8EZZZNS0_65_GLOBAL__N__cd49fe81_27_ActivationSoftplusKernel_cu_f5210f67_354515softplus_kernelERNS_18TensorIteratorBaseERKN3c106ScalarES8_ENKUlvE_clEvENKUlvE0_clEvEUlfE_St5arrayIPcLm2EEEEviT0_T1_,"a",@progbits
	.sectionflags	@""
	.align	4
.nv.constant0._ZN2at6native29vectorized_elementwise_kernelILi8EZZZNS0_65_GLOBAL__N__cd49fe81_27_ActivationSoftplusKernel_cu_f5210f67_354515softplus_kernelERNS_18TensorIteratorBaseERKN3c106ScalarES8_ENKUlvE_clEvENKUlvE0_clEvEUlfE_St5arrayIPcLm2EEEEviT0_T1_:
	.zero		568


//--------------------- .nv.constant0._ZN2at6native18elementwise_kernelILi128ELi4EZNS0_15gpu_kernel_implIZZZNS0_65_GLOBAL__N__cd49fe81_27_ActivationSoftplusKernel_cu_f5210f67_354515softplus_kernelERNS_18TensorIteratorBaseERKN3c106ScalarES9_ENKUlvE_clEvENKUlvE_clEvEUldE_EEvS5_RKT_EUliE_EEviT1_ --------------------------
	.section	.nv.constant0._ZN2at6native18elementwise_kernelILi128ELi4EZNS0_15gpu_kernel_implIZZZNS0_65_GLOBAL__N__cd49fe81_27_ActivationSoftplusKernel_cu_f5210f67_354515softplus_kernelERNS_18TensorIteratorBaseERKN3c106ScalarES9_ENKUlvE_clEvENKUlvE_clEvEUldE_EEvS5_RKT_EUliE_EEviT1_,"a",@progbits
	.sectionflags	@""
	.align	4
.nv.constant0._ZN2at6native18elementwise_kernelILi128ELi4EZNS0_15gpu_kernel_implIZZZNS0_65_GLOBAL__N__cd49fe81_27_ActivationSoftplusKernel_cu_f5210f67_354515softplus_kernelERNS_18TensorIteratorBaseERKN3c106ScalarES9_ENKUlvE_clEvENKUlvE_clEvEUldE_EEvS5_RKT_EUliE_EEviT1_:
	.zero		1096


//--------------------- .nv.constant0._ZN2at6native27unrolled_elementwise_kernelIZZZNS0_65_GLOBAL__N__cd49fe81_27_ActivationSoftplusKernel_cu_f5210f67_354515softplus_kernelERNS_18TensorIteratorBaseERKN3c106ScalarES8_ENKUlvE_clEvENKUlvE_clEvEUldE_St5arrayIPcLm2EELi4E23TrivialOffsetCalculatorILi1EjESG_NS0_6memory12LoadWithCastILi1EEENSH_13StoreWithCastILi1EEEEEviT_T0_T2_T3_T4_T5_ --------------------------
	.section	.nv.constant0._ZN2at6native27unrolled_elementwise_kernelIZZZNS0_65_GLOBAL__N__cd49fe81_27_ActivationSoftplusKernel_cu_f5210f67_354515softplus_kernelERNS_18TensorIteratorBaseERKN3c106ScalarES8_ENKUlvE_clEvENKUlvE_clEvEUldE_St5arrayIPcLm2EELi4E23TrivialOffsetCalculatorILi1EjESG_NS0_6memory12LoadWithCastILi1EEENSH_13StoreWithCastILi1EEEEEviT_T0_T2_T3_T4_T5_,"a",@progbits
	.sectionflags	@""
	.align	4
.nv.constant0._ZN2at6native27unrolled_elementwise_kernelIZZZNS0_65_GLOBAL__N__cd49fe81_27_ActivationSoftplusKernel_cu_f5210f67_354515softplus_kernelERNS_18TensorIteratorBaseERKN3c106ScalarES8_ENKUlvE_clEvENKUlvE_clEvEUldE_St5arrayIPcLm2EELi4E23TrivialOffsetCalculatorILi1EjESG_NS0_6memory12LoadWithCastILi1EEENSH_13StoreWithCastILi1EEEEEviT_T0_T2_T3_T4_T5_:
	.zero		596


//--------------------- .nv.constant0._ZN2at6native18elementwise_kernelILi128ELi2EZNS0_22gpu_kernel_impl_nocastIZZZNS0_65_GLOBAL__N__cd49fe81_27_ActivationSoftplusKernel_cu_f5210f67_354515softplus_kernelERNS_18TensorIteratorBaseERKN3c106ScalarES9_ENKUlvE_clEvENKUlvE_clEvEUldE_EEvS5_RKT_EUliE_EEviT1_ --------------------------
	.section	.nv.constant0._ZN2at6native18elementwise_kernelILi128ELi2EZNS0_22gpu_kernel_impl_nocastIZZZNS0_65_GLOBAL__N__cd49fe81_27_ActivationSoftplusKernel_cu_f5210f67_354515softplus_kernelERNS_18TensorIteratorBaseERKN3c106ScalarES9_ENKUlvE_clEvENKUlvE_clEvEUldE_EEvS5_RKT_EUliE_EEviT1_,"a",@progbits
	.sectionflags	@""
	.align	4
.nv.constant0._ZN2at6native18elementwise_kernelILi128ELi2EZNS0_22gpu_kernel_impl_nocastIZZZNS0_65_GLOBAL__N__cd49fe81_27_ActivationSoftplusKernel_cu_f5210f67_354515softplus_kernelERNS_18TensorIteratorBaseERKN3c106ScalarES9_ENKUlvE_clEvENKUlvE_clEvEUldE_EEvS5_RKT_EUliE_EEviT1_:
	.zero		1088


//--------------------- .nv.constant0._ZN2at6native27unrolled_elementwise_kernelIZZZNS0_65_GLOBAL__N__cd49fe81_27_ActivationSoftplusKernel_cu_f5210f67_354515softplus_kernelERNS_18TensorIteratorBaseERKN3c106ScalarES8_ENKUlvE_clEvENKUlvE_clEvEUldE_St5arrayIPcLm2EELi4E23TrivialOffsetCalculatorILi1EjESG_NS0_6memory15LoadWithoutCastENSH_16StoreWithoutCastEEEviT_T0_T2_T3_T4_T5_ --------------------------
	.section	.nv.constant0._ZN2at6native27unrolled_elementwise_kernelIZZZNS0_65_GLOBAL__N__cd49fe81_27_ActivationSoftplusKernel_cu_f5210f67_354515softplus_kernelERNS_18TensorIteratorBaseERKN3c106ScalarES8_ENKUlvE_clEvENKUlvE_clEvEUldE_St5arrayIPcLm2EELi4E23TrivialOffsetCalculatorILi1EjESG_NS0_6memory15LoadWithoutCastENSH_16StoreWithoutCastEEEviT_T0_T2_T3_T4_T5_,"a",@progbits
	.sectionflags	@""
	.align	4
.nv.constant0._ZN2at6native27unrolled_elementwise_kernelIZZZNS0_65_GLOBAL__N__cd49fe81_27_ActivationSoftplusKernel_cu_f5210f67_354515softplus_kernelERNS_18TensorIteratorBaseERKN3c106ScalarES8_ENKUlvE_clEvENKUlvE_clEvEUldE_St5arrayIPcLm2EELi4E23TrivialOffsetCalculatorILi1EjESG_NS0_6memory15LoadWithoutCastENSH_16StoreWithoutCastEEEviT_T0_T2_T3_T4_T5_:
	.zero		580


//--------------------- .nv.constant0._ZN2at6native29vectorized_elementwise_kernelILi2EZZZNS0_65_GLOBAL__N__cd49fe81_27_ActivationSoftplusKernel_cu_f5210f67_354515softplus_kernelERNS_18TensorIteratorBaseERKN3c106ScalarES8_ENKUlvE_clEvENKUlvE_clEvEUldE_St5arrayIPcLm2EEEEviT0_T1_ --------------------------
	.section	.nv.constant0._ZN2at6native29vectorized_elementwise_kernelILi2EZZZNS0_65_GLOBAL__N__cd49fe81_27_ActivationSoftplusKernel_cu_f5210f67_354515softplus_kernelERNS_18TensorIteratorBaseERKN3c106ScalarES8_ENKUlvE_clEvENKUlvE_clEvEUldE_St5arrayIPcLm2EEEEviT0_T1_,"a",@progbits
	.sectionflags	@""
	.align	4
.nv.constant0._ZN2at6native29vectorized_elementwise_kernelILi2EZZZNS0_65_GLOBAL__N__cd49fe81_27_ActivationSoftplusKernel_cu_f5210f67_354515softplus_kernelERNS_18TensorIteratorBaseERKN3c106ScalarES8_ENKUlvE_clEvENKUlvE_clEvEUldE_St5arrayIPcLm2EEEEviT0_T1_:
	.zero		576


//--------------------- .nv.constant0._ZN2at6native29vectorized_elementwise_kernelILi4EZZZNS0_65_GLOBAL__N__cd49fe81_27_ActivationSoftplusKernel_cu_f5210f67_354515softplus_kernelERNS_18TensorIteratorBaseERKN3c106ScalarES8_ENKUlvE_clEvENKUlvE_clEvEUldE_St5arrayIPcLm2EEEEviT0_T1_ --------------------------
	.section	.nv.constant0._ZN2at6native29vectorized_elementwise_kernelILi4EZZZNS0_65_GLOBAL__N__cd49fe81_27_ActivationSoftplusKernel_cu_f5210f67_354515softplus_kernelERNS_18TensorIteratorBaseERKN3c106ScalarES8_ENKUlvE_clEvENKUlvE_clEvEUldE_St5arrayIPcLm2EEEEviT0_T1_,"a",@progbits
	.sectionflags	@""
	.align	4
.nv.constant0._ZN2at6native29vectorized_elementwise_kernelILi4EZZZNS0_65_GLOBAL__N__cd49fe81_27_ActivationSoftplusKernel_cu_f5210f67_354515softplus_kernelERNS_18TensorIteratorBaseERKN3c106ScalarES8_ENKUlvE_clEvENKUlvE_clEvEUldE_St5arrayIPcLm2EEEEviT0_T1_:
	.zero		576


//--------------------- .nv.constant0._ZN2at6native29vectorized_elementwise_kernelILi8EZZZNS0_65_GLOBAL__N__cd49fe81_27_ActivationSoftplusKernel_cu_f5210f67_354515softplus_kernelERNS_18TensorIteratorBaseERKN3c106ScalarES8_ENKUlvE_clEvENKUlvE_clEvEUldE_St5arrayIPcLm2EEEEviT0_T1_ --------------------------
	.section	.nv.constant0._ZN2at6native29vectorized_elementwise_kernelILi8EZZZNS0_65_GLOBAL__N__cd49fe81_27_ActivationSoftplusKernel_cu_f5210f67_354515softplus_kernelERNS_18TensorIteratorBaseERKN3c106ScalarES8_ENKUlvE_clEvENKUlvE_clEvEUldE_St5arrayIPcLm2EEEEviT0_T1_,"a",@progbits
	.sectionflags	@""
	.align	4
.nv.constant0._ZN2at6native29vectorized_elementwise_kernelILi8EZZZNS0_65_GLOBAL__N__cd49fe81_27_ActivationSoftplusKernel_cu_f5210f67_354515softplus_kernelERNS_18TensorIteratorBaseERKN3c106ScalarES8_ENKUlvE_clEvENKUlvE_clEvEUldE_St5arrayIPcLm2EEEEviT0_T1_:
	.zero		576


//--------------------- SYMBOLS --------------------------

	.type		.nv.reservedSmem.offset0,@object
	.size		.nv.reservedSmem.offset0,0x4
	.type		__assertfail,@function
